	.target	sm_80

	.elftype	@"ET_EXEC"


//--------------------- .note.nv.tkinfo           --------------------------
	.section	.note.nv.tkinfo,"",@"SHT_NOTE"
	.sectionflags	@"SHF_NOTE_NV_TKINFO"
	.tkinfo
        /*0018*/ 	.word	0x00000002
        /*0030*/ 	.string	""
        /*0030*/ 	.string	"ptxas"
        /*0030*/ 	.string	"Cuda compilation tools, release 13.0, V13.0.88"
        /*0030*/ 	.string	"Build cuda_13.0.r13.0/compiler.36424714_0"
        /*0030*/ 	.string	"-v  -suppress-debug-info  -lineinfo  -arch sm_80 "



//--------------------- .note.nv.cuinfo           --------------------------
	.section	.note.nv.cuinfo,"",@"SHT_NOTE"
	.sectionflags	@"SHF_NOTE_NV_CUINFO"
        /*0018*/ 	.short	0x0002
        /*001a*/ 	.short	0x0050
        /*001c*/ 	.short	0x0082
	.zero		2


//--------------------- .nv.info                  --------------------------
	.section	.nv.info,"",@"SHT_CUDA_INFO"
	.align	4


	//----- nvinfo : EIATTR_REGCOUNT
	.align		4
        /*0000*/ 	.byte	0x04, 0x2f
        /*0002*/ 	.short	(.L_1 - .L_0)
	.align		4
.L_0:
        /*0004*/ 	.word	index@(matmul_kernel)
        /*0008*/ 	.word	0x000000ff


	//----- nvinfo : EIATTR_FRAME_SIZE
	.align		4
.L_1:
        /*000c*/ 	.byte	0x04, 0x11
        /*000e*/ 	.short	(.L_3 - .L_2)
	.align		4
.L_2:
        /*0010*/ 	.word	index@(matmul_kernel)
        /*0014*/ 	.word	0x00001bd8


	//----- nvinfo : EIATTR_MIN_STACK_SIZE
	.align		4
.L_3:
        /*0018*/ 	.byte	0x04, 0x12
        /*001a*/ 	.short	(.L_5 - .L_4)
	.align		4
.L_4:
        /*001c*/ 	.word	index@(matmul_kernel)
        /*0020*/ 	.word	0x00001bd8
.L_5:


//--------------------- .nv.info.matmul_kernel    --------------------------
	.section	.nv.info.matmul_kernel,"",@"SHT_CUDA_INFO"
	.sectionflags	@""
	.align	4


	//----- nvinfo : EIATTR_CUDA_API_VERSION
	.align		4
        /*0000*/ 	.byte	0x04, 0x37
        /*0002*/ 	.short	(.L_7 - .L_6)
.L_6:
        /*0004*/ 	.word	0x00000082


	//----- nvinfo : EIATTR_SW2861232_WAR
	.align		4
.L_7:
        /*0008*/ 	.byte	0x01, 0x35
	.zero		2


	//----- nvinfo : EIATTR_PARAM_CBANK
	.align		4
        /*000c*/ 	.byte	0x04, 0x0a
        /*000e*/ 	.short	(.L_9 - .L_8)
	.align		4
.L_8:
        /*0010*/ 	.word	index@(.nv.constant0.matmul_kernel)
        /*0014*/ 	.short	0x0160
        /*0016*/ 	.short	0x0050


	//----- nvinfo : EIATTR_CBANK_PARAM_SIZE
	.align		4
.L_9:
        /*0018*/ 	.byte	0x03, 0x19
        /*001a*/ 	.short	0x0050


	//----- nvinfo : EIATTR_KPARAM_INFO
	.align		4
        /*001c*/ 	.byte	0x04, 0x17
        /*001e*/ 	.short	(.L_11 - .L_10)
.L_10:
        /*0020*/ 	.word	0x00000000
        /*0024*/ 	.short	0x000d
        /*0026*/ 	.short	0x0048
        /*0028*/ 	.byte	0x00, 0xf4, 0x21, 0x00


	//----- nvinfo : EIATTR_KPARAM_INFO
	.align		4
.L_11:
        /*002c*/ 	.byte	0x04, 0x17
        /*002e*/ 	.short	(.L_13 - .L_12)
.L_12:
        /*0030*/ 	.word	0x00000000
        /*0034*/ 	.short	0x000c
        /*0036*/ 	.short	0x0040
        /*0038*/ 	.byte	0x00, 0xf4, 0x21, 0x00


	//----- nvinfo : EIATTR_KPARAM_INFO
	.align		4
.L_13:
        /*003c*/ 	.byte	0x04, 0x17
        /*003e*/ 	.short	(.L_15 - .L_14)
.L_14:
        /*0040*/ 	.word	0x00000000
        /*0044*/ 	.short	0x000b
        /*0046*/ 	.short	0x0038
        /*0048*/ 	.byte	0x00, 0xf0, 0x11, 0x00


	//----- nvinfo : EIATTR_KPARAM_INFO
	.align		4
.L_15:
        /*004c*/ 	.byte	0x04, 0x17
        /*004e*/ 	.short	(.L_17 - .L_16)
.L_16:
        /*0050*/ 	.word	0x00000000
        /*0054*/ 	.short	0x000a
        /*0056*/ 	.short	0x0034
        /*0058*/ 	.byte	0x00, 0xf0, 0x11, 0x00


	//----- nvinfo : EIATTR_KPARAM_INFO
	.align		4
.L_17:
        /*005c*/ 	.byte	0x04, 0x17
        /*005e*/ 	.short	(.L_19 - .L_18)
.L_18:
        /*0060*/ 	.word	0x00000000
        /*0064*/ 	.short	0x0009
        /*0066*/ 	.short	0x0030
        /*0068*/ 	.byte	0x00, 0xf0, 0x11, 0x00


	//----- nvinfo : EIATTR_KPARAM_INFO
	.align		4
.L_19:
        /*006c*/ 	.byte	0x04, 0x17
        /*006e*/ 	.short	(.L_21 - .L_20)
.L_20:
        /*0070*/ 	.word	0x00000000
        /*0074*/ 	.short	0x0008
        /*0076*/ 	.short	0x002c
        /*0078*/ 	.byte	0x00, 0xf0, 0x11, 0x00


	//----- nvinfo : EIATTR_KPARAM_INFO
	.align		4
.L_21:
        /*007c*/ 	.byte	0x04, 0x17
        /*007e*/ 	.short	(.L_23 - .L_22)
.L_22:
        /*0080*/ 	.word	0x00000000
        /*0084*/ 	.short	0x0007
        /*0086*/ 	.short	0x0028
        /*0088*/ 	.byte	0x00, 0xf0, 0x11, 0x00


	//----- nvinfo : EIATTR_KPARAM_INFO
	.align		4
.L_23:
        /*008c*/ 	.byte	0x04, 0x17
        /*008e*/ 	.short	(.L_25 - .L_24)
.L_24:
        /*0090*/ 	.word	0x00000000
        /*0094*/ 	.short	0x0006
        /*0096*/ 	.short	0x0024
        /*0098*/ 	.byte	0x00, 0xf0, 0x11, 0x00


	//----- nvinfo : EIATTR_KPARAM_INFO
	.align		4
.L_25:
        /*009c*/ 	.byte	0x04, 0x17
        /*009e*/ 	.short	(.L_27 - .L_26)
.L_26:
        /*00a0*/ 	.word	0x00000000
        /*00a4*/ 	.short	0x0005
        /*00a6*/ 	.short	0x0020
        /*00a8*/ 	.byte	0x00, 0xf0, 0x11, 0x00


	//----- nvinfo : EIATTR_KPARAM_INFO
	.align		4
.L_27:
        /*00ac*/ 	.byte	0x04, 0x17
        /*00ae*/ 	.short	(.L_29 - .L_28)
.L_28:
        /*00b0*/ 	.word	0x00000000
        /*00b4*/ 	.short	0x0004
        /*00b6*/ 	.short	0x001c
        /*00b8*/ 	.byte	0x00, 0xf0, 0x11, 0x00


	//----- nvinfo : EIATTR_KPARAM_INFO
	.align		4
.L_29:
        /*00bc*/ 	.byte	0x04, 0x17
        /*00be*/ 	.short	(.L_31 - .L_30)
.L_30:
        /*00c0*/ 	.word	0x00000000
        /*00c4*/ 	.short	0x0003
        /*00c6*/ 	.short	0x0018
        /*00c8*/ 	.byte	0x00, 0xf0, 0x11, 0x00


	//----- nvinfo : EIATTR_KPARAM_INFO
	.align		4
.L_31:
        /*00cc*/ 	.byte	0x04, 0x17
        /*00ce*/ 	.short	(.L_33 - .L_32)
.L_32:
        /*00d0*/ 	.word	0x00000000
        /*00d4*/ 	.short	0x0002
        /*00d6*/ 	.short	0x0010
        /*00d8*/ 	.byte	0x00, 0xf4, 0x21, 0x00


	//----- nvinfo : EIATTR_KPARAM_INFO
	.align		4
.L_33:
        /*00dc*/ 	.byte	0x04, 0x17
        /*00de*/ 	.short	(.L_35 - .L_34)
.L_34:
        /*00e0*/ 	.word	0x00000000
        /*00e4*/ 	.short	0x0001
        /*00e6*/ 	.short	0x0008
        /*00e8*/ 	.byte	0x00, 0xf4, 0x21, 0x00


	//----- nvinfo : EIATTR_KPARAM_INFO
	.align		4
.L_35:
        /*00ec*/ 	.byte	0x04, 0x17
        /*00ee*/ 	.short	(.L_37 - .L_36)
.L_36:
        /*00f0*/ 	.word	0x00000000
        /*00f4*/ 	.short	0x0000
        /*00f6*/ 	.short	0x0000
        /*00f8*/ 	.byte	0x00, 0xf4, 0x21, 0x00


	//----- nvinfo : EIATTR_MAXREG_COUNT
	.align		4
.L_37:
        /*00fc*/ 	.byte	0x03, 0x1b
        /*00fe*/ 	.short	0x00ff


	//----- nvinfo : EIATTR_NUM_BARRIERS
	.align		4
        /*0100*/ 	.byte	0x02, 0x4c
        /*0102*/ 	.byte	0x01
	.zero		1


	//----- nvinfo : EIATTR_ANNOTATIONS
	.align		4
        /*0104*/ 	.byte	0x04, 0x55
        /*0106*/ 	.short	(.L_39 - .L_38)


	//   ....[0]....
.L_38:
        /*0108*/ 	.word	0x00000001
        /*010c*/ 	.byte	0x60, 0x06, 0x00, 0x00, 0x01, 0x00, 0x00, 0x00, 0x40, 0x1b, 0x00, 0x00, 0x01, 0x00, 0x00, 0x00
        /* <DEDUP_REMOVED lines=181> */
        /*0c6c*/ 	.byte	0x00, 0x9d, 0x00, 0x00


	//----- nvinfo : EIATTR_MERCURY_ISA_VERSION
	.align		4
.L_39:
        /*0c70*/ 	.byte	0x03, 0x5f
        /*0c72*/ 	.short	0x0000


	//----- nvinfo : EIATTR_EXIT_INSTR_OFFSETS
	.align		4
        /*0c74*/ 	.byte	0x04, 0x1c
        /*0c76*/ 	.short	(.L_41 - .L_40)


	//   ....[0]....
.L_40:
        /*0c78*/ 	.word	0x000485d0


	//   ....[1]....
        /*0c7c*/ 	.word	0x000485f0


	//----- nvinfo : EIATTR_REQNTID
	.align		4
.L_41:
        /*0c80*/ 	.byte	0x04, 0x10
        /*0c82*/ 	.short	(.L_43 - .L_42)
.L_42:
        /*0c84*/ 	.word	0x00000080
        /*0c88*/ 	.word	0x00000001
        /*0c8c*/ 	.word	0x00000001
.L_43:


//--------------------- .nv.callgraph             --------------------------
	.section	.nv.callgraph,"",@"SHT_CUDA_CALLGRAPH"
	.align	4
	.sectionentsize	8
	.align		4
        /*0000*/ 	.word	0x00000000
	.align		4
        /*0004*/ 	.word	0xffffffff
	.align		4
        /*0008*/ 	.word	0x00000000
	.align		4
        /*000c*/ 	.word	0xfffffffe
	.align		4
        /*0010*/ 	.word	0x00000000
	.align		4
        /*0014*/ 	.word	0xfffffffd
	.align		4
        /*0018*/ 	.word	0x00000000
	.align		4
        /*001c*/ 	.word	0xfffffffc


//--------------------- .nv.rel.action            --------------------------
	.section	.nv.rel.action,"",@"SHT_CUDA_RELOCINFO"
	.align	8
	.sectionentsize	8
        /*0000*/ 	.byte	0x73, 0x00, 0x00, 0x00, 0x00, 0x00, 0x00, 0x00, 0x00, 0x00, 0x00, 0x11, 0x25, 0x00, 0x05, 0x36


//--------------------- .nv.constant0.matmul_kernel --------------------------
	.section	.nv.constant0.matmul_kernel,"a",@progbits
	.sectionflags	@""
	.align	4
.nv.constant0.matmul_kernel:
	.zero		432


//--------------------- .text.matmul_kernel       --------------------------
	.section	.text.matmul_kernel,"ax",@progbits
	.sectioninfo	@"SHI_REGISTERS=255"
	.align	128
        .global         matmul_kernel
        .type           matmul_kernel,@function
        .size           matmul_kernel,(.L_x_3 - matmul_kernel)
        .other          matmul_kernel,@"STO_CUDA_ENTRY STV_DEFAULT"
matmul_kernel:
.text.matmul_kernel:
[----:B------:R-:W-:-:S03]  /*0000*/  IMAD.MOV.U32 R1, RZ, RZ, c[0x0][0x28] ;  /* 0x00000a00ff017624 */ /* 0x000fc600078e00ff */
[----:B------:R-:W-:Y:S01]  /*0010*/  IMAD.MOV.U32 R0, RZ, RZ, c[0x0][0x17c] ;  /* 0x00005f00ff007624 */ /* 0x000fe200078e00ff */
[----:B------:R-:W1:Y:S01]  /*0020*/  S2R R5, SR_CTAID.X ;  /* 0x0000000000057919 */ /* 0x000e620000002500 */
[----:B------:R-:W-:Y:S01]  /*0030*/  IADD3 R1, R1, -0x1bd8, RZ ;  /* 0xffffe42801017810 */ /* 0x000fe20007ffe0ff */
[----:B------:R-:W-:Y:S01]  /*0040*/  IMAD.MOV.U32 R146, RZ, RZ, c[0x0][0x180] ;  /* 0x00006000ff927624 */ /* 0x000fe200078e00ff */
[----:B------:R-:W-:Y:S01]  /*0050*/  MOV R252, c[0x0][0x188] ;  /* 0x0000620000fc7a02 */ /* 0x000fe20000000f00 */
[----:B------:R-:W2:Y:S01]  /*0060*/  S2R R74, SR_TID.X ;  /* 0x00000000004a7919 */ /* 0x000ea20000002100 */
[----:B------:R-:W-:Y:S01]  /*0070*/  IADD3 R0, R0, 0x7f, RZ ;  /* 0x0000007f00007810 */ /* 0x000fe20007ffe0ff */
[----:B------:R-:W-:Y:S01]  /*0080*/  ULDC.64 UR8, c[0x0][0x118] ;  /* 0x0000460000087ab9 */ /* 0x000fe20000000a00 */
[----:B------:R-:W-:Y:S01]  /*0090*/  IADD3 R138, R146, -0x11, RZ ;  /* 0xffffffef928a7810 */ /* 0x000fe20007ffe0ff */
[C---:B------:R-:W-:Y:S01]  /*00a0*/  IMAD R162, R252.reuse, 0x38, RZ ;  /* 0x00000038fca27824 */ /* 0x040fe200078e02ff */
[----:B------:R-:W-:Y:S01]  /*00b0*/  SHF.R.S32.HI R3, RZ, 0x1f, R0 ;  /* 0x0000001fff037819 */ /* 0x000fe20000011400 */
[----:B------:R-:W-:-:S02]  /*00c0*/  IMAD R186, R252, 0x31, RZ ;  /* 0x00000031fcba7824 */ /* 0x000fc400078e02ff */
[C---:B------:R-:W-:Y:S01]  /*00d0*/  IMAD R194, R252.reuse, 0x35, RZ ;  /* 0x00000035fcc27824 */ /* 0x040fe200078e02ff */
[----:B------:R-:W-:Y:S01]  /*00e0*/  LEA.HI R3, R3, R0, RZ, 0x7 ;  /* 0x0000000003037211 */ /* 0x000fe200078f38ff */
[C---:B------:R-:W-:Y:S02]  /*00f0*/  IMAD R202, R252.reuse, 0x39, RZ ;  /* 0x00000039fcca7824 */ /* 0x040fe400078e02ff */
[C---:B------:R-:W-:Y:S01]  /*0100*/  IMAD R210, R252.reuse, 0x3d, RZ ;  /* 0x0000003dfcd27824 */ /* 0x040fe200078e02ff */
[----:B------:R-:W-:Y:S01]  /*0110*/  SHF.R.S32.HI R4, RZ, 0x7, R3 ;  /* 0x00000007ff047819 */ /* 0x000fe20000011403 */
[C---:B------:R-:W-:Y:S02]  /*0120*/  IMAD R218, R252.reuse, 0x2e, RZ ;  /* 0x0000002efcda7824 */ /* 0x040fe400078e02ff */
[C---:B------:R-:W-:Y:S01]  /*0130*/  IMAD R226, R252.reuse, 0x32, RZ ;  /* 0x00000032fce27824 */ /* 0x040fe200078e02ff */
[-C--:B------:R-:W-:Y:S01]  /*0140*/  IABS R7, R4.reuse ;  /* 0x0000000400077213 */ /* 0x080fe20000000000 */
[C---:B------:R-:W-:Y:S01]  /*0150*/  IMAD R234, R252.reuse, 0x36, RZ ;  /* 0x00000036fcea7824 */ /* 0x040fe200078e02ff */
[----:B------:R-:W-:Y:S01]  /*0160*/  IABS R10, R4 ;  /* 0x00000004000a7213 */ /* 0x000fe20000000000 */
[C---:B------:R-:W-:Y:S01]  /*0170*/  IMAD R242, R252.reuse, 0x3a, RZ ;  /* 0x0000003afcf27824 */ /* 0x040fe200078e02ff */
[----:B------:R-:W3:Y:S01]  /*0180*/  I2F.RP R0, R7 ;  /* 0x0000000700007306 */ /* 0x000ee20000209400 */
[----:B-1----:R-:W-:Y:S01]  /*0190*/  IABS R8, R5 ;  /* 0x0000000500087213 */ /* 0x002fe20000000000 */
[----:B------:R-:W-:Y:S01]  /*01a0*/  IMAD R250, R252, 0x3e, RZ ;  /* 0x0000003efcfa7824 */ /* 0x000fe200078e02ff */
[----:B--2---:R-:W-:-:S05]  /*01b0*/  LOP3.LUT R148, R74, 0x7f, RZ, 0xc0, !PT ;  /* 0x0000007f4a947812 */ /* 0x004fca00078ec0ff */
[----:B------:R-:W-:Y:S01]  /*01c0*/  IMAD.SHL.U32 R150, R148, 0x4, RZ ;  /* 0x0000000494967824 */ /* 0x000fe200078e00ff */
[----:B---3--:R-:W1:Y:S02]  /*01d0*/  MUFU.RCP R0, R0 ;  /* 0x0000000000007308 */ /* 0x008e640000001000 */
[----:B-1----:R-:W-:Y:S01]  /*01e0*/  IADD3 R2, R0, 0xffffffe, RZ ;  /* 0x0ffffffe00027810 */ /* 0x002fe20007ffe0ff */
[----:B------:R-:W-:Y:S01]  /*01f0*/  IMAD.MOV R0, RZ, RZ, -R10 ;  /* 0x000000ffff007224 */ /* 0x000fe200078e0a0a */
[----:B------:R-:W-:-:S04]  /*0200*/  SHF.R.U32.HI R10, RZ, 0x6, R74 ;  /* 0x00000006ff0a7819 */ /* 0x000fc8000001164a */
[----:B------:R1:W2:Y:S01]  /*0210*/  F2I.FTZ.U32.TRUNC.NTZ R3, R2 ;  /* 0x0000000200037305 */ /* 0x0002a2000021f000 */
[----:B------:R-:W-:Y:S01]  /*0220*/  SGXT.U32 R10, R10, 0x1 ;  /* 0x000000010a0a781a */ /* 0x000fe20000000000 */
[----:B-1----:R-:W-:Y:S02]  /*0230*/  IMAD.MOV.U32 R2, RZ, RZ, RZ ;  /* 0x000000ffff027224 */ /* 0x002fe400078e00ff */
[----:B--2---:R-:W-:-:S04]  /*0240*/  IMAD.MOV R6, RZ, RZ, -R3 ;  /* 0x000000ffff067224 */ /* 0x004fc800078e0a03 */
[----:B------:R-:W-:Y:S01]  /*0250*/  IMAD R9, R6, R7, RZ ;  /* 0x0000000706097224 */ /* 0x000fe200078e02ff */
[----:B------:R-:W-:-:S03]  /*0260*/  MOV R6, R8 ;  /* 0x0000000800067202 */ /* 0x000fc60000000f00 */
[----:B------:R-:W-:-:S06]  /*0270*/  IMAD.HI.U32 R3, R3, R9, R2 ;  /* 0x0000000903037227 */ /* 0x000fcc00078e0002 */
[----:B------:R-:W-:-:S04]  /*0280*/  IMAD.HI.U32 R3, R3, R6, RZ ;  /* 0x0000000603037227 */ /* 0x000fc800078e00ff */
[----:B------:R-:W-:-:S05]  /*0290*/  IMAD R0, R3, R0, R6 ;  /* 0x0000000003007224 */ /* 0x000fca00078e0206 */
[----:B------:R-:W-:-:S13]  /*02a0*/  ISETP.GT.U32.AND P1, PT, R7, R0, PT ;  /* 0x000000000700720c */ /* 0x000fda0003f24070 */
[----:B------:R-:W-:Y:S01]  /*02b0*/  @!P1 IMAD.IADD R0, R0, 0x1, -R7 ;  /* 0x0000000100009824 */ /* 0x000fe200078e0a07 */
[----:B------:R-:W-:Y:S02]  /*02c0*/  @!P1 IADD3 R3, R3, 0x1, RZ ;  /* 0x0000000103039810 */ /* 0x000fe40007ffe0ff */
[----:B------:R-:W-:Y:S02]  /*02d0*/  ISETP.NE.AND P1, PT, R4, RZ, PT ;  /* 0x000000ff0400720c */ /* 0x000fe40003f25270 */
[----:B------:R-:W-:Y:S02]  /*02e0*/  ISETP.GE.U32.AND P0, PT, R0, R7, PT ;  /* 0x000000070000720c */ /* 0x000fe40003f06070 */
[----:B------:R-:W-:-:S04]  /*02f0*/  LOP3.LUT R0, R5, R4, RZ, 0x3c, !PT ;  /* 0x0000000405007212 */ /* 0x000fc800078e3cff */
[----:B------:R-:W-:Y:S02]  /*0300*/  ISETP.GE.AND P2, PT, R0, RZ, PT ;  /* 0x000000ff0000720c */ /* 0x000fe40003f46270 */
[----:B------:R-:W-:-:S04]  /*0310*/  MOV R0, c[0x0][0x178] ;  /* 0x00005e0000007a02 */ /* 0x000fc80000000f00 */
[----:B------:R-:W-:Y:S02]  /*0320*/  IADD3 R0, R0, 0x1ff, RZ ;  /* 0x000001ff00007810 */ /* 0x000fe40007ffe0ff */
[----:B------:R-:W-:-:S05]  /*0330*/  @P0 IADD3 R3, R3, 0x1, RZ ;  /* 0x0000000103030810 */ /* 0x000fca0007ffe0ff */
[----:B------:R-:W-:Y:S01]  /*0340*/  IMAD.MOV.U32 R12, RZ, RZ, R3 ;  /* 0x000000ffff0c7224 */ /* 0x000fe200078e0003 */
[----:B------:R-:W-:-:S03]  /*0350*/  SHF.R.S32.HI R3, RZ, 0x1f, R0 ;  /* 0x0000001fff037819 */ /* 0x000fc60000011400 */
[----:B------:R-:W-:Y:S01]  /*0360*/  @!P2 IMAD.MOV R12, RZ, RZ, -R12 ;  /* 0x000000ffff0ca224 */ /* 0x000fe200078e0a0c */
[----:B------:R-:W-:Y:S02]  /*0370*/  LEA.HI R3, R3, R0, RZ, 0x9 ;  /* 0x0000000003037211 */ /* 0x000fe400078f48ff */
[----:B------:R-:W-:-:S04]  /*0380*/  @!P1 LOP3.LUT R12, RZ, R4, RZ, 0x33, !PT ;  /* 0x00000004ff0c9212 */ /* 0x000fc800078e33ff */
[----:B------:R-:W-:Y:S01]  /*0390*/  LEA.HI.SX32 R3, R3, -R12, 0x17 ;  /* 0x8000000c03037211 */ /* 0x000fe200078fbaff */
[----:B------:R-:W-:-:S03]  /*03a0*/  IMAD.MOV R6, RZ, RZ, -R12 ;  /* 0x000000ffff067224 */ /* 0x000fc600078e0a0c */
[----:B------:R-:W-:Y:S01]  /*03b0*/  IMNMX R14, R3, 0x1, PT ;  /* 0x00000001030e7817 */ /* 0x000fe20003800200 */
[----:B------:R-:W-:-:S03]  /*03c0*/  IMAD R15, R4, R6, R5 ;  /* 0x00000006040f7224 */ /* 0x000fc600078e0205 */
[-C--:B------:R-:W-:Y:S02]  /*03d0*/  IABS R7, R14.reuse ;  /* 0x0000000e00077213 */ /* 0x080fe40000000000 */
[----:B------:R-:W-:Y:S02]  /*03e0*/  IABS R4, R15 ;  /* 0x0000000f00047213 */ /* 0x000fe40000000000 */
[----:B------:R-:W1:Y:S01]  /*03f0*/  I2F.RP R0, R7 ;  /* 0x0000000700007306 */ /* 0x000e620000209400 */
[----:B------:R-:W-:-:S07]  /*0400*/  IABS R6, R14 ;  /* 0x0000000e00067213 */ /* 0x000fce0000000000 */
[----:B-1----:R-:W1:Y:S02]  /*0410*/  MUFU.RCP R0, R0 ;  /* 0x0000000000007308 */ /* 0x002e640000001000 */
[----:B-1----:R-:W-:Y:S02]  /*0420*/  IADD3 R2, R0, 0xffffffe, RZ ;  /* 0x0ffffffe00027810 */ /* 0x002fe40007ffe0ff */
[----:B------:R-:W-:-:S04]  /*0430*/  IABS R0, c[0x0][0x17c] ;  /* 0x00005f0000007a13 */ /* 0x000fc80000000000 */
[----:B------:R1:W2:Y:S02]  /*0440*/  F2I.FTZ.U32.TRUNC.NTZ R3, R2 ;  /* 0x0000000200037305 */ /* 0x0002a4000021f000 */
[----:B-1----:R-:W-:Y:S01]  /*0450*/  IMAD.MOV.U32 R2, RZ, RZ, RZ ;  /* 0x000000ffff027224 */ /* 0x002fe200078e00ff */
[----:B--2---:R-:W-:-:S05]  /*0460*/  IADD3 R8, RZ, -R3, RZ ;  /* 0x80000003ff087210 */ /* 0x004fca0007ffe0ff */
[----:B------:R-:W-:-:S04]  /*0470*/  IMAD R5, R8, R7, RZ ;  /* 0x0000000708057224 */ /* 0x000fc800078e02ff */
[----:B------:R-:W-:-:S04]  /*0480*/  IMAD.HI.U32 R3, R3, R5, R2 ;  /* 0x0000000503037227 */ /* 0x000fc800078e0002 */
[----:B------:R-:W-:Y:S02]  /*0490*/  IMAD.MOV.U32 R2, RZ, RZ, R4 ;  /* 0x000000ffff027224 */ /* 0x000fe400078e0004 */
[----:B------:R-:W-:Y:S02]  /*04a0*/  IMAD.MOV R4, RZ, RZ, -R6 ;  /* 0x000000ffff047224 */ /* 0x000fe400078e0a06 */
[----:B------:R-:W-:Y:S01]  /*04b0*/  IMAD.HI.U32 R3, R3, R2, RZ ;  /* 0x0000000203037227 */ /* 0x000fe200078e00ff */
[----:B------:R-:W1:Y:S03]  /*04c0*/  I2F.RP R6, R0 ;  /* 0x0000000000067306 */ /* 0x000e660000209400 */
[----:B------:R-:W-:Y:S01]  /*04d0*/  IMAD R2, R3, R4, R2 ;  /* 0x0000000403027224 */ /* 0x000fe200078e0202 */
[----:B------:R-:W-:-:S04]  /*04e0*/  IABS R4, c[0x0][0x178] ;  /* 0x00005e0000047a13 */ /* 0x000fc80000000000 */
[----:B------:R-:W-:Y:S01]  /*04f0*/  ISETP.GT.U32.AND P1, PT, R7, R2, PT ;  /* 0x000000020700720c */ /* 0x000fe20003f24070 */
[----:B-1----:R-:W1:-:S12]  /*0500*/  MUFU.RCP R6, R6 ;  /* 0x0000000600067308 */ /* 0x002e580000001000 */
[-C--:B------:R-:W-:Y:S02]  /*0510*/  @!P1 IADD3 R2, R2, -R7.reuse, RZ ;  /* 0x8000000702029210 */ /* 0x080fe40007ffe0ff */
[----:B------:R-:W-:Y:S02]  /*0520*/  @!P1 IADD3 R3, R3, 0x1, RZ ;  /* 0x0000000103039810 */ /* 0x000fe40007ffe0ff */
[----:B------:R-:W-:Y:S01]  /*0530*/  ISETP.GE.U32.AND P0, PT, R2, R7, PT ;  /* 0x000000070200720c */ /* 0x000fe20003f06070 */
[----:B------:R-:W-:Y:S01]  /*0540*/  IMAD.MOV.U32 R2, RZ, RZ, R4 ;  /* 0x000000ffff027224 */ /* 0x000fe200078e0004 */
[----:B------:R-:W-:Y:S02]  /*0550*/  LOP3.LUT R4, R15, R14, RZ, 0x3c, !PT ;  /* 0x0000000e0f047212 */ /* 0x000fe400078e3cff */
[----:B------:R-:W-:Y:S01]  /*0560*/  ISETP.NE.AND P1, PT, R14, RZ, PT ;  /* 0x000000ff0e00720c */ /* 0x000fe20003f25270 */
[----:B------:R-:W2:Y:S01]  /*0570*/  I2F.RP R5, R2 ;  /* 0x0000000200057306 */ /* 0x000ea20000209400 */
[----:B------:R-:W-:-:S02]  /*0580*/  ISETP.GE.AND P2, PT, R4, RZ, PT ;  /* 0x000000ff0400720c */ /* 0x000fc40003f46270 */
[----:B-1----:R-:W-:-:S05]  /*0590*/  IADD3 R8, R6, 0xffffffe, RZ ;  /* 0x0ffffffe06087810 */ /* 0x002fca0007ffe0ff */
[----:B------:R-:W-:Y:S01]  /*05a0*/  @P0 IADD3 R3, R3, 0x1, RZ ;  /* 0x0000000103030810 */ /* 0x000fe20007ffe0ff */
[----:B------:R1:W3:Y:S04]  /*05b0*/  F2I.FTZ.U32.TRUNC.NTZ R9, R8 ;  /* 0x0000000800097305 */ /* 0x0002e8000021f000 */
[----:B------:R-:W-:-:S04]  /*05c0*/  IMAD.MOV.U32 R13, RZ, RZ, R3 ;  /* 0x000000ffff0d7224 */ /* 0x000fc800078e0003 */
[----:B--2---:R-:W2:Y:S01]  /*05d0*/  MUFU.RCP R5, R5 ;  /* 0x0000000500057308 */ /* 0x004ea20000001000 */
[----:B------:R-:W-:Y:S01]  /*05e0*/  @!P2 IMAD.MOV R13, RZ, RZ, -R13 ;  /* 0x000000ffff0da224 */ /* 0x000fe200078e0a0d */
[----:B------:R-:W-:Y:S01]  /*05f0*/  @!P1 LOP3.LUT R13, RZ, R14, RZ, 0x33, !PT ;  /* 0x0000000eff0d9212 */ /* 0x000fe200078e33ff */
[----:B-1----:R-:W-:-:S03]  /*0600*/  IMAD.MOV.U32 R8, RZ, RZ, RZ ;  /* 0x000000ffff087224 */ /* 0x002fc600078e00ff */
[C---:B------:R-:W-:Y:S01]  /*0610*/  SHF.L.U32 R11, R13.reuse, 0x7, RZ ;  /* 0x000000070d0b7819 */ /* 0x040fe200000006ff */
[----:B---3--:R-:W-:Y:S01]  /*0620*/  IMAD.MOV R3, RZ, RZ, -R9 ;  /* 0x000000ffff037224 */ /* 0x008fe200078e0a09 */
[----:B------:R-:W-:Y:S02]  /*0630*/  IADD3 R13, -R13, RZ, RZ ;  /* 0x000000ff0d0d7210 */ /* 0x000fe40007ffe1ff */
[----:B------:R-:W-:Y:S01]  /*0640*/  LOP3.LUT R10, R11, R10, RZ, 0xfc, !PT ;  /* 0x0000000a0b0a7212 */ /* 0x000fe200078efcff */
[----:B------:R-:W-:Y:S01]  /*0650*/  IMAD R3, R3, R0, RZ ;  /* 0x0000000003037224 */ /* 0x000fe200078e02ff */
[----:B------:R1:W-:Y:S01]  /*0660*/  STL [R1+0x918], R11 ;  /* 0x0009180b01007387 */ /* 0x0003e20000100800 */
[----:B------:R-:W-:Y:S01]  /*0670*/  IMAD R13, R14, R13, R15 ;  /* 0x0000000d0e0d7224 */ /* 0x000fe200078e020f */
[----:B------:R-:W-:Y:S01]  /*0680*/  LOP3.LUT R17, R10, 0x7e, RZ, 0xfc, !PT ;  /* 0x0000007e0a117812 */ /* 0x000fe200078efcff */
[----:B------:R-:W-:Y:S01]  /*0690*/  IMAD.HI.U32 R8, R9, R3, R8 ;  /* 0x0000000309087227 */ /* 0x000fe200078e0008 */
[----:B--2---:R-:W-:-:S02]  /*06a0*/  IADD3 R6, R5, 0xffffffe, RZ ;  /* 0x0ffffffe05067810 */ /* 0x004fc40007ffe0ff */
[----:B------:R-:W-:Y:S01]  /*06b0*/  IABS R5, R10 ;  /* 0x0000000a00057213 */ /* 0x000fe20000000000 */
[----:B------:R-:W-:Y:S01]  /*06c0*/  IMAD.IADD R13, R12, 0x1, R13 ;  /* 0x000000010c0d7824 */ /* 0x000fe200078e020d */
[----:B------:R-:W2:Y:S01]  /*06d0*/  F2I.FTZ.U32.TRUNC.NTZ R7, R6 ;  /* 0x0000000600077305 */ /* 0x000ea2000021f000 */
[----:B------:R-:W-:Y:S02]  /*06e0*/  LOP3.LUT R16, R10, 0x2, RZ, 0xfc, !PT ;  /* 0x000000020a107812 */ /* 0x000fe400078efcff */
[----:B-1----:R-:W-:Y:S01]  /*06f0*/  IABS R11, R17 ;  /* 0x00000011000b7213 */ /* 0x002fe20000000000 */
[----:B------:R-:W-:Y:S01]  /*0700*/  IMAD.HI.U32 R3, R8, R5, RZ ;  /* 0x0000000508037227 */ /* 0x000fe200078e00ff */
[C---:B------:R-:W-:Y:S02]  /*0710*/  LOP3.LUT R18, R10.reuse, 0x4, RZ, 0xfc, !PT ;  /* 0x000000040a127812 */ /* 0x040fe400078efcff */
[----:B------:R-:W-:Y:S01]  /*0720*/  LOP3.LUT R19, R10, 0x6, RZ, 0xfc, !PT ;  /* 0x000000060a137812 */ /* 0x000fe200078efcff */
[----:B------:R-:W-:Y:S01]  /*0730*/  IMAD.HI.U32 R4, R8, R11, RZ ;  /* 0x0000000b08047227 */ /* 0x000fe200078e00ff */
[----:B------:R-:W-:-:S02]  /*0740*/  IABS R14, R18 ;  /* 0x00000012000e7213 */ /* 0x000fc40000000000 */
[----:B------:R-:W-:Y:S01]  /*0750*/  IABS R15, R19 ;  /* 0x00000013000f7213 */ /* 0x000fe20000000000 */
[----:B------:R-:W-:Y:S01]  /*0760*/  IMAD.MOV R4, RZ, RZ, -R4 ;  /* 0x000000ffff047224 */ /* 0x000fe200078e0a04 */
[----:B------:R-:W-:Y:S01]  /*0770*/  ISETP.GE.AND P5, PT, R18, RZ, PT ;  /* 0x000000ff1200720c */ /* 0x000fe20003fa6270 */
[----:B------:R-:W-:Y:S01]  /*0780*/  IMAD.MOV R3, RZ, RZ, -R3 ;  /* 0x000000ffff037224 */ /* 0x000fe200078e0a03 */
[----:B------:R-:W-:Y:S01]  /*0790*/  ISETP.GE.AND P4, PT, R19, RZ, PT ;  /* 0x000000ff1300720c */ /* 0x000fe20003f86270 */
[----:B------:R-:W-:Y:S01]  /*07a0*/  IMAD R11, R0, R4, R11 ;  /* 0x00000004000b7224 */ /* 0x000fe200078e020b */
[C---:B------:R-:W-:Y:S01]  /*07b0*/  LOP3.LUT R18, R10.reuse, 0xe, RZ, 0xfc, !PT ;  /* 0x0000000e0a127812 */ /* 0x040fe200078efcff */
[----:B--2---:R-:W-:Y:S01]  /*07c0*/  IMAD.MOV R9, RZ, RZ, -R7 ;  /* 0x000000ffff097224 */ /* 0x004fe200078e0a07 */
[----:B------:R-:W-:Y:S01]  /*07d0*/  LOP3.LUT R20, R10, 0x10, RZ, 0xfc, !PT ;  /* 0x000000100a147812 */ /* 0x000fe200078efcff */
[C---:B------:R-:W-:Y:S01]  /*07e0*/  IMAD R4, R0.reuse, R3, R5 ;  /* 0x0000000300047224 */ /* 0x040fe200078e0205 */
[----:B------:R-:W-:Y:S01]  /*07f0*/  IABS R3, R16 ;  /* 0x0000001000037213 */ /* 0x000fe20000000000 */
[----:B------:R-:W-:Y:S01]  /*0800*/  IMAD.MOV.U32 R5, RZ, RZ, R9 ;  /* 0x000000ffff057224 */ /* 0x000fe200078e0009 */
[C---:B------:R-:W-:Y:S01]  /*0810*/  ISETP.GT.U32.AND P1, PT, R0.reuse, R11, PT ;  /* 0x0000000b0000720c */ /* 0x040fe20003f24070 */
[----:B------:R-:W-:Y:S01]  /*0820*/  IMAD.MOV.U32 R6, RZ, RZ, RZ ;  /* 0x000000ffff067224 */ /* 0x000fe200078e00ff */
[----:B------:R-:W-:Y:S01]  /*0830*/  MOV R9, R3 ;  /* 0x0000000300097202 */ /* 0x000fe20000000f00 */
[----:B------:R-:W-:Y:S01]  /*0840*/  IMAD R5, R5, R2, RZ ;  /* 0x0000000205057224 */ /* 0x000fe200078e02ff */
[----:B------:R-:W-:-:S02]  /*0850*/  ISETP.GT.U32.AND P0, PT, R0, R4, PT ;  /* 0x000000040000720c */ /* 0x000fc40003f04070 */
[----:B------:R-:W-:Y:S01]  /*0860*/  IABS R19, R20 ;  /* 0x0000001400137213 */ /* 0x000fe20000000000 */
[----:B------:R-:W-:Y:S01]  /*0870*/  IMAD.HI.U32 R3, R8, R9, RZ ;  /* 0x0000000908037227 */ /* 0x000fe200078e00ff */
[C---:B------:R-:W-:Y:S02]  /*0880*/  LOP3.LUT R22, R10.reuse, 0x12, RZ, 0xfc, !PT ;  /* 0x000000120a167812 */ /* 0x040fe400078efcff */
[C---:B------:R-:W-:Y:S01]  /*0890*/  LOP3.LUT R26, R10.reuse, 0x16, RZ, 0xfc, !PT ;  /* 0x000000160a1a7812 */ /* 0x040fe200078efcff */
[----:B------:R-:W-:Y:S01]  /*08a0*/  IMAD.HI.U32 R6, R7, R5, R6 ;  /* 0x0000000507067227 */ /* 0x000fe200078e0006 */
[----:B------:R-:W-:Y:S02]  /*08b0*/  IADD3 R5, -R3, RZ, RZ ;  /* 0x000000ff03057210 */ /* 0x000fe40007ffe1ff */
[----:B------:R-:W-:Y:S01]  /*08c0*/  IABS R21, R22 ;  /* 0x0000001600157213 */ /* 0x000fe20000000000 */
[----:B------:R-:W-:Y:S01]  /*08d0*/  IMAD.MOV.U32 R7, RZ, RZ, R14 ;  /* 0x000000ffff077224 */ /* 0x000fe200078e000e */
[----:B------:R-:W-:Y:S01]  /*08e0*/  LOP3.LUT R14, R10, 0x8, RZ, 0xfc, !PT ;  /* 0x000000080a0e7812 */ /* 0x000fe200078efcff */
[----:B------:R-:W-:Y:S01]  /*08f0*/  @!P0 IMAD.IADD R4, R4, 0x1, -R0 ;  /* 0x0000000104048824 */ /* 0x000fe200078e0a00 */
[----:B------:R-:W-:Y:S01]  /*0900*/  ISETP.GE.AND P0, PT, R17, RZ, PT ;  /* 0x000000ff1100720c */ /* 0x000fe20003f06270 */
[----:B------:R-:W-:Y:S01]  /*0910*/  IMAD R5, R0, R5, R9 ;  /* 0x0000000500057224 */ /* 0x000fe200078e0209 */
[----:B------:R-:W-:Y:S01]  /*0920*/  IABS R12, R14 ;  /* 0x0000000e000c7213 */ /* 0x000fe20000000000 */
[----:B------:R-:W-:Y:S01]  /*0930*/  IMAD.HI.U32 R3, R8, R7, RZ ;  /* 0x0000000708037227 */ /* 0x000fe200078e00ff */
[----:B------:R-:W-:-:S02]  /*0940*/  ISETP.GT.U32.AND P6, PT, R0, R4, PT ;  /* 0x000000040000720c */ /* 0x000fc40003fc4070 */
[----:B------:R-:W-:Y:S01]  /*0950*/  ISETP.GT.U32.AND P2, PT, R0, R5, PT ;  /* 0x000000050000720c */ /* 0x000fe20003f44070 */
[--C-:B------:R-:W-:Y:S01]  /*0960*/  @!P1 IMAD.IADD R11, R11, 0x1, -R0.reuse ;  /* 0x000000010b0b9824 */ /* 0x100fe200078e0a00 */
[----:B------:R-:W-:Y:S01]  /*0970*/  ISETP.GE.AND P1, PT, R16, RZ, PT ;  /* 0x000000ff1000720c */ /* 0x000fe20003f26270 */
[----:B------:R-:W-:Y:S01]  /*0980*/  IMAD.MOV R9, RZ, RZ, -R3 ;  /* 0x000000ffff097224 */ /* 0x000fe200078e0a03 */
[----:B------:R-:W-:Y:S01]  /*0990*/  IABS R16, R18 ;  /* 0x0000001200107213 */ /* 0x000fe20000000000 */
[----:B------:R-:W-:Y:S01]  /*09a0*/  IMAD.HI.U32 R3, R8, R15, RZ ;  /* 0x0000000f08037227 */ /* 0x000fe200078e00ff */
[----:B------:R-:W-:Y:S02]  /*09b0*/  ISETP.GT.U32.AND P3, PT, R0, R11, PT ;  /* 0x0000000b0000720c */ /* 0x000fe40003f64070 */
[----:B------:R-:W-:Y:S01]  /*09c0*/  LOP3.LUT R24, R10, 0x14, RZ, 0xfc, !PT ;  /* 0x000000140a187812 */ /* 0x000fe200078efcff */
[----:B------:R-:W-:Y:S01]  /*09d0*/  IMAD R7, R0, R9, R7 ;  /* 0x0000000900077224 */ /* 0x000fe200078e0207 */
[----:B------:R-:W-:Y:S01]  /*09e0*/  LOP3.LUT R28, R10, 0x1e, RZ, 0xfc, !PT ;  /* 0x0000001e0a1c7812 */ /* 0x000fe200078efcff */
[--C-:B------:R-:W-:Y:S01]  /*09f0*/  @!P6 IMAD.IADD R4, R4, 0x1, -R0.reuse ;  /* 0x000000010404e824 */ /* 0x100fe200078e0a00 */
[----:B------:R-:W-:Y:S01]  /*0a00*/  IABS R23, R24 ;  /* 0x0000001800177213 */ /* 0x000fe20000000000 */
[----:B------:R-:W-:Y:S01]  /*0a10*/  @!P2 IMAD.IADD R5, R5, 0x1, -R0 ;  /* 0x000000010505a824 */ /* 0x000fe200078e0a00 */
[----:B------:R-:W-:Y:S01]  /*0a20*/  ISETP.GT.U32.AND P6, PT, R0, R7, PT ;  /* 0x000000070000720c */ /* 0x000fe20003fc4070 */
[----:B------:R-:W-:Y:S01]  /*0a30*/  IMAD.MOV R3, RZ, RZ, -R3 ;  /* 0x000000ffff037224 */ /* 0x000fe200078e0a03 */
[----:B------:R-:W-:-:S02]  /*0a40*/  LOP3.LUT R30, R10, 0x20, RZ, 0xfc, !PT ;  /* 0x000000200a1e7812 */ /* 0x000fc400078efcff */
[C---:B------:R-:W-:Y:S01]  /*0a50*/  ISETP.GT.U32.AND P2, PT, R0.reuse, R5, PT ;  /* 0x000000050000720c */ /* 0x040fe20003f44070 */
[----:B------:R-:W-:Y:S01]  /*0a60*/  IMAD R9, R0, R3, R15 ;  /* 0x0000000300097224 */ /* 0x000fe200078e020f */
[-C--:B------:R-:W-:Y:S01]  /*0a70*/  @!P3 IADD3 R11, R11, -R0.reuse, RZ ;  /* 0x800000000b0bb210 */ /* 0x080fe20007ffe0ff */
[----:B------:R-:W-:Y:S01]  /*0a80*/  IMAD.MOV.U32 R15, RZ, RZ, R12 ;  /* 0x000000ffff0f7224 */ /* 0x000fe200078e000c */
[C---:B------:R-:W-:Y:S02]  /*0a90*/  ISETP.GE.AND P3, PT, R10.reuse, RZ, PT ;  /* 0x000000ff0a00720c */ /* 0x040fe40003f66270 */
[----:B------:R-:W-:Y:S02]  /*0aa0*/  LOP3.LUT R12, R10, 0xa, RZ, 0xfc, !PT ;  /* 0x0000000a0a0c7812 */ /* 0x000fe400078efcff */
[----:B------:R-:W-:Y:S01]  /*0ab0*/  MOV R3, R11 ;  /* 0x0000000b00037202 */ /* 0x000fe20000000f00 */
[----:B------:R-:W-:Y:S01]  /*0ac0*/  IMAD.HI.U32 R11, R8, R15, RZ ;  /* 0x0000000f080b7227 */ /* 0x000fe200078e00ff */
[----:B------:R-:W-:-:S02]  /*0ad0*/  @!P6 IADD3 R7, R7, -R0, RZ ;  /* 0x800000000707e210 */ /* 0x000fc40007ffe0ff */
[----:B------:R-:W-:Y:S01]  /*0ae0*/  IABS R17, R12 ;  /* 0x0000000c00117213 */ /* 0x000fe20000000000 */
[----:B------:R-:W-:Y:S01]  /*0af0*/  @!P2 IMAD.IADD R5, R5, 0x1, -R0 ;  /* 0x000000010505a824 */ /* 0x000fe200078e0a00 */
[----:B------:R-:W-:Y:S01]  /*0b00*/  ISETP.GT.U32.AND P6, PT, R0, R7, PT ;  /* 0x000000070000720c */ /* 0x000fe20003fc4070 */
[----:B------:R-:W-:Y:S01]  /*0b10*/  @!P0 IMAD.MOV R3, RZ, RZ, -R3 ;  /* 0x000000ffff038224 */ /* 0x000fe200078e0a03 */
[----:B------:R-:W-:Y:S01]  /*0b20*/  ISETP.GE.AND P2, PT, R12, RZ, PT ;  /* 0x000000ff0c00720c */ /* 0x000fe20003f46270 */
[----:B------:R-:W-:Y:S01]  /*0b30*/  @!P3 IMAD.MOV R4, RZ, RZ, -R4 ;  /* 0x000000ffff04b224 */ /* 0x000fe200078e0a04 */
[----:B------:R-:W-:Y:S01]  /*0b40*/  ISETP.GT.U32.AND P3, PT, R0, R9, PT ;  /* 0x000000090000720c */ /* 0x000fe20003f64070 */
[----:B------:R-:W-:Y:S01]  /*0b50*/  IMAD.HI.U32 R12, R8, R17, RZ ;  /* 0x00000011080c7227 */ /* 0x000fe200078e00ff */
[----:B------:R-:W-:Y:S02]  /*0b60*/  ISETP.GE.AND P0, PT, R14, RZ, PT ;  /* 0x000000ff0e00720c */ /* 0x000fe40003f06270 */
[----:B------:R-:W-:Y:S01]  /*0b70*/  LOP3.LUT R14, R10, 0xc, RZ, 0xfc, !PT ;  /* 0x0000000c0a0e7812 */ /* 0x000fe200078efcff */
[----:B------:R-:W-:Y:S01]  /*0b80*/  IMAD.MOV R11, RZ, RZ, -R11 ;  /* 0x000000ffff0b7224 */ /* 0x000fe200078e0a0b */
[----:B------:R-:W-:Y:S01]  /*0b90*/  IADD3 R12, -R12, RZ, RZ ;  /* 0x000000ff0c0c7210 */ /* 0x000fe20007ffe1ff */
[----:B------:R-:W-:Y:S01]  /*0ba0*/  @!P1 IMAD.MOV R5, RZ, RZ, -R5 ;  /* 0x000000ffff059224 */ /* 0x000fe200078e0a05 */
[----:B------:R-:W-:Y:S01]  /*0bb0*/  LOP3.LUT R31, R10, 0x22, RZ, 0xfc, !PT ;  /* 0x000000220a1f7812 */ /* 0x000fe200078efcff */
[--C-:B------:R-:W-:Y:S01]  /*0bc0*/  @!P6 IMAD.IADD R7, R7, 0x1, -R0.reuse ;  /* 0x000000010707e824 */ /* 0x100fe200078e0a00 */
[----:B------:R-:W-:Y:S01]  /*0bd0*/  ISETP.GE.AND P6, PT, R14, RZ, PT ;  /* 0x000000ff0e00720c */ /* 0x000fe20003fc6270 */
[C---:B------:R-:W-:Y:S01]  /*0be0*/  IMAD R12, R0.reuse, R12, R17 ;  /* 0x0000000c000c7224 */ /* 0x040fe200078e0211 */
[----:B------:R-:W-:Y:S01]  /*0bf0*/  IABS R27, R30 ;  /* 0x0000001e001b7213 */ /* 0x000fe20000000000 */
[----:B------:R-:W-:Y:S01]  /*0c00*/  @!P3 IMAD.IADD R9, R9, 0x1, -R0 ;  /* 0x000000010909b824 */ /* 0x000fe200078e0a00 */
[----:B------:R-:W-:Y:S01]  /*0c10*/  IABS R29, R31 ;  /* 0x0000001f001d7213 */ /* 0x000fe20000000000 */
[----:B------:R-:W-:Y:S01]  /*0c20*/  @!P5 IMAD.MOV R7, RZ, RZ, -R7 ;  /* 0x000000ffff07d224 */ /* 0x000fe200078e0a07 */
[C---:B------:R-:W-:Y:S01]  /*0c30*/  ISETP.GT.U32.AND P5, PT, R0.reuse, R12, PT ;  /* 0x0000000c0000720c */ /* 0x040fe20003fa4070 */
[C---:B------:R-:W-:Y:S01]  /*0c40*/  IMAD R11, R0.reuse, R11, R15 ;  /* 0x0000000b000b7224 */ /* 0x040fe200078e020f */
[----:B------:R-:W-:Y:S01]  /*0c50*/  IABS R15, R14 ;  /* 0x0000000e000f7213 */ /* 0x000fe20000000000 */
[----:B------:R-:W-:Y:S01]  /*0c60*/  IMAD.MOV.U32 R17, RZ, RZ, R16 ;  /* 0x000000ffff117224 */ /* 0x000fe200078e0010 */
[----:B------:R-:W-:Y:S01]  /*0c70*/  ISETP.GT.U32.AND P3, PT, R0, R9, PT ;  /* 0x000000090000720c */ /* 0x000fe20003f64070 */
[----:B------:R-:W-:Y:S01]  /*0c80*/  IMAD.HI.U32 R16, R8, R19, RZ ;  /* 0x0000001308107227 */ /* 0x000fe200078e00ff */
[----:B------:R-:W-:-:S02]  /*0c90*/  ISETP.GT.U32.AND P1, PT, R0, R11, PT ;  /* 0x0000000b0000720c */ /* 0x000fc40003f24070 */
[----:B------:R-:W-:Y:S01]  /*0ca0*/  LOP3.LUT R32, R10, 0x24, RZ, 0xfc, !PT ;  /* 0x000000240a207812 */ /* 0x000fe200078efcff */
[----:B------:R-:W-:Y:S01]  /*0cb0*/  IMAD.HI.U32 R14, R8, R15, RZ ;  /* 0x0000000f080e7227 */ /* 0x000fe200078e00ff */
[C---:B------:R-:W-:Y:S02]  /*0cc0*/  LOP3.LUT R34, R10.reuse, 0x28, RZ, 0xfc, !PT ;  /* 0x000000280a227812 */ /* 0x040fe400078efcff */
[----:B------:R-:W-:Y:S01]  /*0cd0*/  LOP3.LUT R38, R10, 0x30, RZ, 0xfc, !PT ;  /* 0x000000300a267812 */ /* 0x000fe200078efcff */
[----:B------:R-:W-:Y:S01]  /*0ce0*/  @!P5 IMAD.IADD R12, R12, 0x1, -R0 ;  /* 0x000000010c0cd824 */ /* 0x000fe200078e0a00 */
[----:B------:R-:W-:Y:S01]  /*0cf0*/  IADD3 R14, -R14, RZ, RZ ;  /* 0x000000ff0e0e7210 */ /* 0x000fe20007ffe1ff */
[----:B------:R-:W-:Y:S01]  /*0d00*/  IMAD.MOV R16, RZ, RZ, -R16 ;  /* 0x000000ffff107224 */ /* 0x000fe200078e0a10 */
[----:B------:R-:W-:Y:S01]  /*0d10*/  LOP3.LUT R36, R10, 0x2e, RZ, 0xfc, !PT ;  /* 0x0000002e0a247812 */ /* 0x000fe200078efcff */
[--C-:B------:R-:W-:Y:S01]  /*0d20*/  @!P3 IMAD.IADD R9, R9, 0x1, -R0.reuse ;  /* 0x000000010909b824 */ /* 0x100fe200078e0a00 */
[C---:B------:R-:W-:Y:S01]  /*0d30*/  ISETP.GT.U32.AND P5, PT, R0.reuse, R12, PT ;  /* 0x0000000c0000720c */ /* 0x040fe20003fa4070 */
[----:B------:R-:W-:Y:S01]  /*0d40*/  IMAD R14, R0, R14, R15 ;  /* 0x0000000e000e7224 */ /* 0x000fe200078e020f */
[----:B------:R-:W-:Y:S01]  /*0d50*/  ISETP.GE.AND P3, PT, R18, RZ, PT ;  /* 0x000000ff1200720c */ /* 0x000fe20003f66270 */
[----:B------:R-:W-:Y:S01]  /*0d60*/  @!P4 IMAD.MOV R9, RZ, RZ, -R9 ;  /* 0x000000ffff09c224 */ /* 0x000fe200078e0a09 */
[----:B------:R-:W-:Y:S01]  /*0d70*/  IABS R18, R26 ;  /* 0x0000001a00127213 */ /* 0x000fe20000000000 */
[----:B------:R-:W-:Y:S01]  /*0d80*/  @!P1 IMAD.IADD R11, R11, 0x1, -R0 ;  /* 0x000000010b0b9824 */ /* 0x000fe200078e0a00 */
[C---:B------:R-:W-:Y:S01]  /*0d90*/  ISETP.GT.U32.AND P4, PT, R0.reuse, R14, PT ;  /* 0x0000000e0000720c */ /* 0x040fe20003f84070 */
[----:B------:R-:W-:Y:S01]  /*0da0*/  IMAD R16, R0, R16, R19 ;  /* 0x0000001000107224 */ /* 0x000fe200078e0213 */
[----:B------:R-:W-:Y:S01]  /*0db0*/  IABS R37, R36 ;  /* 0x0000002400257213 */ /* 0x000fe20000000000 */
[----:B------:R-:W-:Y:S01]  /*0dc0*/  IMAD.HI.U32 R15, R8, R17, RZ ;  /* 0x00000011080f7227 */ /* 0x000fe200078e00ff */
[----:B------:R-:W-:-:S02]  /*0dd0*/  ISETP.GT.U32.AND P1, PT, R0, R11, PT ;  /* 0x0000000b0000720c */ /* 0x000fc40003f24070 */
[----:B------:R-:W-:Y:S01]  /*0de0*/  LOP3.LUT R39, R10, 0x32, RZ, 0xfc, !PT ;  /* 0x000000320a277812 */ /* 0x000fe200078efcff */
[----:B------:R-:W-:Y:S01]  /*0df0*/  @!P5 IMAD.IADD R12, R12, 0x1, -R0 ;  /* 0x000000010c0cd824 */ /* 0x000fe200078e0a00 */
[----:B------:R-:W-:Y:S02]  /*0e00*/  ISETP.GT.U32.AND P5, PT, R0, R16, PT ;  /* 0x000000100000720c */ /* 0x000fe40003fa4070 */
[----:B------:R-:W-:Y:S01]  /*0e10*/  IADD3 R15, -R15, RZ, RZ ;  /* 0x000000ff0f0f7210 */ /* 0x000fe20007ffe1ff */
[----:B------:R-:W-:Y:S01]  /*0e20*/  @!P2 IMAD.MOV R12, RZ, RZ, -R12 ;  /* 0x000000ffff0ca224 */ /* 0x000fe200078e0a0c */
[----:B------:R-:W-:Y:S01]  /*0e30*/  ISETP.GE.AND P2, PT, R22, RZ, PT ;  /* 0x000000ff1600720c */ /* 0x000fe20003f46270 */
[----:B------:R-:W-:Y:S01]  /*0e40*/  @!P4 IMAD.IADD R14, R14, 0x1, -R0 ;  /* 0x000000010e0ec824 */ /* 0x000fe200078e0a00 */
[----:B------:R-:W-:Y:S01]  /*0e50*/  LOP3.LUT R22, R10, 0x1a, RZ, 0xfc, !PT ;  /* 0x0000001a0a167812 */ /* 0x000fe200078efcff */
[----:B------:R-:W-:Y:S01]  /*0e60*/  IMAD R15, R0, R15, R17 ;  /* 0x0000000f000f7224 */ /* 0x000fe200078e0211 */
[----:B------:R-:W-:Y:S01]  /*0e70*/  LOP3.LUT R42, R10, 0x3a, RZ, 0xfc, !PT ;  /* 0x0000003a0a2a7812 */ /* 0x000fe200078efcff */
[----:B------:R-:W-:Y:S01]  /*0e80*/  IMAD.HI.U32 R17, R8, R21, RZ ;  /* 0x0000001508117227 */ /* 0x000fe200078e00ff */
[----:B------:R-:W-:-:S02]  /*0e90*/  ISETP.GT.U32.AND P4, PT, R0, R14, PT ;  /* 0x0000000e0000720c */ /* 0x000fc40003f84070 */
[-C--:B------:R-:W-:Y:S01]  /*0ea0*/  @!P1 IADD3 R11, R11, -R0.reuse, RZ ;  /* 0x800000000b0b9210 */ /* 0x080fe20007ffe0ff */
[----:B------:R-:W-:Y:S01]  /*0eb0*/  IMAD.MOV R17, RZ, RZ, -R17 ;  /* 0x000000ffff117224 */ /* 0x000fe200078e0a11 */
[----:B------:R-:W-:Y:S02]  /*0ec0*/  @!P5 IADD3 R16, R16, -R0, RZ ;  /* 0x800000001010d210 */ /* 0x000fe40007ffe0ff */
[C---:B------:R-:W-:Y:S01]  /*0ed0*/  ISETP.GT.U32.AND P1, PT, R0.reuse, R15, PT ;  /* 0x0000000f0000720c */ /* 0x040fe20003f24070 */
[C---:B------:R-:W-:Y:S01]  /*0ee0*/  IMAD R17, R0.reuse, R17, R21 ;  /* 0x0000001100117224 */ /* 0x040fe200078e0215 */
[----:B------:R-:W-:Y:S01]  /*0ef0*/  ISETP.GT.U32.AND P5, PT, R0, R16, PT ;  /* 0x000000100000720c */ /* 0x000fe20003fa4070 */
[----:B------:R-:W-:Y:S01]  /*0f00*/  IMAD.MOV.U32 R21, RZ, RZ, R18 ;  /* 0x000000ffff157224 */ /* 0x000fe200078e0012 */
[----:B------:R-:W-:Y:S01]  /*0f10*/  IABS R25, R22 ;  /* 0x0000001600197213 */ /* 0x000fe20000000000 */
[----:B------:R-:W-:Y:S01]  /*0f20*/  IMAD.HI.U32 R18, R8, R23, RZ ;  /* 0x0000001708127227 */ /* 0x000fe200078e00ff */
[----:B------:R-:W-:-:S02]  /*0f30*/  IABS R41, R42 ;  /* 0x0000002a00297213 */ /* 0x000fc40000000000 */
[----:B------:R-:W-:Y:S01]  /*0f40*/  LOP3.LUT R40, R10, 0x38, RZ, 0xfc, !PT ;  /* 0x000000380a287812 */ /* 0x000fe200078efcff */
[----:B------:R-:W-:Y:S01]  /*0f50*/  @!P4 IMAD.IADD R14, R14, 0x1, -R0 ;  /* 0x000000010e0ec824 */ /* 0x000fe200078e0a00 */
[----:B------:R-:W-:Y:S01]  /*0f60*/  ISETP.GT.U32.AND P4, PT, R0, R17, PT ;  /* 0x000000110000720c */ /* 0x000fe20003f84070 */
[----:B------:R-:W-:Y:S01]  /*0f70*/  IMAD.MOV R18, RZ, RZ, -R18 ;  /* 0x000000ffff127224 */ /* 0x000fe200078e0a12 */
[----:B------:R-:W-:Y:S01]  /*0f80*/  LOP3.LUT R43, R10, 0x3c, RZ, 0xfc, !PT ;  /* 0x0000003c0a2b7812 */ /* 0x000fe200078efcff */
[----:B------:R-:W-:Y:S01]  /*0f90*/  IMAD.HI.U32 R19, R8, R21, RZ ;  /* 0x0000001508137227 */ /* 0x000fe200078e00ff */
[----:B------:R-:W-:Y:S02]  /*0fa0*/  @!P1 IADD3 R15, R15, -R0, RZ ;  /* 0x800000000f0f9210 */ /* 0x000fe40007ffe0ff */
[----:B------:R-:W-:Y:S01]  /*0fb0*/  LOP3.LUT R44, R10, 0x3e, RZ, 0xfc, !PT ;  /* 0x0000003e0a2c7812 */ /* 0x000fe200078efcff */
[C---:B------:R-:W-:Y:S01]  /*0fc0*/  IMAD R18, R0.reuse, R18, R23 ;  /* 0x0000001200127224 */ /* 0x040fe200078e0217 */
[----:B------:R-:W-:Y:S01]  /*0fd0*/  ISETP.GT.U32.AND P1, PT, R0, R15, PT ;  /* 0x0000000f0000720c */ /* 0x000fe20003f24070 */
[--C-:B------:R-:W-:Y:S01]  /*0fe0*/  @!P5 IMAD.IADD R16, R16, 0x1, -R0.reuse ;  /* 0x000000011010d824 */ /* 0x100fe200078e0a00 */
[----:B------:R-:W-:Y:S01]  /*0ff0*/  IADD3 R19, -R19, RZ, RZ ;  /* 0x000000ff13137210 */ /* 0x000fe20007ffe1ff */
[----:B------:R-:W-:Y:S01]  /*1000*/  @!P0 IMAD.MOV R11, RZ, RZ, -R11 ;  /* 0x000000ffff0b8224 */ /* 0x000fe200078e0a0b */
[----:B------:R-:W-:Y:S01]  /*1010*/  ISETP.GT.U32.AND P5, PT, R0, R18, PT ;  /* 0x000000120000720c */ /* 0x000fe20003fa4070 */
[----:B------:R-:W-:Y:S01]  /*1020*/  @!P4 IMAD.IADD R17, R17, 0x1, -R0 ;  /* 0x000000011111c824 */ /* 0x000fe200078e0a00 */
[----:B------:R-:W-:Y:S01]  /*1030*/  ISETP.GE.AND P0, PT, R20, RZ, PT ;  /* 0x000000ff1400720c */ /* 0x000fe20003f06270 */
[----:B------:R-:W-:Y:S01]  /*1040*/  IMAD R19, R0, R19, R21 ;  /* 0x0000001300137224 */ /* 0x000fe200078e0215 */
[----:B------:R-:W-:Y:S01]  /*1050*/  LOP3.LUT R20, R10, 0x18, RZ, 0xfc, !PT ;  /* 0x000000180a147812 */ /* 0x000fe200078efcff */
[----:B------:R-:W-:Y:S01]  /*1060*/  @!P6 IMAD.MOV R14, RZ, RZ, -R14 ;  /* 0x000000ffff0ee224 */ /* 0x000fe200078e0a0e */
[----:B------:R-:W-:Y:S01]  /*1070*/  ISETP.GT.U32.AND P4, PT, R0, R17, PT ;  /* 0x000000110000720c */ /* 0x000fe20003f84070 */
[----:B------:R-:W-:Y:S01]  /*1080*/  IMAD.HI.U32 R21, R8, R25, RZ ;  /* 0x0000001908157227 */ /* 0x000fe200078e00ff */
[----:B------:R-:W-:-:S02]  /*1090*/  ISETP.GT.U32.AND P6, PT, R0, R19, PT ;  /* 0x000000130000720c */ /* 0x000fc40003fc4070 */
[----:B------:R-:W-:Y:S01]  /*10a0*/  IABS R23, R20 ;  /* 0x0000001400177213 */ /* 0x000fe20000000000 */
[--C-:B------:R-:W-:Y:S01]  /*10b0*/  @!P1 IMAD.IADD R15, R15, 0x1, -R0.reuse ;  /* 0x000000010f0f9824 */ /* 0x100fe200078e0a00 */
[----:B------:R-:W-:Y:S01]  /*10c0*/  ISETP.GE.AND P1, PT, R24, RZ, PT ;  /* 0x000000ff1800720c */ /* 0x000fe20003f26270 */
[----:B------:R-:W-:Y:S01]  /*10d0*/  @!P5 IMAD.IADD R18, R18, 0x1, -R0 ;  /* 0x000000011212d824 */ /* 0x000fe200078e0a00 */
[----:B------:R-:W-:Y:S01]  /*10e0*/  LOP3.LUT R46, R10, 0x44, RZ, 0xfc, !PT ;  /* 0x000000440a2e7812 */ /* 0x000fe200078efcff */
[----:B------:R-:W-:Y:S01]  /*10f0*/  @!P0 IMAD.MOV R16, RZ, RZ, -R16 ;  /* 0x000000ffff108224 */ /* 0x000fe200078e0a10 */
[----:B------:R-:W-:Y:S01]  /*1100*/  ISETP.GE.AND P0, PT, R20, RZ, PT ;  /* 0x000000ff1400720c */ /* 0x000fe20003f06270 */
[----:B------:R-:W-:Y:S01]  /*1110*/  IMAD.HI.U32 R20, R8, R23, RZ ;  /* 0x0000001708147227 */ /* 0x000fe200078e00ff */
[----:B------:R-:W-:Y:S02]  /*1120*/  @!P3 IADD3 R15, -R15, RZ, RZ ;  /* 0x000000ff0f0fb210 */ /* 0x000fe40007ffe1ff */
[----:B------:R-:W-:Y:S01]  /*1130*/  ISETP.GT.U32.AND P5, PT, R0, R18, PT ;  /* 0x000000120000720c */ /* 0x000fe20003fa4070 */
[--C-:B------:R-:W-:Y:S01]  /*1140*/  @!P4 IMAD.IADD R17, R17, 0x1, -R0.reuse ;  /* 0x000000011111c824 */ /* 0x100fe200078e0a00 */
[----:B------:R-:W-:Y:S01]  /*1150*/  ISETP.GE.AND P3, PT, R26, RZ, PT ;  /* 0x000000ff1a00720c */ /* 0x000fe20003f66270 */
[----:B------:R-:W-:Y:S01]  /*1160*/  @!P6 IMAD.IADD R19, R19, 0x1, -R0 ;  /* 0x000000011313e824 */ /* 0x000fe200078e0a00 */
[----:B------:R-:W-:Y:S01]  /*1170*/  LOP3.LUT R26, R10, 0x1c, RZ, 0xfc, !PT ;  /* 0x0000001c0a1a7812 */ /* 0x000fe200078efcff */
[----:B------:R-:W-:Y:S01]  /*1180*/  IMAD.MOV R21, RZ, RZ, -R21 ;  /* 0x000000ffff157224 */ /* 0x000fe200078e0a15 */
[----:B------:R-:W-:Y:S01]  /*1190*/  IADD3 R20, -R20, RZ, RZ ;  /* 0x000000ff14147210 */ /* 0x000fe20007ffe1ff */
[----:B------:R-:W-:Y:S01]  /*11a0*/  IMAD.HI.U32 R24, R8, R27, RZ ;  /* 0x0000001b08187227 */ /* 0x000fe200078e00ff */
[----:B------:R-:W-:-:S02]  /*11b0*/  ISETP.GE.AND P4, PT, R22, RZ, PT ;  /* 0x000000ff1600720c */ /* 0x000fc40003f86270 */
[----:B------:R-:W-:Y:S01]  /*11c0*/  IABS R22, R26 ;  /* 0x0000001a00167213 */ /* 0x000fe20000000000 */
[C---:B------:R-:W-:Y:S01]  /*11d0*/  IMAD R20, R0.reuse, R20, R23 ;  /* 0x0000001400147224 */ /* 0x040fe200078e0217 */
[C---:B------:R-:W-:Y:S01]  /*11e0*/  ISETP.GT.U32.AND P6, PT, R0.reuse, R19, PT ;  /* 0x000000130000720c */ /* 0x040fe20003fc4070 */
[----:B------:R-:W-:Y:S01]  /*11f0*/  IMAD R21, R0, R21, R25 ;  /* 0x0000001500157224 */ /* 0x000fe200078e0219 */
[----:B------:R-:W-:Y:S01]  /*1200*/  @!P5 IADD3 R18, R18, -R0, RZ ;  /* 0x800000001212d210 */ /* 0x000fe20007ffe0ff */
[----:B------:R-:W-:Y:S01]  /*1210*/  IMAD.MOV.U32 R23, RZ, RZ, R22 ;  /* 0x000000ffff177224 */ /* 0x000fe200078e0016 */
[----:B------:R-:W-:Y:S01]  /*1220*/  ISETP.GT.U32.AND P5, PT, R0, R20, PT ;  /* 0x000000140000720c */ /* 0x000fe20003fa4070 */
[----:B------:R-:W-:Y:S01]  /*1230*/  @!P2 IMAD.MOV R17, RZ, RZ, -R17 ;  /* 0x000000ffff11a224 */ /* 0x000fe200078e0a11 */
[----:B------:R-:W-:Y:S01]  /*1240*/  IABS R25, R28 ;  /* 0x0000001c00197213 */ /* 0x000fe20000000000 */
[----:B------:R-:W-:Y:S01]  /*1250*/  IMAD.HI.U32 R22, R8, R23, RZ ;  /* 0x0000001708167227 */ /* 0x000fe200078e00ff */
[----:B------:R-:W-:-:S02]  /*1260*/  IABS R47, R46 ;  /* 0x0000002e002f7213 */ /* 0x000fc40000000000 */
[C---:B------:R-:W-:Y:S01]  /*1270*/  LOP3.LUT R48, R10.reuse, 0x46, RZ, 0xfc, !PT ;  /* 0x000000460a307812 */ /* 0x040fe200078efcff */
[----:B------:R-:W-:Y:S01]  /*1280*/  IMAD.MOV R22, RZ, RZ, -R22 ;  /* 0x000000ffff167224 */ /* 0x000fe200078e0a16 */
[----:B------:R-:W-:Y:S01]  /*1290*/  LOP3.LUT R50, R10, 0x48, RZ, 0xfc, !PT ;  /* 0x000000480a327812 */ /* 0x000fe200078efcff */
[--C-:B------:R-:W-:Y:S01]  /*12a0*/  @!P6 IMAD.IADD R19, R19, 0x1, -R0.reuse ;  /* 0x000000011313e824 */ /* 0x100fe200078e0a00 */
[C---:B------:R-:W-:Y:S01]  /*12b0*/  ISETP.GT.U32.AND P6, PT, R0.reuse, R21, PT ;  /* 0x000000150000720c */ /* 0x040fe20003fc4070 */
[----:B------:R-:W-:Y:S01]  /*12c0*/  IMAD R22, R0, R22, R23 ;  /* 0x0000001600167224 */ /* 0x000fe200078e0217 */
[----:B------:R-:W-:Y:S01]  /*12d0*/  IABS R49, R48 ;  /* 0x0000003000317213 */ /* 0x000fe20000000000 */
[----:B------:R-:W-:Y:S01]  /*12e0*/  @!P5 IMAD.IADD R20, R20, 0x1, -R0 ;  /* 0x000000011414d824 */ /* 0x000fe200078e0a00 */
[----:B------:R-:W-:Y:S01]  /*12f0*/  LOP3.LUT R51, R10, 0x4a, RZ, 0xfc, !PT ;  /* 0x0000004a0a337812 */ /* 0x000fe200078efcff */
[----:B------:R-:W-:Y:S01]  /*1300*/  IMAD.HI.U32 R23, R8, R25, RZ ;  /* 0x0000001908177227 */ /* 0x000fe200078e00ff */
[----:B------:R-:W-:-:S02]  /*1310*/  ISETP.GT.U32.AND P5, PT, R0, R22, PT ;  /* 0x000000160000720c */ /* 0x000fc40003fa4070 */
[----:B------:R-:W-:Y:S01]  /*1320*/  ISETP.GT.U32.AND P2, PT, R0, R20, PT ;  /* 0x000000140000720c */ /* 0x000fe20003f44070 */
[----:B------:R-:W-:Y:S01]  /*1330*/  IMAD.MOV R24, RZ, RZ, -R24 ;  /* 0x000000ffff187224 */ /* 0x000fe200078e0a18 */
[----:B------:R-:W-:Y:S01]  /*1340*/  IADD3 R23, -R23, RZ, RZ ;  /* 0x000000ff17177210 */ /* 0x000fe20007ffe1ff */
[----:B------:R-:W-:Y:S01]  /*1350*/  @!P1 IMAD.MOV R18, RZ, RZ, -R18 ;  /* 0x000000ffff129224 */ /* 0x000fe200078e0a12 */
[----:B------:R-:W-:Y:S01]  /*1360*/  LOP3.LUT R52, R10, 0x4c, RZ, 0xfc, !PT ;  /* 0x0000004c0a347812 */ /* 0x000fe200078efcff */
[----:B------:R-:W-:Y:S01]  /*1370*/  @!P6 IMAD.IADD R21, R21, 0x1, -R0 ;  /* 0x000000011515e824 */ /* 0x000fe200078e0a00 */
[----:B------:R-:W-:Y:S01]  /*1380*/  ISETP.GE.AND P6, PT, R26, RZ, PT ;  /* 0x000000ff1a00720c */ /* 0x000fe20003fc6270 */
[----:B------:R-:W-:Y:S01]  /*1390*/  IMAD R23, R0, R23, R25 ;  /* 0x0000001700177224 */ /* 0x000fe200078e0219 */
[----:B------:R-:W-:Y:S01]  /*13a0*/  IABS R26, R32 ;  /* 0x00000020001a7213 */ /* 0x000fe20000000000 */
[----:B------:R-:W-:Y:S01]  /*13b0*/  IMAD.HI.U32 R25, R8, R29, RZ ;  /* 0x0000001d08197227 */ /* 0x000fe200078e00ff */
[----:B------:R-:W-:-:S02]  /*13c0*/  LOP3.LUT R54, R10, 0x50, RZ, 0xfc, !PT ;  /* 0x000000500a367812 */ /* 0x000fc400078efcff */
[----:B------:R-:W-:Y:S01]  /*13d0*/  LOP3.LUT R55, R10, 0x52, RZ, 0xfc, !PT ;  /* 0x000000520a377812 */ /* 0x000fe200078efcff */
[----:B------:R-:W-:Y:S01]  /*13e0*/  @!P5 IMAD.IADD R22, R22, 0x1, -R0 ;  /* 0x000000011616d824 */ /* 0x000fe200078e0a00 */
[----:B------:R-:W-:Y:S01]  /*13f0*/  ISETP.GT.U32.AND P5, PT, R0, R21, PT ;  /* 0x000000150000720c */ /* 0x000fe20003fa4070 */
[----:B------:R-:W-:Y:S01]  /*1400*/  IMAD.MOV R25, RZ, RZ, -R25 ;  /* 0x000000ffff197224 */ /* 0x000fe200078e0a19 */
[----:B------:R-:W-:Y:S01]  /*1410*/  @!P2 IADD3 R20, R20, -R0, RZ ;  /* 0x800000001414a210 */ /* 0x000fe20007ffe0ff */
[C---:B------:R-:W-:Y:S01]  /*1420*/  IMAD R24, R0.reuse, R24, R27 ;  /* 0x0000001800187224 */ /* 0x040fe200078e021b */
[C---:B------:R-:W-:Y:S01]  /*1430*/  ISETP.GT.U32.AND P1, PT, R0.reuse, R22, PT ;  /* 0x000000160000720c */ /* 0x040fe20003f24070 */
[C---:B------:R-:W-:Y:S01]  /*1440*/  IMAD R25, R0.reuse, R25, R29 ;  /* 0x0000001900197224 */ /* 0x040fe200078e021d */
[C---:B------:R-:W-:Y:S01]  /*1450*/  ISETP.GT.U32.AND P2, PT, R0.reuse, R23, PT ;  /* 0x000000170000720c */ /* 0x040fe20003f44070 */
[----:B------:R-:W-:Y:S01]  /*1460*/  @!P3 IMAD.MOV R19, RZ, RZ, -R19 ;  /* 0x000000ffff13b224 */ /* 0x000fe200078e0a13 */
[----:B------:R-:W-:Y:S01]  /*1470*/  ISETP.GT.U32.AND P3, PT, R0, R24, PT ;  /* 0x000000180000720c */ /* 0x000fe20003f64070 */
[----:B------:R-:W-:Y:S01]  /*1480*/  @!P0 IMAD.MOV R20, RZ, RZ, -R20 ;  /* 0x000000ffff148224 */ /* 0x000fe200078e0a14 */
[----:B------:R-:W-:-:S02]  /*1490*/  MOV R27, R26 ;  /* 0x0000001a001b7202 */ /* 0x000fc40000000f00 */
[----:B------:R-:W-:Y:S02]  /*14a0*/  ISETP.GE.AND P0, PT, R28, RZ, PT ;  /* 0x000000ff1c00720c */ /* 0x000fe40003f06270 */
[----:B------:R-:W-:Y:S01]  /*14b0*/  @!P5 IADD3 R21, R21, -R0, RZ ;  /* 0x800000001515d210 */ /* 0x000fe20007ffe0ff */
[----:B------:R-:W-:Y:S01]  /*14c0*/  IMAD.HI.U32 R26, R8, R27, RZ ;  /* 0x0000001b081a7227 */ /* 0x000fe200078e00ff */
[----:B------:R-:W-:Y:S02]  /*14d0*/  ISETP.GT.U32.AND P5, PT, R0, R25, PT ;  /* 0x000000190000720c */ /* 0x000fe40003fa4070 */
[----:B------:R-:W-:Y:S01]  /*14e0*/  IABS R53, R55 ;  /* 0x0000003700357213 */ /* 0x000fe20000000000 */
[--C-:B------:R-:W-:Y:S01]  /*14f0*/  @!P1 IMAD.IADD R22, R22, 0x1, -R0.reuse ;  /* 0x0000000116169824 */ /* 0x100fe200078e0a00 */
[----:B------:R-:W-:Y:S01]  /*1500*/  ISETP.GE.AND P1, PT, R30, RZ, PT ;  /* 0x000000ff1e00720c */ /* 0x000fe20003f26270 */
[----:B------:R-:W-:Y:S01]  /*1510*/  @!P3 IMAD.IADD R24, R24, 0x1, -R0 ;  /* 0x000000011818b824 */ /* 0x000fe200078e0a00 */
[C---:B------:R-:W-:Y:S01]  /*1520*/  LOP3.LUT R30, R10.reuse, 0x26, RZ, 0xfc, !PT ;  /* 0x000000260a1e7812 */ /* 0x040fe200078efcff */
[----:B------:R-:W-:Y:S01]  /*1530*/  IMAD.MOV R26, RZ, RZ, -R26 ;  /* 0x000000ffff1a7224 */ /* 0x000fe200078e0a1a */
[----:B------:R-:W-:Y:S01]  /*1540*/  LOP3.LUT R56, R10, 0x5a, RZ, 0xfc, !PT ;  /* 0x0000005a0a387812 */ /* 0x000fe200078efcff */
[----:B------:R-:W-:Y:S01]  /*1550*/  @!P2 IMAD.IADD R23, R23, 0x1, -R0 ;  /* 0x000000011717a824 */ /* 0x000fe200078e0a00 */
[----:B------:R-:W-:Y:S01]  /*1560*/  IABS R29, R30 ;  /* 0x0000001e001d7213 */ /* 0x000fe20000000000 */
[----:B------:R-:W-:Y:S01]  /*1570*/  @!P4 IMAD.MOV R21, RZ, RZ, -R21 ;  /* 0x000000ffff15c224 */ /* 0x000fe200078e0a15 */
[----:B------:R-:W-:Y:S01]  /*1580*/  ISETP.GE.AND P2, PT, R31, RZ, PT ;  /* 0x000000ff1f00720c */ /* 0x000fe20003f46270 */
[----:B------:R-:W-:Y:S01]  /*1590*/  IMAD R26, R0, R26, R27 ;  /* 0x0000001a001a7224 */ /* 0x000fe200078e021b */
[----:B------:R-:W-:Y:S01]  /*15a0*/  @!P5 IADD3 R25, R25, -R0, RZ ;  /* 0x800000001919d210 */ /* 0x000fe20007ffe0ff */
[----:B------:R-:W-:Y:S01]  /*15b0*/  IMAD.HI.U32 R27, R8, R29, RZ ;  /* 0x0000001d081b7227 */ /* 0x000fe200078e00ff */
[----:B------:R-:W-:-:S02]  /*15c0*/  ISETP.GT.U32.AND P4, PT, R0, R24, PT ;  /* 0x000000180000720c */ /* 0x000fc40003f84070 */
[----:B------:R-:W-:Y:S01]  /*15d0*/  IABS R31, R34 ;  /* 0x00000022001f7213 */ /* 0x000fe20000000000 */
[----:B------:R-:W-:Y:S01]  /*15e0*/  IMAD.MOV R27, RZ, RZ, -R27 ;  /* 0x000000ffff1b7224 */ /* 0x000fe200078e0a1b */
[C---:B------:R-:W-:Y:S01]  /*15f0*/  ISETP.GT.U32.AND P5, PT, R0.reuse, R25, PT ;  /* 0x000000190000720c */ /* 0x040fe20003fa4070 */
[----:B------:R-:W-:Y:S01]  /*1600*/  @!P6 IMAD.MOV R22, RZ, RZ, -R22 ;  /* 0x000000ffff16e224 */ /* 0x000fe200078e0a16 */
[----:B------:R-:W-:Y:S01]  /*1610*/  ISETP.GT.U32.AND P3, PT, R0, R23, PT ;  /* 0x000000170000720c */ /* 0x000fe20003f64070 */
[----:B------:R-:W-:Y:S01]  /*1620*/  IMAD.HI.U32 R28, R8, R31, RZ ;  /* 0x0000001f081c7227 */ /* 0x000fe200078e00ff */
[----:B------:R-:W-:Y:S02]  /*1630*/  ISETP.GT.U32.AND P6, PT, R0, R26, PT ;  /* 0x0000001a0000720c */ /* 0x000fe40003fc4070 */
[----:B------:R-:W-:Y:S01]  /*1640*/  IABS R63, R56 ;  /* 0x00000038003f7213 */ /* 0x000fe20000000000 */
[----:B------:R-:W-:Y:S01]  /*1650*/  IMAD.MOV R28, RZ, RZ, -R28 ;  /* 0x000000ffff1c7224 */ /* 0x000fe200078e0a1c */
[----:B------:R-:W-:Y:S01]  /*1660*/  LOP3.LUT R58, R10, 0x64, RZ, 0xfc, !PT ;  /* 0x000000640a3a7812 */ /* 0x000fe200078efcff */
[----:B------:R-:W-:Y:S01]  /*1670*/  IMAD R27, R0, R27, R29 ;  /* 0x0000001b001b7224 */ /* 0x000fe200078e021d */
[----:B------:R-:W-:Y:S01]  /*1680*/  LOP3.LUT R60, R10, 0x72, RZ, 0xfc, !PT ;  /* 0x000000720a3c7812 */ /* 0x000fe200078efcff */
[--C-:B------:R-:W-:Y:S01]  /*1690*/  @!P4 IMAD.IADD R24, R24, 0x1, -R0.reuse ;  /* 0x000000011818c824 */ /* 0x100fe200078e0a00 */
[----:B------:R-:W-:Y:S01]  /*16a0*/  ISETP.GE.AND P4, PT, R30, RZ, PT ;  /* 0x000000ff1e00720c */ /* 0x000fe20003f86270 */
[----:B------:R-:W-:Y:S01]  /*16b0*/  IMAD R28, R0, R28, R31 ;  /* 0x0000001c001c7224 */ /* 0x000fe200078e021f */
[----:B------:R-:W-:Y:S01]  /*16c0*/  IABS R30, R38 ;  /* 0x00000026001e7213 */ /* 0x000fe20000000000 */
[----:B------:R-:W-:Y:S01]  /*16d0*/  @!P5 IMAD.IADD R25, R25, 0x1, -R0 ;  /* 0x000000011919d824 */ /* 0x000fe200078e0a00 */
[----:B------:R-:W-:Y:S01]  /*16e0*/  @!P3 IADD3 R23, R23, -R0, RZ ;  /* 0x800000001717b210 */ /* 0x000fe20007ffe0ff */
[----:B------:R-:W-:Y:S01]  /*16f0*/  IMAD.HI.U32 R31, R8, R37, RZ ;  /* 0x00000025081f7227 */ /* 0x000fe200078e00ff */
[----:B------:R-:W-:-:S02]  /*1700*/  ISETP.GT.U32.AND P5, PT, R0, R27, PT ;  /* 0x0000001b0000720c */ /* 0x000fc40003fa4070 */
[----:B------:R-:W-:Y:S01]  /*1710*/  ISETP.GE.AND P3, PT, R32, RZ, PT ;  /* 0x000000ff2000720c */ /* 0x000fe20003f66270 */
[----:B------:R-:W-:Y:S01]  /*1720*/  @!P0 IMAD.MOV R23, RZ, RZ, -R23 ;  /* 0x000000ffff178224 */ /* 0x000fe200078e0a17 */
[----:B------:R-:W-:Y:S01]  /*1730*/  LOP3.LUT R32, R10, 0x2a, RZ, 0xfc, !PT ;  /* 0x0000002a0a207812 */ /* 0x000fe200078efcff */
[----:B------:R-:W-:Y:S01]  /*1740*/  @!P2 IMAD.MOV R25, RZ, RZ, -R25 ;  /* 0x000000ffff19a224 */ /* 0x000fe200078e0a19 */
[----:B------:R-:W-:Y:S01]  /*1750*/  @!P1 IADD3 R24, -R24, RZ, RZ ;  /* 0x000000ff18189210 */ /* 0x000fe20007ffe1ff */
[----:B------:R-:W-:Y:S01]  /*1760*/  IMAD.MOV R31, RZ, RZ, -R31 ;  /* 0x000000ffff1f7224 */ /* 0x000fe200078e0a1f */
[C---:B------:R-:W-:Y:S02]  /*1770*/  ISETP.GT.U32.AND P1, PT, R0.reuse, R28, PT ;  /* 0x0000001c0000720c */ /* 0x040fe40003f24070 */
[----:B------:R-:W-:Y:S01]  /*1780*/  IABS R33, R32 ;  /* 0x0000002000217213 */ /* 0x000fe20000000000 */
[----:B------:R-:W-:Y:S01]  /*1790*/  IMAD R31, R0, R31, R37 ;  /* 0x0000001f001f7224 */ /* 0x000fe200078e0225 */
[----:B------:R-:W-:Y:S01]  /*17a0*/  @!P6 IADD3 R26, R26, -R0, RZ ;  /* 0x800000001a1ae210 */ /* 0x000fe20007ffe0ff */
[----:B------:R-:W-:Y:S01]  /*17b0*/  @!P5 IMAD.IADD R27, R27, 0x1, -R0 ;  /* 0x000000011b1bd824 */ /* 0x000fe200078e0a00 */
[----:B------:R-:W-:Y:S01]  /*17c0*/  ISETP.GE.AND P6, PT, R34, RZ, PT ;  /* 0x000000ff2200720c */ /* 0x000fe20003fc6270 */
[----:B------:R-:W-:Y:S01]  /*17d0*/  IMAD.HI.U32 R29, R8, R33, RZ ;  /* 0x00000021081d7227 */ /* 0x000fe200078e00ff */
[----:B------:R-:W-:-:S02]  /*17e0*/  ISETP.GT.U32.AND P5, PT, R0, R26, PT ;  /* 0x0000001a0000720c */ /* 0x000fc40003fa4070 */
[----:B------:R-:W-:Y:S01]  /*17f0*/  LOP3.LUT R34, R10, 0x2c, RZ, 0xfc, !PT ;  /* 0x0000002c0a227812 */ /* 0x000fe200078efcff */
[----:B------:R-:W-:Y:S01]  /*1800*/  IMAD.MOV R29, RZ, RZ, -R29 ;  /* 0x000000ffff1d7224 */ /* 0x000fe200078e0a1d */
[----:B------:R-:W-:Y:S01]  /*1810*/  ISETP.GT.U32.AND P0, PT, R0, R27, PT ;  /* 0x0000001b0000720c */ /* 0x000fe20003f04070 */
[----:B------:R-:W-:Y:S01]  /*1820*/  @!P1 IMAD.IADD R28, R28, 0x1, -R0 ;  /* 0x000000011c1c9824 */ /* 0x000fe200078e0a00 */
[----:B------:R-:W-:Y:S01]  /*1830*/  IABS R35, R34 ;  /* 0x0000002200237213 */ /* 0x000fe20000000000 */
[----:B------:R-:W-:Y:S01]  /*1840*/  IMAD R29, R0, R29, R33 ;  /* 0x0000001d001d7224 */ /* 0x000fe200078e0221 */
[----:B------:R-:W-:Y:S01]  /*1850*/  ISETP.GE.AND P2, PT, R32, RZ, PT ;  /* 0x000000ff2000720c */ /* 0x000fe20003f46270 */
[----:B------:R-:W-:Y:S01]  /*1860*/  IMAD.MOV.U32 R33, RZ, RZ, R30 ;  /* 0x000000ffff217224 */ /* 0x000fe200078e001e */
[----:B------:R-:W-:Y:S01]  /*1870*/  ISETP.GT.U32.AND P1, PT, R0, R28, PT ;  /* 0x0000001c0000720c */ /* 0x000fe20003f24070 */
[----:B------:R-:W-:Y:S01]  /*1880*/  IMAD.HI.U32 R30, R8, R35, RZ ;  /* 0x00000023081e7227 */ /* 0x000fe200078e00ff */
[----:B------:R-:W-:-:S02]  /*1890*/  IABS R71, R58 ;  /* 0x0000003a00477213 */ /* 0x000fc40000000000 */
[----:B------:R-:W-:Y:S01]  /*18a0*/  IABS R87, R60 ;  /* 0x0000003c00577213 */ /* 0x000fe20000000000 */
[----:B------:R-:W-:Y:S01]  /*18b0*/  IMAD.HI.U32 R32, R8, R33, RZ ;  /* 0x0000002108207227 */ /* 0x000fe200078e00ff */
[----:B------:R-:W-:Y:S02]  /*18c0*/  LOP3.LUT R62, R10, 0x76, RZ, 0xfc, !PT ;  /* 0x000000760a3e7812 */ /* 0x000fe400078efcff */
[----:B------:R-:W-:Y:S01]  /*18d0*/  @!P0 IADD3 R27, R27, -R0, RZ ;  /* 0x800000001b1b8210 */ /* 0x000fe20007ffe0ff */
[----:B------:R-:W-:Y:S01]  /*18e0*/  @!P5 IMAD.IADD R26, R26, 0x1, -R0 ;  /* 0x000000011a1ad824 */ /* 0x000fe200078e0a00 */
[----:B------:R-:W-:Y:S01]  /*18f0*/  ISETP.GT.U32.AND P5, PT, R0, R29, PT ;  /* 0x0000001d0000720c */ /* 0x000fe20003fa4070 */
[----:B------:R-:W-:Y:S01]  /*1900*/  IMAD.MOV R30, RZ, RZ, -R30 ;  /* 0x000000ffff1e7224 */ /* 0x000fe200078e0a1e */
[----:B------:R-:W-:Y:S01]  /*1910*/  IADD3 R32, -R32, RZ, RZ ;  /* 0x000000ff20207210 */ /* 0x000fe20007ffe1ff */
[----:B------:R-:W-:Y:S01]  /*1920*/  @!P1 IMAD.IADD R28, R28, 0x1, -R0 ;  /* 0x000000011c1c9824 */ /* 0x000fe200078e0a00 */
[C---:B------:R-:W-:Y:S01]  /*1930*/  ISETP.GT.U32.AND P1, PT, R0.reuse, R31, PT ;  /* 0x0000001f0000720c */ /* 0x040fe20003f24070 */
[C---:B------:R-:W-:Y:S01]  /*1940*/  IMAD R30, R0.reuse, R30, R35 ;  /* 0x0000001e001e7224 */ /* 0x040fe200078e0223 */
[----:B------:R-:W-:Y:S01]  /*1950*/  IABS R35, R39 ;  /* 0x0000002700237213 */ /* 0x000fe20000000000 */
[----:B------:R-:W-:Y:S01]  /*1960*/  IMAD R32, R0, R32, R33 ;  /* 0x0000002000207224 */ /* 0x000fe200078e0221 */
[----:B------:R-:W-:Y:S01]  /*1970*/  @!P4 IADD3 R27, -R27, RZ, RZ ;  /* 0x000000ff1b1bc210 */ /* 0x000fe20007ffe1ff */
[----:B------:R-:W-:Y:S01]  /*1980*/  @!P6 IMAD.MOV R28, RZ, RZ, -R28 ;  /* 0x000000ffff1ce224 */ /* 0x000fe200078e0a1c */
[----:B------:R-:W-:Y:S01]  /*1990*/  ISETP.GE.AND P4, PT, R36, RZ, PT ;  /* 0x000000ff2400720c */ /* 0x000fe20003f86270 */
[----:B------:R-:W-:Y:S01]  /*19a0*/  IMAD.HI.U32 R33, R8, R35, RZ ;  /* 0x0000002308217227 */ /* 0x000fe200078e00ff */
[----:B------:R-:W-:-:S02]  /*19b0*/  ISETP.GT.U32.AND P6, PT, R0, R32, PT ;  /* 0x000000200000720c */ /* 0x000fc40003fc4070 */
[----:B------:R-:W-:Y:S01]  /*19c0*/  LOP3.LUT R36, R10, 0x34, RZ, 0xfc, !PT ;  /* 0x000000340a247812 */ /* 0x000fe200078efcff */
[--C-:B------:R-:W-:Y:S01]  /*19d0*/  @!P5 IMAD.IADD R29, R29, 0x1, -R0.reuse ;  /* 0x000000011d1dd824 */ /* 0x100fe200078e0a00 */
[----:B------:R-:W-:Y:S01]  /*19e0*/  ISETP.GE.AND P0, PT, R34, RZ, PT ;  /* 0x000000ff2200720c */ /* 0x000fe20003f06270 */
[----:B------:R-:W-:Y:S01]  /*19f0*/  IMAD.MOV R33, RZ, RZ, -R33 ;  /* 0x000000ffff217224 */ /* 0x000fe200078e0a21 */
[----:B------:R-:W-:Y:S01]  /*1a00*/  IABS R34, R36 ;  /* 0x0000002400227213 */ /* 0x000fe20000000000 */
[----:B------:R-:W-:Y:S01]  /*1a10*/  @!P1 IMAD.IADD R31, R31, 0x1, -R0 ;  /* 0x000000011f1f9824 */ /* 0x000fe200078e0a00 */
[C---:B------:R-:W-:Y:S01]  /*1a20*/  ISETP.GT.U32.AND P5, PT, R0.reuse, R29, PT ;  /* 0x0000001d0000720c */ /* 0x040fe20003fa4070 */
[----:B------:R-:W-:Y:S01]  /*1a30*/  IMAD R33, R0, R33, R35 ;  /* 0x0000002100217224 */ /* 0x000fe200078e0223 */
[----:B------:R-:W-:Y:S01]  /*1a40*/  IABS R91, R62 ;  /* 0x0000003e005b7213 */ /* 0x000fe20000000000 */
[----:B------:R-:W-:Y:S01]  /*1a50*/  IMAD.MOV.U32 R35, RZ, RZ, R34 ;  /* 0x000000ffff237224 */ /* 0x000fe200078e0022 */
[----:B------:R-:W-:Y:S01]  /*1a60*/  LOP3.LUT R64, R10, 0x78, RZ, 0xfc, !PT ;  /* 0x000000780a407812 */ /* 0x000fe200078efcff */
[----:B------:R-:W-:Y:S01]  /*1a70*/  @!P3 IMAD.MOV R26, RZ, RZ, -R26 ;  /* 0x000000ffff1ab224 */ /* 0x000fe200078e0a1a */
[----:B------:R-:W-:Y:S01]  /*1a80*/  ISETP.GT.U32.AND P3, PT, R0, R30, PT ;  /* 0x0000001e0000720c */ /* 0x000fe20003f64070 */
[----:B------:R-:W-:Y:S01]  /*1a90*/  @!P6 IMAD.IADD R32, R32, 0x1, -R0 ;  /* 0x000000012020e824 */ /* 0x000fe200078e0a00 */
[----:B------:R-:W-:Y:S01]  /*1aa0*/  ISETP.GT.U32.AND P6, PT, R0, R31, PT ;  /* 0x0000001f0000720c */ /* 0x000fe20003fc4070 */
[----:B------:R-:W-:Y:S01]  /*1ab0*/  IMAD.HI.U32 R34, R8, R35, RZ ;  /* 0x0000002308227227 */ /* 0x000fe200078e00ff */
[----:B------:R-:W-:-:S02]  /*1ac0*/  IABS R93, R64 ;  /* 0x00000040005d7213 */ /* 0x000fc40000000000 */
[----:B------:R-:W-:Y:S01]  /*1ad0*/  LOP3.LUT R66, R10, 0x7a, RZ, 0xfc, !PT ;  /* 0x0000007a0a427812 */ /* 0x000fe200078efcff */
[----:B------:R-:W-:Y:S01]  /*1ae0*/  IMAD.MOV R34, RZ, RZ, -R34 ;  /* 0x000000ffff227224 */ /* 0x000fe200078e0a22 */
[----:B------:R-:W-:Y:S01]  /*1af0*/  LEA R68, R13, R148, 0x9 ;  /* 0x000000940d447211 */ /* 0x000fe200078e48ff */
[--C-:B------:R-:W-:Y:S01]  /*1b00*/  @!P5 IMAD.IADD R29, R29, 0x1, -R0.reuse ;  /* 0x000000011d1dd824 */ /* 0x100fe200078e0a00 */
[----:B------:R-:W-:Y:S01]  /*1b10*/  ISETP.GE.AND P5, PT, R38, RZ, PT ;  /* 0x000000ff2600720c */ /* 0x000fe20003fa6270 */
[----:B------:R-:W-:Y:S01]  /*1b20*/  IMAD R34, R0, R34, R35 ;  /* 0x0000002200227224 */ /* 0x000fe200078e0223 */
[----:B------:R-:W-:Y:S01]  /*1b30*/  LOP3.LUT R38, R10, 0x36, RZ, 0xfc, !PT ;  /* 0x000000360a267812 */ /* 0x000fe200078efcff */
[----:B------:R1:W-:Y:S01]  /*1b40*/  STL [R1+0x91c], R68 ;  /* 0x00091c4401007387 */ /* 0x0003e20000100800 */
[----:B------:R-:W-:Y:S01]  /*1b50*/  @!P2 IADD3 R29, -R29, RZ, RZ ;  /* 0x000000ff1d1da210 */ /* 0x000fe20007ffe1ff */
[----:B------:R-:W-:Y:S01]  /*1b60*/  @!P6 IMAD.IADD R31, R31, 0x1, -R0 ;  /* 0x000000011f1fe824 */ /* 0x000fe200078e0a00 */
[----:B------:R-:W-:-:S02]  /*1b70*/  @!P3 IADD3 R30, R30, -R0, RZ ;  /* 0x800000001e1eb210 */ /* 0x000fc40007ffe0ff */
[C---:B------:R-:W-:Y:S01]  /*1b80*/  ISETP.GT.U32.AND P2, PT, R0.reuse, R32, PT ;  /* 0x000000200000720c */ /* 0x040fe20003f44070 */
[----:B------:R-:W-:Y:S01]  /*1b90*/  @!P4 IMAD.MOV R31, RZ, RZ, -R31 ;  /* 0x000000ffff1fc224 */ /* 0x000fe200078e0a1f */
[C---:B------:R-:W-:Y:S02]  /*1ba0*/  ISETP.GT.U32.AND P6, PT, R0.reuse, R34, PT ;  /* 0x000000220000720c */ /* 0x040fe40003fc4070 */
[----:B------:R-:W-:Y:S02]  /*1bb0*/  ISETP.GT.U32.AND P1, PT, R0, R30, PT ;  /* 0x0000001e0000720c */ /* 0x000fe40003f24070 */
[----:B------:R-:W-:Y:S02]  /*1bc0*/  IABS R37, R38 ;  /* 0x0000002600257213 */ /* 0x000fe40000000000 */
[----:B------:R-:W-:Y:S02]  /*1bd0*/  ISETP.GE.AND P3, PT, R39, RZ, PT ;  /* 0x000000ff2700720c */ /* 0x000fe40003f66270 */
[----:B------:R-:W-:Y:S01]  /*1be0*/  IABS R39, R40 ;  /* 0x0000002800277213 */ /* 0x000fe20000000000 */
[----:B------:R-:W-:Y:S01]  /*1bf0*/  IMAD.HI.U32 R35, R8, R37, RZ ;  /* 0x0000002508237227 */ /* 0x000fe200078e00ff */
[----:B------:R-:W-:-:S02]  /*1c00*/  IABS R95, R66 ;  /* 0x00000042005f7213 */ /* 0x000fc40000000000 */
[-C--:B------:R-:W-:Y:S02]  /*1c10*/  @!P2 IADD3 R32, R32, -R0.reuse, RZ ;  /* 0x800000002020a210 */ /* 0x080fe40007ffe0ff */
[----:B------:R-:W-:Y:S01]  /*1c20*/  ISETP.GE.AND P2, PT, R36, RZ, PT ;  /* 0x000000ff2400720c */ /* 0x000fe20003f46270 */
[----:B------:R-:W-:Y:S01]  /*1c30*/  IMAD.MOV R36, RZ, RZ, -R35 ;  /* 0x000000ffff247224 */ /* 0x000fe200078e0a23 */
[----:B------:R-:W-:Y:S01]  /*1c40*/  @!P6 IADD3 R34, R34, -R0, RZ ;  /* 0x800000002222e210 */ /* 0x000fe20007ffe0ff */
[----:B------:R-:W-:Y:S01]  /*1c50*/  @!P1 IMAD.IADD R30, R30, 0x1, -R0 ;  /* 0x000000011e1e9824 */ /* 0x000fe200078e0a00 */
[C---:B------:R-:W-:Y:S01]  /*1c60*/  ISETP.GT.U32.AND P1, PT, R0.reuse, R33, PT ;  /* 0x000000210000720c */ /* 0x040fe20003f24070 */
[C---:B------:R-:W-:Y:S01]  /*1c70*/  IMAD R36, R0.reuse, R36, R37 ;  /* 0x0000002400247224 */ /* 0x040fe200078e0225 */
[----:B------:R-:W-:Y:S01]  /*1c80*/  ISETP.GT.U32.AND P6, PT, R0, R34, PT ;  /* 0x000000220000720c */ /* 0x000fe20003fc4070 */
[----:B------:R-:W-:Y:S01]  /*1c90*/  IMAD.HI.U32 R37, R8, R41, RZ ;  /* 0x0000002908257227 */ /* 0x000fe200078e00ff */
[----:B------:R-:W-:-:S02]  /*1ca0*/  @!P5 IADD3 R32, -R32, RZ, RZ ;  /* 0x000000ff2020d210 */ /* 0x000fc40007ffe1ff */
[----:B------:R-:W-:Y:S01]  /*1cb0*/  ISETP.GT.U32.AND P4, PT, R0, R36, PT ;  /* 0x000000240000720c */ /* 0x000fe20003f84070 */
[----:B------:R-:W-:Y:S01]  /*1cc0*/  IMAD.MOV R37, RZ, RZ, -R37 ;  /* 0x000000ffff257224 */ /* 0x000fe200078e0a25 */
[----:B------:R-:W-:Y:S01]  /*1cd0*/  IADD3 R76, R68, 0x80, RZ ;  /* 0x00000080444c7810 */ /* 0x000fe20007ffe0ff */
[----:B------:R-:W-:Y:S01]  /*1ce0*/  IMAD.HI.U32 R35, R8, R39, RZ ;  /* 0x0000002708237227 */ /* 0x000fe200078e00ff */
[C---:B------:R-:W-:Y:S02]  /*1cf0*/  IADD3 R72, R68.reuse, 0x100, RZ ;  /* 0x0000010044487810 */ /* 0x040fe40007ffe0ff */
[----:B------:R-:W-:Y:S01]  /*1d00*/  IADD3 R70, R68, 0x180, RZ ;  /* 0x0000018044467810 */ /* 0x000fe20007ffe0ff */
[----:B------:R-:W-:Y:S01]  /*1d10*/  IMAD R37, R0, R37, R41 ;  /* 0x0000002500257224 */ /* 0x000fe200078e0229 */
[----:B------:R-:W-:Y:S01]  /*1d20*/  IABS R41, R44 ;  /* 0x0000002c00297213 */ /* 0x000fe20000000000 */
[--C-:B------:R-:W-:Y:S01]  /*1d30*/  @!P1 IMAD.IADD R33, R33, 0x1, -R0.reuse ;  /* 0x0000000121219824 */ /* 0x100fe200078e0a00 */
[----:B------:R-:W-:Y:S01]  /*1d40*/  ISETP.GE.AND P1, PT, R38, RZ, PT ;  /* 0x000000ff2600720c */ /* 0x000fe20003f26270 */
[----:B------:R-:W-:Y:S01]  /*1d50*/  IMAD.MOV R35, RZ, RZ, -R35 ;  /* 0x000000ffff237224 */ /* 0x000fe200078e0a23 */
[----:B------:R-:W-:Y:S01]  /*1d60*/  IABS R99, R72 ;  /* 0x0000004800637213 */ /* 0x000fe20000000000 */
[----:B------:R-:W-:Y:S01]  /*1d70*/  @!P6 IMAD.IADD R34, R34, 0x1, -R0 ;  /* 0x000000012222e824 */ /* 0x000fe200078e0a00 */
[C---:B------:R-:W-:Y:S01]  /*1d80*/  ISETP.GT.U32.AND P6, PT, R0.reuse, R37, PT ;  /* 0x000000250000720c */ /* 0x040fe20003fc4070 */
[----:B------:R-:W-:Y:S01]  /*1d90*/  @!P0 IMAD.MOV R30, RZ, RZ, -R30 ;  /* 0x000000ffff1e8224 */ /* 0x000fe200078e0a1e */
[C---:B------:R-:W-:Y:S01]  /*1da0*/  ISETP.GT.U32.AND P0, PT, R0.reuse, R33, PT ;  /* 0x000000210000720c */ /* 0x040fe20003f04070 */
[----:B------:R-:W-:Y:S01]  /*1db0*/  IMAD R35, R0, R35, R39 ;  /* 0x0000002300237224 */ /* 0x000fe200078e0227 */
[----:B------:R-:W-:Y:S01]  /*1dc0*/  IABS R39, R43 ;  /* 0x0000002b00277213 */ /* 0x000fe20000000000 */
[--C-:B------:R-:W-:Y:S01]  /*1dd0*/  @!P4 IMAD.IADD R36, R36, 0x1, -R0.reuse ;  /* 0x000000012424c824 */ /* 0x100fe200078e0a00 */
[----:B------:R-:W-:Y:S01]  /*1de0*/  ISETP.GE.AND P4, PT, R42, RZ, PT ;  /* 0x000000ff2a00720c */ /* 0x000fe20003f86270 */
[----:B------:R-:W-:Y:S01]  /*1df0*/  STL [R1+0x930], R76 ;  /* 0x0009304c01007387 */ /* 0x000fe20000100800 */
[----:B------:R-:W-:Y:S01]  /*1e00*/  ISETP.GT.U32.AND P5, PT, R0, R35, PT ;  /* 0x000000230000720c */ /* 0x000fe20003fa4070 */
[----:B------:R-:W-:Y:S01]  /*1e10*/  IMAD.HI.U32 R38, R8, R39, RZ ;  /* 0x0000002708267227 */ /* 0x000fe200078e00ff */
[----:B------:R-:W-:Y:S01]  /*1e20*/  LOP3.LUT R42, R10, 0x40, RZ, 0xfc, !PT ;  /* 0x000000400a2a7812 */ /* 0x000fe200078efcff */
[----:B------:R2:W-:Y:S01]  /*1e30*/  STL [R1+0x938], R72 ;  /* 0x0009384801007387 */ /* 0x0005e20000100800 */
[----:B------:R-:W-:Y:S01]  /*1e40*/  @!P2 IADD3 R34, -R34, RZ, RZ ;  /* 0x000000ff2222a210 */ /* 0x000fe20007ffe1ff */
[--C-:B------:R-:W-:Y:S01]  /*1e50*/  @!P6 IMAD.IADD R37, R37, 0x1, -R0.reuse ;  /* 0x000000012525e824 */ /* 0x100fe200078e0a00 */
[----:B------:R-:W-:Y:S01]  /*1e60*/  ISETP.GE.AND P2, PT, R43, RZ, PT ;  /* 0x000000ff2b00720c */ /* 0x000fe20003f46270 */
[----:B------:R-:W-:Y:S01]  /*1e70*/  @!P0 IMAD.IADD R33, R33, 0x1, -R0 ;  /* 0x0000000121218824 */ /* 0x000fe200078e0a00 */
[----:B------:R-:W-:Y:S01]  /*1e80*/  ISETP.GE.AND P0, PT, R40, RZ, PT ;  /* 0x000000ff2800720c */ /* 0x000fe20003f06270 */
[----:B------:R-:W-:Y:S01]  /*1e90*/  IMAD.MOV R40, RZ, RZ, -R38 ;  /* 0x000000ffff287224 */ /* 0x000fe200078e0a26 */
[----:B------:R-:W-:Y:S01]  /*1ea0*/  ISETP.GT.U32.AND P6, PT, R0, R37, PT ;  /* 0x000000250000720c */ /* 0x000fe20003fc4070 */
[----:B------:R-:W-:Y:S01]  /*1eb0*/  IMAD.HI.U32 R38, R8, R41, RZ ;  /* 0x0000002908267227 */ /* 0x000fe200078e00ff */
[----:B------:R-:W-:Y:S01]  /*1ec0*/  IABS R43, R42 ;  /* 0x0000002a002b7213 */ /* 0x000fe20000000000 */
[----:B------:R3:W-:Y:S01]  /*1ed0*/  STL [R1+0x934], R70 ;  /* 0x0009344601007387 */ /* 0x0007e20000100800 */
[----:B------:R-:W-:Y:S01]  /*1ee0*/  @!P5 IADD3 R35, R35, -R0, RZ ;  /* 0x800000002323d210 */ /* 0x000fe20007ffe0ff */
[----:B------:R-:W-:Y:S01]  /*1ef0*/  IMAD.MOV R38, RZ, RZ, -R38 ;  /* 0x000000ffff267224 */ /* 0x000fe200078e0a26 */
[C---:B------:R-:W-:Y:S01]  /*1f00*/  ISETP.GT.U32.AND P5, PT, R0.reuse, R36, PT ;  /* 0x000000240000720c */ /* 0x040fe20003fa4070 */
[C---:B------:R-:W-:Y:S01]  /*1f10*/  IMAD R39, R0.reuse, R40, R39 ;  /* 0x0000002800277224 */ /* 0x040fe200078e0227 */
[----:B------:R-:W-:Y:S01]  /*1f20*/  IABS R101, R70 ;  /* 0x0000004600657213 */ /* 0x000fe20000000000 */
[----:B------:R-:W-:-:S02]  /*1f30*/  IMAD R38, R0, R38, R41 ;  /* 0x0000002600267224 */ /* 0x000fc400078e0229 */
[----:B------:R-:W-:Y:S01]  /*1f40*/  @!P3 IMAD.MOV R33, RZ, RZ, -R33 ;  /* 0x000000ffff21b224 */ /* 0x000fe200078e0a21 */
[----:B------:R-:W-:Y:S01]  /*1f50*/  ISETP.GT.U32.AND P3, PT, R0, R35, PT ;  /* 0x000000230000720c */ /* 0x000fe20003f64070 */
[----:B------:R-:W-:Y:S01]  /*1f60*/  IMAD.HI.U32 R40, R8, R43, RZ ;  /* 0x0000002b08287227 */ /* 0x000fe200078e00ff */
[----:B------:R-:W-:Y:S02]  /*1f70*/  @!P6 IADD3 R37, R37, -R0, RZ ;  /* 0x800000002525e210 */ /* 0x000fe40007ffe0ff */
[----:B------:R-:W-:Y:S01]  /*1f80*/  ISETP.GT.U32.AND P6, PT, R0, R38, PT ;  /* 0x000000260000720c */ /* 0x000fe20003fc4070 */
[----:B------:R-:W-:Y:S01]  /*1f90*/  IMAD.MOV R40, RZ, RZ, -R40 ;  /* 0x000000ffff287224 */ /* 0x000fe200078e0a28 */
[----:B------:R-:W-:Y:S01]  /*1fa0*/  @!P4 IADD3 R37, -R37, RZ, RZ ;  /* 0x000000ff2525c210 */ /* 0x000fe20007ffe1ff */
[----:B------:R-:W-:Y:S01]  /*1fb0*/  @!P5 IMAD.IADD R36, R36, 0x1, -R0 ;  /* 0x000000012424d824 */ /* 0x000fe200078e0a00 */
[C---:B------:R-:W-:Y:S01]  /*1fc0*/  ISETP.GT.U32.AND P5, PT, R0.reuse, R39, PT ;  /* 0x000000270000720c */ /* 0x040fe20003fa4070 */
[----:B------:R-:W-:-:S02]  /*1fd0*/  IMAD R40, R0, R40, R43 ;  /* 0x0000002800287224 */ /* 0x000fc400078e022b */
[----:B------:R-:W-:Y:S01]  /*1fe0*/  IMAD.HI.U32 R43, R8, R49, RZ ;  /* 0x00000031082b7227 */ /* 0x000fe200078e00ff */
[----:B------:R-:W-:-:S03]  /*1ff0*/  @!P1 IADD3 R36, -R36, RZ, RZ ;  /* 0x000000ff24249210 */ /* 0x000fc60007ffe1ff */
[--C-:B------:R-:W-:Y:S01]  /*2000*/  @!P3 IMAD.IADD R35, R35, 0x1, -R0.reuse ;  /* 0x000000012323b824 */ /* 0x100fe200078e0a00 */
[----:B------:R-:W-:Y:S01]  /*2010*/  ISETP.GE.AND P3, PT, R44, RZ, PT ;  /* 0x000000ff2c00720c */ /* 0x000fe20003f66270 */
[--C-:B------:R-:W-:Y:S01]  /*2020*/  @!P6 IMAD.IADD R38, R38, 0x1, -R0.reuse ;  /* 0x000000012626e824 */ /* 0x100fe200078e0a00 */
[----:B------:R-:W-:Y:S01]  /*2030*/  LOP3.LUT R44, R10, 0x42, RZ, 0xfc, !PT ;  /* 0x000000420a2c7812 */ /* 0x000fe200078efcff */
[----:B------:R-:W-:Y:S02]  /*2040*/  IMAD.MOV R43, RZ, RZ, -R43 ;  /* 0x000000ffff2b7224 */ /* 0x000fe400078e0a2b */
[----:B------:R-:W-:Y:S01]  /*2050*/  @!P5 IMAD.IADD R39, R39, 0x1, -R0 ;  /* 0x000000012727d824 */ /* 0x000fe200078e0a00 */
[----:B------:R-:W-:Y:S01]  /*2060*/  ISETP.GE.AND P5, PT, R42, RZ, PT ;  /* 0x000000ff2a00720c */ /* 0x000fe20003fa6270 */
[----:B------:R-:W-:Y:S01]  /*2070*/  IMAD.HI.U32 R42, R8, R47, RZ ;  /* 0x0000002f082a7227 */ /* 0x000fe200078e00ff */
[C---:B------:R-:W-:Y:S02]  /*2080*/  ISETP.GT.U32.AND P6, PT, R0.reuse, R38, PT ;  /* 0x000000260000720c */ /* 0x040fe40003fc4070 */
[----:B------:R-:W-:Y:S01]  /*2090*/  IABS R45, R44 ;  /* 0x0000002c002d7213 */ /* 0x000fe20000000000 */
[----:B------:R-:W-:Y:S01]  /*20a0*/  IMAD.MOV R42, RZ, RZ, -R42 ;  /* 0x000000ffff2a7224 */ /* 0x000fe200078e0a2a */
[----:B------:R-:W-:Y:S01]  /*20b0*/  ISETP.GT.U32.AND P1, PT, R0, R39, PT ;  /* 0x000000270000720c */ /* 0x000fe20003f24070 */
[----:B------:R-:W-:Y:S01]  /*20c0*/  @!P0 IMAD.MOV R35, RZ, RZ, -R35 ;  /* 0x000000ffff238224 */ /* 0x000fe200078e0a23 */
[----:B------:R-:W-:Y:S01]  /*20d0*/  ISETP.GE.AND P4, PT, R44, RZ, PT ;  /* 0x000000ff2c00720c */ /* 0x000fe20003f86270 */
[C---:B------:R-:W-:Y:S01]  /*20e0*/  IMAD R42, R0.reuse, R42, R47 ;  /* 0x0000002a002a7224 */ /* 0x040fe200078e022f */
[----:B------:R-:W-:Y:S01]  /*20f0*/  ISETP.GT.U32.AND P0, PT, R0, R40, PT ;  /* 0x000000280000720c */ /* 0x000fe20003f04070 */
[----:B------:R-:W-:Y:S01]  /*2100*/  IMAD.HI.U32 R41, R8, R45, RZ ;  /* 0x0000002d08297227 */ /* 0x000fe200078e00ff */
[----:B------:R-:W-:-:S03]  /*2110*/  IABS R47, R51 ;  /* 0x00000033002f7213 */ /* 0x000fc60000000000 */
[--C-:B------:R-:W-:Y:S01]  /*2120*/  @!P6 IMAD.IADD R38, R38, 0x1, -R0.reuse ;  /* 0x000000012626e824 */ /* 0x100fe200078e0a00 */
[C---:B------:R-:W-:Y:S01]  /*2130*/  ISETP.GT.U32.AND P6, PT, R0.reuse, R42, PT ;  /* 0x0000002a0000720c */ /* 0x040fe20003fc4070 */
[----:B------:R-:W-:Y:S02]  /*2140*/  IMAD.MOV R41, RZ, RZ, -R41 ;  /* 0x000000ffff297224 */ /* 0x000fe400078e0a29 */
[----:B------:R-:W-:Y:S02]  /*2150*/  @!P1 IMAD.IADD R39, R39, 0x1, -R0 ;  /* 0x0000000127279824 */ /* 0x000fe400078e0a00 */
[C---:B------:R-:W-:Y:S01]  /*2160*/  IMAD R41, R0.reuse, R41, R45 ;  /* 0x0000002900297224 */ /* 0x040fe200078e022d */
[----:B------:R-:W-:Y:S01]  /*2170*/  IABS R45, R50 ;  /* 0x00000032002d7213 */ /* 0x000fe20000000000 */
[C---:B------:R-:W-:Y:S01]  /*2180*/  IMAD R43, R0.reuse, R43, R49 ;  /* 0x0000002b002b7224 */ /* 0x040fe200078e0231 */
[----:B------:R-:W-:Y:S01]  /*2190*/  IABS R49, R52 ;  /* 0x0000003400317213 */ /* 0x000fe20000000000 */
[----:B------:R-:W-:Y:S01]  /*21a0*/  @!P3 IMAD.MOV R38, RZ, RZ, -R38 ;  /* 0x000000ffff26b224 */ /* 0x000fe200078e0a26 */
[----:B------:R-:W-:Y:S01]  /*21b0*/  ISETP.GT.U32.AND P1, PT, R0, R41, PT ;  /* 0x000000290000720c */ /* 0x000fe20003f24070 */
[----:B------:R-:W-:Y:S01]  /*21c0*/  IMAD.HI.U32 R44, R8, R45, RZ ;  /* 0x0000002d082c7227 */ /* 0x000fe200078e00ff */
[----:B------:R-:W-:-:S02]  /*21d0*/  ISETP.GT.U32.AND P3, PT, R0, R43, PT ;  /* 0x0000002b0000720c */ /* 0x000fc40003f64070 */
[----:B------:R-:W-:Y:S01]  /*21e0*/  @!P0 IADD3 R40, R40, -R0, RZ ;  /* 0x8000000028288210 */ /* 0x000fe20007ffe0ff */
[----:B------:R-:W-:Y:S01]  /*21f0*/  @!P6 IMAD.IADD R42, R42, 0x1, -R0 ;  /* 0x000000012a2ae824 */ /* 0x000fe200078e0a00 */
[----:B------:R-:W-:Y:S01]  /*2200*/  IADD3 R44, -R44, RZ, RZ ;  /* 0x000000ff2c2c7210 */ /* 0x000fe20007ffe1ff */
[----:B------:R-:W-:Y:S01]  /*2210*/  @!P2 IMAD.MOV R39, RZ, RZ, -R39 ;  /* 0x000000ffff27a224 */ /* 0x000fe200078e0a27 */
[----:B------:R-:W-:Y:S01]  /*2220*/  ISETP.GE.AND P0, PT, R46, RZ, PT ;  /* 0x000000ff2e00720c */ /* 0x000fe20003f06270 */
[----:B------:R-:W-:Y:S01]  /*2230*/  IMAD.HI.U32 R46, R8, R49, RZ ;  /* 0x00000031082e7227 */ /* 0x000fe200078e00ff */
[----:B------:R-:W-:-:S03]  /*2240*/  ISETP.GT.U32.AND P6, PT, R0, R42, PT ;  /* 0x0000002a0000720c */ /* 0x000fc60003fc4070 */
[C---:B------:R-:W-:Y:S02]  /*2250*/  IMAD R45, R0.reuse, R44, R45 ;  /* 0x0000002c002d7224 */ /* 0x040fe400078e022d */
[----:B------:R-:W-:Y:S01]  /*2260*/  @!P1 IMAD.IADD R41, R41, 0x1, -R0 ;  /* 0x0000000129299824 */ /* 0x000fe200078e0a00 */
[----:B------:R-:W-:Y:S01]  /*2270*/  ISETP.GT.U32.AND P1, PT, R0, R40, PT ;  /* 0x000000280000720c */ /* 0x000fe20003f24070 */
[----:B------:R-:W-:-:S03]  /*2280*/  IMAD.HI.U32 R44, R8, R47, RZ ;  /* 0x0000002f082c7227 */ /* 0x000fc600078e00ff */
[----:B------:R-:W-:Y:S01]  /*2290*/  ISETP.GT.U32.AND P2, PT, R0, R41, PT ;  /* 0x000000290000720c */ /* 0x000fe20003f44070 */
[----:B------:R-:W-:Y:S02]  /*22a0*/  IMAD.MOV R44, RZ, RZ, -R44 ;  /* 0x000000ffff2c7224 */ /* 0x000fe400078e0a2c */
[----:B------:R-:W-:Y:S01]  /*22b0*/  @!P6 IADD3 R42, R42, -R0, RZ ;  /* 0x800000002a2ae210 */ /* 0x000fe20007ffe0ff */
[----:B------:R-:W-:Y:S01]  /*22c0*/  IMAD.MOV R46, RZ, RZ, -R46 ;  /* 0x000000ffff2e7224 */ /* 0x000fe200078e0a2e */
[----:B------:R-:W-:Y:S01]  /*22d0*/  ISETP.GT.U32.AND P6, PT, R0, R45, PT ;  /* 0x0000002d0000720c */ /* 0x000fe20003fc4070 */
[--C-:B------:R-:W-:Y:S01]  /*22e0*/  @!P3 IMAD.IADD R43, R43, 0x1, -R0.reuse ;  /* 0x000000012b2bb824 */ /* 0x100fe200078e0a00 */
[----:B------:R-:W-:Y:S01]  /*22f0*/  @!P0 IADD3 R42, -R42, RZ, RZ ;  /* 0x000000ff2a2a8210 */ /* 0x000fe20007ffe1ff */
[C---:B------:R-:W-:Y:S01]  /*2300*/  IMAD R44, R0.reuse, R44, R47 ;  /* 0x0000002c002c7224 */ /* 0x040fe200078e022f */
[----:B------:R-:W-:Y:S01]  /*2310*/  ISETP.GE.AND P3, PT, R51, RZ, PT ;  /* 0x000000ff3300720c */ /* 0x000fe20003f66270 */
[----:B------:R-:W-:Y:S01]  /*2320*/  IMAD R47, R0, R46, R49 ;  /* 0x0000002e002f7224 */ /* 0x000fe200078e0231 */
[----:B------:R-:W-:Y:S01]  /*2330*/  IABS R51, R54 ;  /* 0x0000003600337213 */ /* 0x000fe20000000000 */
[--C-:B------:R-:W-:Y:S01]  /*2340*/  @!P1 IMAD.IADD R40, R40, 0x1, -R0.reuse ;  /* 0x0000000128289824 */ /* 0x100fe200078e0a00 */
[----:B------:R-:W-:Y:S01]  /*2350*/  ISETP.GE.AND P1, PT, R48, RZ, PT ;  /* 0x000000ff3000720c */ /* 0x000fe20003f26270 */
[----:B------:R-:W-:Y:S01]  /*2360*/  @!P2 IMAD.IADD R41, R41, 0x1, -R0 ;  /* 0x000000012929a824 */ /* 0x000fe200078e0a00 */
[----:B------:R-:W-:Y:S01]  /*2370*/  ISETP.GE.AND P2, PT, R50, RZ, PT ;  /* 0x000000ff3200720c */ /* 0x000fe20003f46270 */
[----:B------:R-:W-:Y:S01]  /*2380*/  @!P5 IMAD.MOV R40, RZ, RZ, -R40 ;  /* 0x000000ffff28d224 */ /* 0x000fe200078e0a28 */
[----:B------:R-:W-:Y:S01]  /*2390*/  LOP3.LUT R50, R10, 0x4e, RZ, 0xfc, !PT ;  /* 0x0000004e0a327812 */ /* 0x000fe200078efcff */
[----:B------:R-:W-:Y:S01]  /*23a0*/  @!P4 IMAD.MOV R41, RZ, RZ, -R41 ;  /* 0x000000ffff29c224 */ /* 0x000fe200078e0a29 */
[----:B------:R-:W-:Y:S01]  /*23b0*/  @!P6 IADD3 R45, R45, -R0, RZ ;  /* 0x800000002d2de210 */ /* 0x000fe20007ffe0ff */
[----:B------:R-:W-:Y:S01]  /*23c0*/  IMAD.HI.U32 R48, R8, R51, RZ ;  /* 0x0000003308307227 */ /* 0x000fe200078e00ff */
[----:B------:R-:W-:-:S02]  /*23d0*/  ISETP.GT.U32.AND P6, PT, R0, R43, PT ;  /* 0x0000002b0000720c */ /* 0x000fc40003fc4070 */
[C---:B------:R-:W-:Y:S02]  /*23e0*/  ISETP.GT.U32.AND P0, PT, R0.reuse, R47, PT ;  /* 0x0000002f0000720c */ /* 0x040fe40003f04070 */
[C---:B------:R-:W-:Y:S02]  /*23f0*/  ISETP.GT.U32.AND P4, PT, R0.reuse, R44, PT ;  /* 0x0000002c0000720c */ /* 0x040fe40003f84070 */
[----:B------:R-:W-:Y:S02]  /*2400*/  IABS R49, R50 ;  /* 0x0000003200317213 */ /* 0x000fe40000000000 */
[----:B------:R-:W-:Y:S02]  /*2410*/  ISETP.GT.U32.AND P5, PT, R0, R45, PT ;  /* 0x0000002d0000720c */ /* 0x000fe40003fa4070 */
[----:B------:R-:W-:Y:S01]  /*2420*/  IADD3 R48, -R48, RZ, RZ ;  /* 0x000000ff30307210 */ /* 0x000fe20007ffe1ff */
[----:B------:R-:W-:-:S04]  /*2430*/  IMAD.HI.U32 R46, R8, R49, RZ ;  /* 0x00000031082e7227 */ /* 0x000fc800078e00ff */
[----:B------:R-:W-:Y:S01]  /*2440*/  @!P6 IMAD.IADD R43, R43, 0x1, -R0 ;  /* 0x000000012b2be824 */ /* 0x000fe200078e0a00 */
[----:B------:R-:W-:Y:S01]  /*2450*/  ISETP.GE.AND P6, PT, R52, RZ, PT ;  /* 0x000000ff3400720c */ /* 0x000fe20003fc6270 */
[----:B------:R-:W-:Y:S01]  /*2460*/  IMAD.MOV R46, RZ, RZ, -R46 ;  /* 0x000000ffff2e7224 */ /* 0x000fe200078e0a2e */
[----:B------:R-:W-:Y:S01]  /*2470*/  LOP3.LUT R52, R10, 0x54, RZ, 0xfc, !PT ;  /* 0x000000540a347812 */ /* 0x000fe200078efcff */
[--C-:B------:R-:W-:Y:S01]  /*2480*/  @!P0 IMAD.IADD R47, R47, 0x1, -R0.reuse ;  /* 0x000000012f2f8824 */ /* 0x100fe200078e0a00 */
[----:B------:R-:W-:Y:S01]  /*2490*/  ISETP.GE.AND P0, PT, R50, RZ, PT ;  /* 0x000000ff3200720c */ /* 0x000fe20003f06270 */
[--C-:B------:R-:W-:Y:S01]  /*24a0*/  @!P4 IMAD.IADD R44, R44, 0x1, -R0.reuse ;  /* 0x000000012c2cc824 */ /* 0x100fe200078e0a00 */
[----:B------:R-:W-:Y:S01]  /*24b0*/  IABS R50, R52 ;  /* 0x0000003400327213 */ /* 0x000fe20000000000 */
[C---:B------:R-:W-:Y:S02]  /*24c0*/  IMAD R46, R0.reuse, R46, R49 ;  /* 0x0000002e002e7224 */ /* 0x040fe400078e0231 */
[C---:B------:R-:W-:Y:S01]  /*24d0*/  IMAD R48, R0.reuse, R48, R51 ;  /* 0x0000003000307224 */ /* 0x040fe200078e0233 */
[C---:B------:R-:W-:Y:S01]  /*24e0*/  ISETP.GT.U32.AND P4, PT, R0.reuse, R44, PT ;  /* 0x0000002c0000720c */ /* 0x040fe20003f84070 */
[----:B------:R-:W-:Y:S01]  /*24f0*/  @!P5 IMAD.IADD R45, R45, 0x1, -R0 ;  /* 0x000000012d2dd824 */ /* 0x000fe200078e0a00 */
[----:B------:R-:W-:Y:S01]  /*2500*/  ISETP.GT.U32.AND P5, PT, R0, R46, PT ;  /* 0x0000002e0000720c */ /* 0x000fe20003fa4070 */
[----:B------:R-:W-:-:S02]  /*2510*/  IMAD.MOV.U32 R51, RZ, RZ, R50 ;  /* 0x000000ffff337224 */ /* 0x000fc400078e0032 */
[----:B------:R-:W-:Y:S01]  /*2520*/  @!P1 IMAD.MOV R43, RZ, RZ, -R43 ;  /* 0x000000ffff2b9224 */ /* 0x000fe200078e0a2b */
[----:B------:R-:W-:Y:S01]  /*2530*/  ISETP.GT.U32.AND P1, PT, R0, R47, PT ;  /* 0x0000002f0000720c */ /* 0x000fe20003f24070 */
[----:B------:R-:W-:-:S04]  /*2540*/  IMAD.HI.U32 R50, R8, R51, RZ ;  /* 0x0000003308327227 */ /* 0x000fc800078e00ff */
[----:B------:R-:W-:Y:S01]  /*2550*/  IMAD.HI.U32 R49, R8, R53, RZ ;  /* 0x0000003508317227 */ /* 0x000fe200078e00ff */
[----:B------:R-:W-:-:S03]  /*2560*/  IADD3 R50, -R50, RZ, RZ ;  /* 0x000000ff32327210 */ /* 0x000fc60007ffe1ff */
[----:B------:R-:W-:Y:S01]  /*2570*/  IMAD.MOV R49, RZ, RZ, -R49 ;  /* 0x000000ffff317224 */ /* 0x000fe200078e0a31 */
[----:B------:R-:W-:Y:S01]  /*2580*/  @!P5 IADD3 R46, R46, -R0, RZ ;  /* 0x800000002e2ed210 */ /* 0x000fe20007ffe0ff */
[--C-:B------:R-:W-:Y:S01]  /*2590*/  @!P4 IMAD.IADD R44, R44, 0x1, -R0.reuse ;  /* 0x000000012c2cc824 */ /* 0x100fe200078e0a00 */
[C---:B------:R-:W-:Y:S01]  /*25a0*/  ISETP.GT.U32.AND P4, PT, R0.reuse, R48, PT ;  /* 0x000000300000720c */ /* 0x040fe20003f84070 */
[C---:B------:R-:W-:Y:S01]  /*25b0*/  IMAD R49, R0.reuse, R49, R53 ;  /* 0x0000003100317224 */ /* 0x040fe200078e0235 */
[C---:B------:R-:W-:Y:S01]  /*25c0*/  ISETP.GT.U32.AND P5, PT, R0.reuse, R46, PT ;  /* 0x0000002e0000720c */ /* 0x040fe20003fa4070 */
[----:B------:R-:W-:Y:S01]  /*25d0*/  @!P1 IMAD.IADD R47, R47, 0x1, -R0 ;  /* 0x000000012f2f9824 */ /* 0x000fe200078e0a00 */
[----:B------:R-:W-:Y:S01]  /*25e0*/  ISETP.GE.AND P1, PT, R55, RZ, PT ;  /* 0x000000ff3700720c */ /* 0x000fe20003f26270 */
[C---:B------:R-:W-:Y:S02]  /*25f0*/  IMAD R51, R0.reuse, R50, R51 ;  /* 0x0000003200337224 */ /* 0x040fe400078e0233 */
[----:B------:R-:W-:Y:S01]  /*2600*/  @!P3 IMAD.MOV R44, RZ, RZ, -R44 ;  /* 0x000000ffff2cb224 */ /* 0x000fe200078e0a2c */
[C---:B------:R-:W-:Y:S01]  /*2610*/  ISETP.GT.U32.AND P3, PT, R0.reuse, R49, PT ;  /* 0x000000310000720c */ /* 0x040fe20003f64070 */
[----:B------:R-:W-:Y:S01]  /*2620*/  @!P6 IMAD.MOV R47, RZ, RZ, -R47 ;  /* 0x000000ffff2fe224 */ /* 0x000fe200078e0a2f */
[----:B------:R-:W-:Y:S01]  /*2630*/  ISETP.GT.U32.AND P6, PT, R0, R51, PT ;  /* 0x000000330000720c */ /* 0x000fe20003fc4070 */
[----:B------:R-:W-:Y:S01]  /*2640*/  @!P2 IMAD.MOV R45, RZ, RZ, -R45 ;  /* 0x000000ffff2da224 */ /* 0x000fe200078e0a2d */
[----:B------:R-:W-:-:S02]  /*2650*/  ISETP.GE.AND P2, PT, R54, RZ, PT ;  /* 0x000000ff3600720c */ /* 0x000fc40003f46270 */
[----:B------:R-:W-:Y:S01]  /*2660*/  LOP3.LUT R54, R10, 0x56, RZ, 0xfc, !PT ;  /* 0x000000560a367812 */ /* 0x000fe200078efcff */
[----:B------:R-:W-:Y:S01]  /*2670*/  @!P5 IMAD.IADD R46, R46, 0x1, -R0 ;  /* 0x000000012e2ed824 */ /* 0x000fe200078e0a00 */
[----:B------:R-:W-:Y:S02]  /*2680*/  @!P4 IADD3 R48, R48, -R0, RZ ;  /* 0x800000003030c210 */ /* 0x000fe40007ffe0ff */
[----:B------:R-:W-:Y:S01]  /*2690*/  IABS R53, R54 ;  /* 0x0000003600357213 */ /* 0x000fe20000000000 */
[----:B------:R-:W-:Y:S01]  /*26a0*/  @!P0 IMAD.MOV R46, RZ, RZ, -R46 ;  /* 0x000000ffff2e8224 */ /* 0x000fe200078e0a2e */
[----:B------:R-:W-:Y:S01]  /*26b0*/  ISETP.GT.U32.AND P4, PT, R0, R48, PT ;  /* 0x000000300000720c */ /* 0x000fe20003f84070 */
[----:B------:R-:W-:Y:S01]  /*26c0*/  @!P3 IMAD.IADD R49, R49, 0x1, -R0 ;  /* 0x000000013131b824 */ /* 0x000fe200078e0a00 */
[----:B------:R-:W-:Y:S01]  /*26d0*/  ISETP.GE.AND P5, PT, R52, RZ, PT ;  /* 0x000000ff3400720c */ /* 0x000fe20003fa6270 */
[----:B------:R-:W-:Y:S01]  /*26e0*/  IMAD.HI.U32 R50, R8, R53, RZ ;  /* 0x0000003508327227 */ /* 0x000fe200078e00ff */
[----:B------:R-:W-:-:S02]  /*26f0*/  LOP3.LUT R52, R10, 0x58, RZ, 0xfc, !PT ;  /* 0x000000580a347812 */ /* 0x000fc400078efcff */
[----:B------:R-:W-:Y:S01]  /*2700*/  ISETP.GT.U32.AND P3, PT, R0, R49, PT ;  /* 0x000000310000720c */ /* 0x000fe20003f64070 */
[----:B------:R-:W-:Y:S01]  /*2710*/  @!P6 IMAD.IADD R51, R51, 0x1, -R0 ;  /* 0x000000013333e824 */ /* 0x000fe200078e0a00 */
[----:B------:R-:W-:Y:S02]  /*2720*/  IADD3 R50, -R50, RZ, RZ ;  /* 0x000000ff32327210 */ /* 0x000fe40007ffe1ff */
[----:B------:R-:W-:Y:S02]  /*2730*/  IABS R55, R52 ;  /* 0x0000003400377213 */ /* 0x000fe40000000000 */
[C---:B------:R-:W-:Y:S01]  /*2740*/  ISETP.GT.U32.AND P6, PT, R0.reuse, R51, PT ;  /* 0x000000330000720c */ /* 0x040fe20003fc4070 */
[----:B------:R-:W-:Y:S01]  /*2750*/  IMAD R53, R0, R50, R53 ;  /* 0x0000003200357224 */ /* 0x000fe200078e0235 */
[----:B------:R-:W-:Y:S01]  /*2760*/  ISETP.GE.AND P0, PT, R54, RZ, PT ;  /* 0x000000ff3600720c */ /* 0x000fe20003f06270 */
[----:B------:R-:W-:Y:S01]  /*2770*/  IMAD.HI.U32 R50, R8, R55, RZ ;  /* 0x0000003708327227 */ /* 0x000fe200078e00ff */
[----:B------:R-:W-:-:S03]  /*2780*/  LOP3.LUT R54, R10, 0x5c, RZ, 0xfc, !PT ;  /* 0x0000005c0a367812 */ /* 0x000fc600078efcff */
[----:B------:R-:W-:Y:S01]  /*2790*/  @!P4 IMAD.IADD R48, R48, 0x1, -R0 ;  /* 0x000000013030c824 */ /* 0x000fe200078e0a00 */
[----:B------:R-:W-:Y:S01]  /*27a0*/  ISETP.GE.AND P4, PT, R52, RZ, PT ;  /* 0x000000ff3400720c */ /* 0x000fe20003f86270 */
[----:B------:R-:W-:Y:S01]  /*27b0*/  IMAD.MOV R52, RZ, RZ, -R50 ;  /* 0x000000ffff347224 */ /* 0x000fe200078e0a32 */
[----:B------:R-:W-:Y:S01]  /*27c0*/  IABS R59, R54 ;  /* 0x00000036003b7213 */ /* 0x000fe20000000000 */
[----:B------:R-:W-:Y:S01]  /*27d0*/  IMAD.HI.U32 R50, R8, R63, RZ ;  /* 0x0000003f08327227 */ /* 0x000fe200078e00ff */
[----:B------:R-:W-:Y:S02]  /*27e0*/  @!P2 IADD3 R48, -R48, RZ, RZ ;  /* 0x000000ff3030a210 */ /* 0x000fe40007ffe1ff */
[----:B------:R-:W-:Y:S01]  /*27f0*/  ISETP.GE.AND P2, PT, R56, RZ, PT ;  /* 0x000000ff3800720c */ /* 0x000fe20003f46270 */
[--C-:B------:R-:W-:Y:S01]  /*2800*/  @!P3 IMAD.IADD R49, R49, 0x1, -R0.reuse ;  /* 0x000000013131b824 */ /* 0x100fe200078e0a00 */
[----:B------:R-:W-:Y:S01]  /*2810*/  ISETP.GT.U32.AND P3, PT, R0, R53, PT ;  /* 0x000000350000720c */ /* 0x000fe20003f64070 */
[----:B------:R-:W-:Y:S01]  /*2820*/  @!P6 IMAD.IADD R51, R51, 0x1, -R0 ;  /* 0x000000013333e824 */ /* 0x000fe200078e0a00 */
[----:B------:R-:W-:Y:S01]  /*2830*/  LOP3.LUT R56, R10, 0x62, RZ, 0xfc, !PT ;  /* 0x000000620a387812 */ /* 0x000fe200078efcff */
[----:B------:R-:W-:Y:S01]  /*2840*/  IMAD R55, R0, R52, R55 ;  /* 0x0000003400377224 */ /* 0x000fe200078e0237 */
[----:B------:R-:W-:Y:S01]  /*2850*/  LOP3.LUT R52, R10, 0x5e, RZ, 0xfc, !PT ;  /* 0x0000005e0a347812 */ /* 0x000fe200078efcff */
[----:B------:R-:W-:Y:S01]  /*2860*/  IMAD.MOV R50, RZ, RZ, -R50 ;  /* 0x000000ffff327224 */ /* 0x000fe200078e0a32 */
[----:B------:R-:W-:Y:S01]  /*2870*/  IABS R65, R56 ;  /* 0x0000003800417213 */ /* 0x000fe20000000000 */
[----:B------:R-:W-:Y:S01]  /*2880*/  IMAD.MOV.U32 R57, RZ, RZ, R51 ;  /* 0x000000ffff397224 */ /* 0x000fe200078e0033 */
[C---:B------:R-:W-:Y:S01]  /*2890*/  ISETP.GT.U32.AND P6, PT, R0.reuse, R55, PT ;  /* 0x000000370000720c */ /* 0x040fe20003fc4070 */
[----:B------:R-:W-:Y:S01]  /*28a0*/  IMAD R63, R0, R50, R63 ;  /* 0x00000032003f7224 */ /* 0x000fe200078e023f */
[----:B------:R-:W-:Y:S01]  /*28b0*/  IABS R67, R52 ;  /* 0x0000003400437213 */ /* 0x000fe20000000000 */
[----:B------:R-:W-:Y:S01]  /*28c0*/  IMAD.HI.U32 R50, R8, R59, RZ ;  /* 0x0000003b08327227 */ /* 0x000fe200078e00ff */
[----:B------:R-:W-:-:S02]  /*28d0*/  @!P5 IADD3 R57, -R57, RZ, RZ ;  /* 0x000000ff3939d210 */ /* 0x000fc40007ffe1ff */
[----:B------:R-:W-:Y:S01]  /*28e0*/  ISETP.GT.U32.AND P5, PT, R0, R63, PT ;  /* 0x0000003f0000720c */ /* 0x000fe20003fa4070 */
[----:B------:R-:W-:Y:S01]  /*28f0*/  IMAD.MOV R50, RZ, RZ, -R50 ;  /* 0x000000ffff327224 */ /* 0x000fe200078e0a32 */
[----:B------:R-:W-:Y:S01]  /*2900*/  @!P3 IADD3 R53, R53, -R0, RZ ;  /* 0x800000003535b210 */ /* 0x000fe20007ffe0ff */
[----:B------:R-:W-:Y:S01]  /*2910*/  @!P1 IMAD.MOV R49, RZ, RZ, -R49 ;  /* 0x000000ffff319224 */ /* 0x000fe200078e0a31 */
[----:B------:R-:W-:Y:S01]  /*2920*/  ISETP.GE.AND P1, PT, R54, RZ, PT ;  /* 0x000000ff3600720c */ /* 0x000fe20003f26270 */
[C---:B------:R-:W-:Y:S01]  /*2930*/  IMAD R51, R0.reuse, R50, R59 ;  /* 0x0000003200337224 */ /* 0x040fe200078e023b */
[----:B------:R-:W-:Y:S01]  /*2940*/  ISETP.GT.U32.AND P3, PT, R0, R53, PT ;  /* 0x000000350000720c */ /* 0x000fe20003f64070 */
[----:B------:R-:W-:Y:S01]  /*2950*/  @!P6 IMAD.IADD R55, R55, 0x1, -R0 ;  /* 0x000000013737e824 */ /* 0x000fe200078e0a00 */
[----:B------:R-:W-:Y:S01]  /*2960*/  LOP3.LUT R54, R10, 0x60, RZ, 0xfc, !PT ;  /* 0x000000600a367812 */ /* 0x000fe200078efcff */
[----:B------:R-:W-:Y:S01]  /*2970*/  IMAD.HI.U32 R50, R8, R67, RZ ;  /* 0x0000004308327227 */ /* 0x000fe200078e00ff */
[----:B------:R-:W-:-:S02]  /*2980*/  ISETP.GT.U32.AND P6, PT, R0, R51, PT ;  /* 0x000000330000720c */ /* 0x000fc40003fc4070 */
[----:B------:R-:W-:Y:S01]  /*2990*/  IABS R69, R54 ;  /* 0x0000003600457213 */ /* 0x000fe20000000000 */
[----:B------:R-:W-:Y:S01]  /*29a0*/  @!P5 IMAD.IADD R63, R63, 0x1, -R0 ;  /* 0x000000013f3fd824 */ /* 0x000fe200078e0a00 */
[----:B------:R-:W-:Y:S01]  /*29b0*/  ISETP.GT.U32.AND P5, PT, R0, R55, PT ;  /* 0x000000370000720c */ /* 0x000fe20003fa4070 */
[----:B------:R-:W-:-:S04]  /*29c0*/  IMAD.MOV R50, RZ, RZ, -R50 ;  /* 0x000000ffff327224 */ /* 0x000fc800078e0a32 */
[----:B------:R-:W-:Y:S01]  /*29d0*/  @!P3 IMAD.IADD R53, R53, 0x1, -R0 ;  /* 0x000000013535b824 */ /* 0x000fe200078e0a00 */
[----:B------:R-:W-:Y:S01]  /*29e0*/  ISETP.GE.AND P3, PT, R52, RZ, PT ;  /* 0x000000ff3400720c */ /* 0x000fe20003f66270 */
[----:B------:R-:W-:-:S04]  /*29f0*/  IMAD.HI.U32 R52, R8, R69, RZ ;  /* 0x0000004508347227 */ /* 0x000fc800078e00ff */
[--C-:B------:R-:W-:Y:S01]  /*2a00*/  @!P6 IMAD.IADD R51, R51, 0x1, -R0.reuse ;  /* 0x000000013333e824 */ /* 0x100fe200078e0a00 */
[----:B------:R-:W-:Y:S01]  /*2a10*/  IADD3 R52, -R52, RZ, RZ ;  /* 0x000000ff34347210 */ /* 0x000fe20007ffe1ff */
[C---:B------:R-:W-:Y:S01]  /*2a20*/  IMAD R67, R0.reuse, R50, R67 ;  /* 0x0000003200437224 */ /* 0x040fe200078e0243 */
[----:B------:R-:W-:Y:S01]  /*2a30*/  ISETP.GT.U32.AND P6, PT, R0, R63, PT ;  /* 0x0000003f0000720c */ /* 0x000fe20003fc4070 */
[----:B------:R-:W-:Y:S02]  /*2a40*/  @!P5 IMAD.IADD R55, R55, 0x1, -R0 ;  /* 0x000000013737d824 */ /* 0x000fe400078e0a00 */
[----:B------:R-:W-:Y:S01]  /*2a50*/  IMAD.HI.U32 R50, R8, R65, RZ ;  /* 0x0000004108327227 */ /* 0x000fe200078e00ff */
[----:B------:R-:W-:-:S03]  /*2a60*/  ISETP.GT.U32.AND P5, PT, R0, R67, PT ;  /* 0x000000430000720c */ /* 0x000fc60003fa4070 */
[----:B------:R-:W-:Y:S02]  /*2a70*/  IMAD.MOV.U32 R61, RZ, RZ, R55 ;  /* 0x000000ffff3d7224 */ /* 0x000fe400078e0037 */
[----:B------:R-:W-:Y:S01]  /*2a80*/  IMAD R69, R0, R52, R69 ;  /* 0x0000003400457224 */ /* 0x000fe200078e0245 */
[----:B------:R-:W-:Y:S01]  /*2a90*/  LOP3.LUT R52, R10, 0x66, RZ, 0xfc, !PT ;  /* 0x000000660a347812 */ /* 0x000fe200078efcff */
[----:B------:R-:W-:Y:S01]  /*2aa0*/  IMAD.MOV R50, RZ, RZ, -R50 ;  /* 0x000000ffff327224 */ /* 0x000fe200078e0a32 */
[----:B------:R-:W-:Y:S01]  /*2ab0*/  @!P4 IADD3 R61, -R61, RZ, RZ ;  /* 0x000000ff3d3dc210 */ /* 0x000fe20007ffe1ff */
[----:B------:R-:W-:Y:S01]  /*2ac0*/  IMAD.MOV.U32 R59, RZ, RZ, R53 ;  /* 0x000000ffff3b7224 */ /* 0x000fe200078e0035 */
[C---:B------:R-:W-:Y:S01]  /*2ad0*/  ISETP.GT.U32.AND P4, PT, R0.reuse, R69, PT ;  /* 0x000000450000720c */ /* 0x040fe20003f84070 */
[----:B------:R-:W-:Y:S01]  /*2ae0*/  IMAD R53, R0, R50, R65 ;  /* 0x0000003200357224 */ /* 0x000fe200078e0241 */
[----:B------:R-:W-:Y:S01]  /*2af0*/  IABS R75, R52 ;  /* 0x00000034004b7213 */ /* 0x000fe20000000000 */
[----:B------:R-:W-:Y:S01]  /*2b00*/  @!P6 IMAD.IADD R63, R63, 0x1, -R0 ;  /* 0x000000013f3fe824 */ /* 0x000fe200078e0a00 */
[----:B------:R-:W-:Y:S01]  /*2b10*/  @!P0 IADD3 R59, -R59, RZ, RZ ;  /* 0x000000ff3b3b8210 */ /* 0x000fe20007ffe1ff */
[----:B------:R-:W-:Y:S01]  /*2b20*/  IMAD.HI.U32 R50, R8, R71, RZ ;  /* 0x0000004708327227 */ /* 0x000fe200078e00ff */
[----:B------:R-:W-:-:S02]  /*2b30*/  ISETP.GT.U32.AND P0, PT, R0, R51, PT ;  /* 0x000000330000720c */ /* 0x000fc40003f04070 */
[----:B------:R-:W-:Y:S01]  /*2b40*/  ISETP.GT.U32.AND P6, PT, R0, R53, PT ;  /* 0x000000350000720c */ /* 0x000fe20003fc4070 */
[----:B------:R-:W-:Y:S01]  /*2b50*/  IMAD.MOV R50, RZ, RZ, -R50 ;  /* 0x000000ffff327224 */ /* 0x000fe200078e0a32 */
[----:B------:R-:W-:Y:S01]  /*2b60*/  @!P5 IADD3 R67, R67, -R0, RZ ;  /* 0x800000004343d210 */ /* 0x000fe20007ffe0ff */
[----:B------:R-:W-:Y:S01]  /*2b70*/  @!P2 IMAD.MOV R63, RZ, RZ, -R63 ;  /* 0x000000ffff3fa224 */ /* 0x000fe200078e0a3f */
[----:B------:R-:W-:Y:S01]  /*2b80*/  ISETP.GE.AND P5, PT, R56, RZ, PT ;  /* 0x000000ff3800720c */ /* 0x000fe20003fa6270 */
[----:B------:R-:W-:Y:S01]  /*2b90*/  @!P4 IMAD.IADD R69, R69, 0x1, -R0 ;  /* 0x000000014545c824 */ /* 0x000fe200078e0a00 */
[----:B------:R-:W-:Y:S01]  /*2ba0*/  LOP3.LUT R56, R10, 0x6a, RZ, 0xfc, !PT ;  /* 0x0000006a0a387812 */ /* 0x000fe200078efcff */
[C---:B------:R-:W-:Y:S01]  /*2bb0*/  IMAD R55, R0.reuse, R50, R71 ;  /* 0x0000003200377224 */ /* 0x040fe200078e0247 */
[----:B------:R-:W-:Y:S01]  /*2bc0*/  ISETP.GT.U32.AND P4, PT, R0, R67, PT ;  /* 0x000000430000720c */ /* 0x000fe20003f84070 */
[----:B------:R-:W-:Y:S01]  /*2bd0*/  IMAD.HI.U32 R50, R8, R75, RZ ;  /* 0x0000004b08327227 */ /* 0x000fe200078e00ff */
[----:B------:R-:W-:-:S03]  /*2be0*/  IABS R79, R56 ;  /* 0x00000038004f7213 */ /* 0x000fc60000000000 */
[--C-:B------:R-:W-:Y:S01]  /*2bf0*/  @!P0 IMAD.IADD R51, R51, 0x1, -R0.reuse ;  /* 0x0000000133338824 */ /* 0x100fe200078e0a00 */
[----:B------:R-:W-:Y:S01]  /*2c00*/  ISETP.GE.AND P0, PT, R54, RZ, PT ;  /* 0x000000ff3600720c */ /* 0x000fe20003f06270 */
[----:B------:R-:W-:Y:S01]  /*2c10*/  @!P6 IMAD.IADD R53, R53, 0x1, -R0 ;  /* 0x000000013535e824 */ /* 0x000fe200078e0a00 */
[----:B------:R-:W-:Y:S02]  /*2c20*/  ISETP.GT.U32.AND P6, PT, R0, R69, PT ;  /* 0x000000450000720c */ /* 0x000fe40003fc4070 */
[----:B------:R-:W-:Y:S02]  /*2c30*/  LOP3.LUT R54, R10, 0x68, RZ, 0xfc, !PT ;  /* 0x000000680a367812 */ /* 0x000fe400078efcff */
[----:B------:R-:W-:Y:S01]  /*2c40*/  MOV R65, R51 ;  /* 0x0000003300417202 */ /* 0x000fe20000000f00 */
[----:B------:R-:W-:Y:S01]  /*2c50*/  IMAD.MOV R51, RZ, RZ, -R50 ;  /* 0x000000ffff337224 */ /* 0x000fe200078e0a32 */
[----:B------:R-:W-:Y:S01]  /*2c60*/  IABS R77, R54 ;  /* 0x00000036004d7213 */ /* 0x000fe20000000000 */
[----:B------:R-:W-:Y:S01]  /*2c70*/  @!P4 IMAD.IADD R67, R67, 0x1, -R0 ;  /* 0x000000014343c824 */ /* 0x000fe200078e0a00 */
[C---:B------:R-:W-:Y:S01]  /*2c80*/  ISETP.GT.U32.AND P2, PT, R0.reuse, R53, PT ;  /* 0x000000350000720c */ /* 0x040fe20003f44070 */
[----:B------:R-:W-:Y:S01]  /*2c90*/  IMAD R75, R0, R51, R75 ;  /* 0x00000033004b7224 */ /* 0x000fe200078e024b */
[----:B------:R-:W-:Y:S01]  /*2ca0*/  ISETP.GE.AND P4, PT, R58, RZ, PT ;  /* 0x000000ff3a00720c */ /* 0x000fe20003f86270 */
[----:B------:R-:W-:Y:S01]  /*2cb0*/  IMAD.HI.U32 R50, R8, R77, RZ ;  /* 0x0000004d08327227 */ /* 0x000fe200078e00ff */
[----:B------:R-:W-:-:S03]  /*2cc0*/  LOP3.LUT R58, R10, 0x70, RZ, 0xfc, !PT ;  /* 0x000000700a3a7812 */ /* 0x000fc600078efcff */
[--C-:B------:R-:W-:Y:S01]  /*2cd0*/  @!P6 IMAD.IADD R69, R69, 0x1, -R0.reuse ;  /* 0x000000014545e824 */ /* 0x100fe200078e0a00 */
[----:B------:R-:W-:Y:S01]  /*2ce0*/  ISETP.GT.U32.AND P6, PT, R0, R75, PT ;  /* 0x0000004b0000720c */ /* 0x000fe20003fc4070 */
[----:B------:R-:W-:Y:S01]  /*2cf0*/  @!P1 IMAD.MOV R65, RZ, RZ, -R65 ;  /* 0x000000ffff419224 */ /* 0x000fe200078e0a41 */
[----:B------:R-:W-:Y:S01]  /*2d00*/  IADD3 R50, -R50, RZ, RZ ;  /* 0x000000ff32327210 */ /* 0x000fe20007ffe1ff */
[----:B------:R-:W-:Y:S01]  /*2d10*/  @!P3 IMAD.MOV R67, RZ, RZ, -R67 ;  /* 0x000000ffff43b224 */ /* 0x000fe200078e0a43 */
[----:B------:R-:W-:Y:S01]  /*2d20*/  ISETP.GT.U32.AND P1, PT, R0, R55, PT ;  /* 0x000000370000720c */ /* 0x000fe20003f24070 */
[----:B------:R-:W-:Y:S01]  /*2d30*/  @!P2 IMAD.IADD R53, R53, 0x1, -R0 ;  /* 0x000000013535a824 */ /* 0x000fe200078e0a00 */
[----:B------:R-:W-:Y:S01]  /*2d40*/  ISETP.GE.AND P2, PT, R52, RZ, PT ;  /* 0x000000ff3400720c */ /* 0x000fe20003f46270 */
[----:B------:R-:W-:Y:S01]  /*2d50*/  IMAD R77, R0, R50, R77 ;  /* 0x00000032004d7224 */ /* 0x000fe200078e024d */
[----:B------:R-:W-:Y:S01]  /*2d60*/  LOP3.LUT R52, R10, 0x6c, RZ, 0xfc, !PT ;  /* 0x0000006c0a347812 */ /* 0x000fe200078efcff */
[----:B------:R-:W-:Y:S01]  /*2d70*/  IMAD.HI.U32 R50, R8, R79, RZ ;  /* 0x0000004f08327227 */ /* 0x000fe200078e00ff */
[----:B------:R-:W-:-:S02]  /*2d80*/  IABS R85, R58 ;  /* 0x0000003a00557213 */ /* 0x000fc40000000000 */
[----:B------:R-:W-:Y:S01]  /*2d90*/  IABS R73, R52 ;  /* 0x0000003400497213 */ /* 0x000fe20000000000 */
[--C-:B------:R-:W-:Y:S01]  /*2da0*/  @!P6 IMAD.IADD R75, R75, 0x1, -R0.reuse ;  /* 0x000000014b4be824 */ /* 0x100fe200078e0a00 */
[----:B------:R-:W-:Y:S01]  /*2db0*/  ISETP.GT.U32.AND P6, PT, R0, R77, PT ;  /* 0x0000004d0000720c */ /* 0x000fe20003fc4070 */
[----:B------:R-:W-:Y:S01]  /*2dc0*/  IMAD.MOV.U32 R71, RZ, RZ, R53 ;  /* 0x000000ffff477224 */ /* 0x000fe200078e0035 */
[----:B------:R-:W-:Y:S01]  /*2dd0*/  IADD3 R50, -R50, RZ, RZ ;  /* 0x000000ff32327210 */ /* 0x000fe20007ffe1ff */
[----:B------:R-:W-:Y:S01]  /*2de0*/  @!P1 IMAD.IADD R55, R55, 0x1, -R0 ;  /* 0x0000000137379824 */ /* 0x000fe200078e0a00 */
[----:B------:R-:W-:Y:S02]  /*2df0*/  ISETP.GE.AND P1, PT, R54, RZ, PT ;  /* 0x000000ff3600720c */ /* 0x000fe40003f26270 */
[----:B------:R-:W-:Y:S01]  /*2e00*/  @!P5 IADD3 R71, -R71, RZ, RZ ;  /* 0x000000ff4747d210 */ /* 0x000fe20007ffe1ff */
[----:B------:R-:W-:Y:S01]  /*2e10*/  IMAD R79, R0, R50, R79 ;  /* 0x00000032004f7224 */ /* 0x000fe200078e024f */
[----:B------:R-:W-:Y:S01]  /*2e20*/  LOP3.LUT R54, R10, 0x6e, RZ, 0xfc, !PT ;  /* 0x0000006e0a367812 */ /* 0x000fe200078efcff */
[----:B------:R-:W-:Y:S01]  /*2e30*/  IMAD.HI.U32 R50, R8, R73, RZ ;  /* 0x0000004908327227 */ /* 0x000fe200078e00ff */
[----:B------:R-:W-:-:S02]  /*2e40*/  ISETP.GT.U32.AND P3, PT, R0, R75, PT ;  /* 0x0000004b0000720c */ /* 0x000fc40003f64070 */
[C---:B------:R-:W-:Y:S01]  /*2e50*/  ISETP.GT.U32.AND P5, PT, R0.reuse, R79, PT ;  /* 0x0000004f0000720c */ /* 0x040fe20003fa4070 */
[----:B------:R-:W-:Y:S01]  /*2e60*/  @!P6 IMAD.IADD R77, R77, 0x1, -R0 ;  /* 0x000000014d4de824 */ /* 0x000fe200078e0a00 */
[C---:B------:R-:W-:Y:S01]  /*2e70*/  ISETP.GT.U32.AND P6, PT, R0.reuse, R55, PT ;  /* 0x000000370000720c */ /* 0x040fe20003fc4070 */
[----:B------:R-:W-:Y:S01]  /*2e80*/  IMAD.MOV R50, RZ, RZ, -R50 ;  /* 0x000000ffff327224 */ /* 0x000fe200078e0a32 */
[----:B------:R-:W-:Y:S02]  /*2e90*/  IABS R83, R54 ;  /* 0x0000003600537213 */ /* 0x000fe40000000000 */
[----:B------:R-:W-:Y:S01]  /*2ea0*/  @!P0 IADD3 R69, -R69, RZ, RZ ;  /* 0x000000ff45458210 */ /* 0x000fe20007ffe1ff */
[C---:B------:R-:W-:Y:S01]  /*2eb0*/  IMAD R53, R0.reuse, R50, R73 ;  /* 0x0000003200357224 */ /* 0x040fe200078e0249 */
[----:B------:R-:W-:Y:S01]  /*2ec0*/  ISETP.GT.U32.AND P0, PT, R0, R77, PT ;  /* 0x0000004d0000720c */ /* 0x000fe20003f04070 */
[----:B------:R-:W-:-:S04]  /*2ed0*/  IMAD.HI.U32 R51, R8, R83, RZ ;  /* 0x0000005308337227 */ /* 0x000fc800078e00ff */
[--C-:B------:R-:W-:Y:S01]  /*2ee0*/  @!P5 IMAD.IADD R79, R79, 0x1, -R0.reuse ;  /* 0x000000014f4fd824 */ /* 0x100fe200078e0a00 */
[----:B------:R-:W-:Y:S01]  /*2ef0*/  ISETP.GE.AND P5, PT, R52, RZ, PT ;  /* 0x000000ff3400720c */ /* 0x000fe20003fa6270 */
[----:B------:R-:W-:Y:S01]  /*2f00*/  @!P6 IMAD.IADD R55, R55, 0x1, -R0 ;  /* 0x000000013737e824 */ /* 0x000fe200078e0a00 */
[----:B------:R-:W-:Y:S01]  /*2f10*/  ISETP.GT.U32.AND P6, PT, R0, R53, PT ;  /* 0x000000350000720c */ /* 0x000fe20003fc4070 */
[----:B------:R-:W-:-:S04]  /*2f20*/  IMAD.HI.U32 R50, R8, R85, RZ ;  /* 0x0000005508327227 */ /* 0x000fc800078e00ff */
[----:B------:R-:W-:Y:S02]  /*2f30*/  IMAD.MOV R51, RZ, RZ, -R51 ;  /* 0x000000ffff337224 */ /* 0x000fe400078e0a33 */
[----:B------:R-:W-:Y:S01]  /*2f40*/  @!P3 IMAD.IADD R75, R75, 0x1, -R0 ;  /* 0x000000014b4bb824 */ /* 0x000fe200078e0a00 */
[----:B------:R-:W-:Y:S01]  /*2f50*/  ISETP.GE.AND P3, PT, R56, RZ, PT ;  /* 0x000000ff3800720c */ /* 0x000fe20003f66270 */
[----:B------:R-:W-:Y:S01]  /*2f60*/  IMAD.MOV R50, RZ, RZ, -R50 ;  /* 0x000000ffff327224 */ /* 0x000fe200078e0a32 */
[----:B------:R-:W-:Y:S01]  /*2f70*/  LOP3.LUT R56, R10, 0x74, RZ, 0xfc, !PT ;  /* 0x000000740a387812 */ /* 0x000fe200078efcff */
[----:B------:R-:W-:Y:S01]  /*2f80*/  IMAD R83, R0, R51, R83 ;  /* 0x0000003300537224 */ /* 0x000fe200078e0253 */
[----:B------:R-:W-:Y:S01]  /*2f90*/  @!P2 IADD3 R75, -R75, RZ, RZ ;  /* 0x000000ff4b4ba210 */ /* 0x000fe20007ffe1ff */
[----:B------:R-:W-:Y:S01]  /*2fa0*/  IMAD.HI.U32 R51, R8, R87, RZ ;  /* 0x0000005708337227 */ /* 0x000fe200078e00ff */
[----:B------:R-:W-:Y:S02]  /*2fb0*/  @!P6 IADD3 R53, R53, -R0, RZ ;  /* 0x800000003535e210 */ /* 0x000fe40007ffe0ff */
[C---:B------:R-:W-:Y:S01]  /*2fc0*/  ISETP.GT.U32.AND P6, PT, R0.reuse, R79, PT ;  /* 0x0000004f0000720c */ /* 0x040fe20003fc4070 */
[C---:B------:R-:W-:Y:S01]  /*2fd0*/  IMAD R85, R0.reuse, R50, R85 ;  /* 0x0000003200557224 */ /* 0x040fe200078e0255 */
[----:B------:R-:W-:Y:S01]  /*2fe0*/  IABS R89, R56 ;  /* 0x0000003800597213 */ /* 0x000fe20000000000 */
[----:B------:R-:W-:Y:S01]  /*2ff0*/  @!P0 IMAD.IADD R77, R77, 0x1, -R0 ;  /* 0x000000014d4d8824 */ /* 0x000fe200078e0a00 */
[----:B------:R-:W-:Y:S01]  /*3000*/  IADD3 R51, -R51, RZ, RZ ;  /* 0x000000ff33337210 */ /* 0x000fe20007ffe1ff */
[----:B------:R-:W-:Y:S01]  /*3010*/  IMAD.MOV.U32 R73, RZ, RZ, R55 ;  /* 0x000000ffff497224 */ /* 0x000fe200078e0037 */
[----:B------:R-:W-:Y:S01]  /*3020*/  ISETP.GT.U32.AND P0, PT, R0, R83, PT ;  /* 0x000000530000720c */ /* 0x000fe20003f04070 */
[----:B------:R-:W-:Y:S01]  /*3030*/  IMAD.HI.U32 R50, R8, R89, RZ ;  /* 0x0000005908327227 */ /* 0x000fe200078e00ff */
[----:B------:R-:W-:-:S03]  /*3040*/  IABS R55, R76 ;  /* 0x0000004c00377213 */ /* 0x000fc60000000000 */
[C---:B------:R-:W-:Y:S02]  /*3050*/  IMAD R87, R0.reuse, R51, R87 ;  /* 0x0000003300577224 */ /* 0x040fe400078e0257 */
[----:B------:R-:W-:Y:S01]  /*3060*/  @!P6 IMAD.IADD R79, R79, 0x1, -R0 ;  /* 0x000000014f4fe824 */ /* 0x000fe200078e0a00 */
[----:B------:R-:W-:Y:S01]  /*3070*/  ISETP.GT.U32.AND P6, PT, R0, R85, PT ;  /* 0x000000550000720c */ /* 0x000fe20003fc4070 */
[----:B------:R-:W-:Y:S02]  /*3080*/  IMAD.MOV R51, RZ, RZ, -R50 ;  /* 0x000000ffff337224 */ /* 0x000fe400078e0a32 */
[----:B------:R-:W-:-:S04]  /*3090*/  IMAD.HI.U32 R50, R8, R91, RZ ;  /* 0x0000005b08327227 */ /* 0x000fc800078e00ff */
[C---:B------:R-:W-:Y:S02]  /*30a0*/  IMAD R89, R0.reuse, R51, R89 ;  /* 0x0000003300597224 */ /* 0x040fe400078e0259 */
[----:B------:R-:W-:Y:S01]  /*30b0*/  @!P4 IMAD.MOV R73, RZ, RZ, -R73 ;  /* 0x000000ffff49c224 */ /* 0x000fe200078e0a49 */
[C---:B------:R-:W-:Y:S01]  /*30c0*/  ISETP.GT.U32.AND P4, PT, R0.reuse, R53, PT ;  /* 0x000000350000720c */ /* 0x040fe20003f84070 */
[----:B------:R-:W-:Y:S02]  /*30d0*/  IMAD.MOV R50, RZ, RZ, -R50 ;  /* 0x000000ffff327224 */ /* 0x000fe400078e0a32 */
[----:B------:R-:W-:Y:S01]  /*30e0*/  @!P6 IADD3 R85, R85, -R0, RZ ;  /* 0x800000005555e210 */ /* 0x000fe20007ffe0ff */
[----:B------:R-:W-:Y:S01]  /*30f0*/  @!P0 IMAD.IADD R83, R83, 0x1, -R0 ;  /* 0x0000000153538824 */ /* 0x000fe200078e0a00 */
[C---:B------:R-:W-:Y:S01]  /*3100*/  ISETP.GT.U32.AND P6, PT, R0.reuse, R89, PT ;  /* 0x000000590000720c */ /* 0x040fe20003fc4070 */
[C---:B------:R-:W-:Y:S01]  /*3110*/  IMAD R91, R0.reuse, R50, R91 ;  /* 0x00000032005b7224 */ /* 0x040fe200078e025b */
[----:B------:R-:W-:Y:S01]  /*3120*/  ISETP.GT.U32.AND P2, PT, R0, R85, PT ;  /* 0x000000550000720c */ /* 0x000fe20003f44070 */
[----:B------:R-:W-:Y:S01]  /*3130*/  IMAD.HI.U32 R51, R8, R93, RZ ;  /* 0x0000005d08337227 */ /* 0x000fe200078e00ff */
[----:B------:R-:W-:-:S03]  /*3140*/  ISETP.GT.U32.AND P0, PT, R0, R83, PT ;  /* 0x000000530000720c */ /* 0x000fc60003f04070 */
[----:B------:R-:W-:Y:S01]  /*3150*/  IMAD.MOV R51, RZ, RZ, -R51 ;  /* 0x000000ffff337224 */ /* 0x000fe200078e0a33 */
[----:B------:R-:W-:Y:S01]  /*3160*/  @!P4 IADD3 R53, R53, -R0, RZ ;  /* 0x800000003535c210 */ /* 0x000fe20007ffe0ff */
[----:B------:R-:W-:Y:S01]  /*3170*/  IMAD.HI.U32 R52, R8, R95, RZ ;  /* 0x0000005f08347227 */ /* 0x000fe200078e00ff */
[----:B------:R-:W-:-:S03]  /*3180*/  ISETP.GT.U32.AND P4, PT, R0, R87, PT ;  /* 0x000000570000720c */ /* 0x000fc60003f84070 */
[--C-:B------:R-:W-:Y:S01]  /*3190*/  @!P6 IMAD.IADD R89, R89, 0x1, -R0.reuse ;  /* 0x000000015959e824 */ /* 0x100fe200078e0a00 */
[C---:B------:R-:W-:Y:S01]  /*31a0*/  ISETP.GT.U32.AND P6, PT, R0.reuse, R91, PT ;  /* 0x0000005b0000720c */ /* 0x040fe20003fc4070 */
[----:B------:R-:W-:Y:S01]  /*31b0*/  IMAD R93, R0, R51, R93 ;  /* 0x00000033005d7224 */ /* 0x000fe200078e025d */
[----:B------:R-:W-:Y:S01]  /*31c0*/  IABS R51, R68 ;  /* 0x0000004400337213 */ /* 0x000fe20000000000 */
[--C-:B------:R-:W-:Y:S01]  /*31d0*/  @!P0 IMAD.IADD R83, R83, 0x1, -R0.reuse ;  /* 0x0000000153538824 */ /* 0x100fe200078e0a00 */
[----:B------:R-:W-:Y:S01]  /*31e0*/  ISETP.GE.AND P0, PT, R54, RZ, PT ;  /* 0x000000ff3600720c */ /* 0x000fe20003f06270 */
[----:B------:R-:W-:Y:S01]  /*31f0*/  @!P1 IMAD.MOV R77, RZ, RZ, -R77 ;  /* 0x000000ffff4d9224 */ /* 0x000fe200078e0a4d */
[----:B------:R-:W-:Y:S01]  /*3200*/  LOP3.LUT R54, R10, 0x7c, RZ, 0xfc, !PT ;  /* 0x0000007c0a367812 */ /* 0x000fe200078efcff */
[----:B------:R-:W-:Y:S01]  /*3210*/  @!P3 IMAD.MOV R79, RZ, RZ, -R79 ;  /* 0x000000ffff4fb224 */ /* 0x000fe200078e0a4f */
[----:B------:R-:W-:Y:S01]  /*3220*/  ISETP.GT.U32.AND P3, PT, R0, R89, PT ;  /* 0x000000590000720c */ /* 0x000fe20003f64070 */
[----:B------:R-:W-:Y:S01]  /*3230*/  @!P4 IMAD.IADD R87, R87, 0x1, -R0 ;  /* 0x000000015757c824 */ /* 0x000fe200078e0a00 */
[----:B------:R-:W-:Y:S01]  /*3240*/  IABS R97, R54 ;  /* 0x0000003600617213 */ /* 0x000fe20000000000 */
[----:B------:R-:W-:Y:S01]  /*3250*/  IMAD.HI.U32 R10, R6, R55, RZ ;  /* 0x00000037060a7227 */ /* 0x000fe200078e00ff */
[----:B------:R-:W-:-:S02]  /*3260*/  ISETP.GE.AND P4, PT, R58, RZ, PT ;  /* 0x000000ff3a00720c */ /* 0x000fc40003f86270 */
[C---:B------:R-:W-:Y:S01]  /*3270*/  ISETP.GT.U32.AND P1, PT, R0.reuse, R87, PT ;  /* 0x000000570000720c */ /* 0x040fe20003f24070 */
[----:B------:R-:W-:Y:S01]  /*3280*/  @!P6 IMAD.IADD R91, R91, 0x1, -R0 ;  /* 0x000000015b5be824 */ /* 0x000fe200078e0a00 */
[----:B------:R-:W-:Y:S01]  /*3290*/  ISETP.GT.U32.AND P6, PT, R0, R93, PT ;  /* 0x0000005d0000720c */ /* 0x000fe20003fc4070 */
[----:B------:R-:W-:-:S04]  /*32a0*/  IMAD.HI.U32 R13, R8, R97, RZ ;  /* 0x00000061080d7227 */ /* 0x000fc800078e00ff */
[----:B------:R-:W-:-:S04]  /*32b0*/  IMAD.HI.U32 R8, R6, R51, RZ ;  /* 0x0000003306087227 */ /* 0x000fc800078e00ff */
[----:B------:R-:W-:Y:S01]  /*32c0*/  IMAD.MOV R50, RZ, RZ, -R13 ;  /* 0x000000ffff327224 */ /* 0x000fe200078e0a0d */
[----:B------:R-:W-:Y:S01]  /*32d0*/  IADD3 R13, -R8, RZ, RZ ;  /* 0x000000ff080d7210 */ /* 0x000fe20007ffe1ff */
[----:B------:R-:W-:Y:S01]  /*32e0*/  IMAD.HI.U32 R8, R6, R99, RZ ;  /* 0x0000006306087227 */ /* 0x000fe200078e00ff */
[----:B------:R-:W-:-:S03]  /*32f0*/  @!P1 IADD3 R87, R87, -R0, RZ ;  /* 0x8000000057579210 */ /* 0x000fc60007ffe0ff */
[----:B------:R-:W-:Y:S01]  /*3300*/  @!P6 IMAD.IADD R93, R93, 0x1, -R0 ;  /* 0x000000015d5de824 */ /* 0x000fe200078e0a00 */
[C---:B------:R-:W-:Y:S01]  /*3310*/  ISETP.GT.U32.AND P6, PT, R0.reuse, R91, PT ;  /* 0x0000005b0000720c */ /* 0x040fe20003fc4070 */
[----:B------:R-:W-:Y:S02]  /*3320*/  IMAD.MOV R10, RZ, RZ, -R10 ;  /* 0x000000ffff0a7224 */ /* 0x000fe400078e0a0a */
[----:B------:R-:W-:Y:S02]  /*3330*/  IMAD.MOV R52, RZ, RZ, -R52 ;  /* 0x000000ffff347224 */ /* 0x000fe400078e0a34 */
[----:B------:R-:W-:Y:S02]  /*3340*/  IMAD R97, R0, R50, R97 ;  /* 0x0000003200617224 */ /* 0x000fe400078e0261 */
[----:B------:R-:W-:Y:S02]  /*3350*/  IMAD R13, R2, R13, R51 ;  /* 0x0000000d020d7224 */ /* 0x000fe400078e0233 */
[----:B------:R-:W-:-:S02]  /*3360*/  IMAD.MOV R8, RZ, RZ, -R8 ;  /* 0x000000ffff087224 */ /* 0x000fc400078e0a08 */
[C---:B------:R-:W-:Y:S01]  /*3370*/  IMAD R51, R2.reuse, R10, R55 ;  /* 0x0000000a02337224 */ /* 0x040fe200078e0237 */
[----:B------:R-:W-:Y:S01]  /*3380*/  ISETP.GT.U32.AND P1, PT, R2, R13, PT ;  /* 0x0000000d0200720c */ /* 0x000fe20003f24070 */
[----:B------:R-:W-:Y:S02]  /*3390*/  IMAD.MOV.U32 R81, RZ, RZ, R53 ;  /* 0x000000ffff517224 */ /* 0x000fe400078e0035 */
[----:B------:R-:W-:Y:S02]  /*33a0*/  IMAD R95, R0, R52, R95 ;  /* 0x00000034005f7224 */ /* 0x000fe400078e025f */
[----:B------:R-:W-:Y:S01]  /*33b0*/  IMAD R53, R2, R8, R99 ;  /* 0x0000000802357224 */ /* 0x000fe200078e0263 */
[----:B------:R-:W-:Y:S01]  /*33c0*/  @!P5 IADD3 R81, -R81, RZ, RZ ;  /* 0x000000ff5151d210 */ /* 0x000fe20007ffe1ff */
[--C-:B------:R-:W-:Y:S01]  /*33d0*/  @!P2 IMAD.IADD R85, R85, 0x1, -R0.reuse ;  /* 0x000000015555a824 */ /* 0x100fe200078e0a00 */
[----:B------:R-:W-:Y:S01]  /*33e0*/  ISETP.GT.U32.AND P2, PT, R0, R97, PT ;  /* 0x000000610000720c */ /* 0x000fe20003f44070 */
[--C-:B------:R-:W-:Y:S01]  /*33f0*/  @!P3 IMAD.IADD R89, R89, 0x1, -R0.reuse ;  /* 0x000000015959b824 */ /* 0x100fe200078e0a00 */
[----:B------:R-:W-:Y:S01]  /*3400*/  ISETP.GT.U32.AND P3, PT, R2, R51, PT ;  /* 0x000000330200720c */ /* 0x000fe20003f64070 */
[----:B------:R-:W-:Y:S01]  /*3410*/  @!P0 IMAD.MOV R83, RZ, RZ, -R83 ;  /* 0x000000ffff538224 */ /* 0x000fe200078e0a53 */
[C---:B------:R-:W-:Y:S01]  /*3420*/  ISETP.GT.U32.AND P5, PT, R0.reuse, R93, PT ;  /* 0x0000005d0000720c */ /* 0x040fe20003fa4070 */
[----:B------:R-:W-:Y:S01]  /*3430*/  @!P6 IMAD.IADD R91, R91, 0x1, -R0 ;  /* 0x000000015b5be824 */ /* 0x000fe200078e0a00 */
[----:B------:R-:W-:Y:S01]  /*3440*/  ISETP.GT.U32.AND P0, PT, R0, R95, PT ;  /* 0x0000005f0000720c */ /* 0x000fe20003f04070 */
[----:B------:R-:W-:Y:S01]  /*3450*/  IMAD.HI.U32 R6, R6, R101, RZ ;  /* 0x0000006506067227 */ /* 0x000fe200078e00ff */
[----:B------:R-:W-:-:S03]  /*3460*/  ISETP.GT.U32.AND P6, PT, R2, R53, PT ;  /* 0x000000350200720c */ /* 0x000fc60003fc4070 */
[----:B------:R-:W-:Y:S02]  /*3470*/  IMAD.MOV R6, RZ, RZ, -R6 ;  /* 0x000000ffff067224 */ /* 0x000fe400078e0a06 */
[----:B------:R-:W-:Y:S01]  /*3480*/  @!P2 IMAD.IADD R97, R97, 0x1, -R0 ;  /* 0x000000016161a824 */ /* 0x000fe200078e0a00 */
[----:B------:R-:W-:Y:S01]  /*3490*/  ISETP.GE.AND P2, PT, R56, RZ, PT ;  /* 0x000000ff3800720c */ /* 0x000fe20003f46270 */
[C---:B------:R-:W-:Y:S01]  /*34a0*/  IMAD R55, R2.reuse, R6, R101 ;  /* 0x0000000602377224 */ /* 0x040fe200078e0265 */
[----:B------:R-:W-:Y:S01]  /*34b0*/  @!P3 IADD3 R51, R51, -R2, RZ ;  /* 0x800000023333b210 */ /* 0x000fe20007ffe0ff */
[----:B------:R-:W-:Y:S01]  /*34c0*/  @!P1 IMAD.IADD R13, R13, 0x1, -R2 ;  /* 0x000000010d0d9824 */ /* 0x000fe200078e0a02 */
[----:B------:R-:W-:Y:S01]  /*34d0*/  @!P5 IADD3 R93, R93, -R0, RZ ;  /* 0x800000005d5dd210 */ /* 0x000fe20007ffe0ff */
[----:B------:R-:W-:Y:S01]  /*34e0*/  @!P0 IMAD.IADD R95, R95, 0x1, -R0 ;  /* 0x000000015f5f8824 */ /* 0x000fe200078e0a00 */
[----:B------:R-:W-:Y:S01]  /*34f0*/  ISETP.GT.U32.AND P5, PT, R2, R55, PT ;  /* 0x000000370200720c */ /* 0x000fe20003fa4070 */
[----:B------:R-:W-:Y:S01]  /*3500*/  @!P6 IMAD.IADD R53, R53, 0x1, -R2 ;  /* 0x000000013535e824 */ /* 0x000fe200078e0a02 */
[----:B------:R-:W-:Y:S01]  /*3510*/  ISETP.GE.AND P0, PT, R60, RZ, PT ;  /* 0x000000ff3c00720c */ /* 0x000fe20003f06270 */
[----:B------:R-:W-:Y:S01]  /*3520*/  @!P4 IMAD.MOV R85, RZ, RZ, -R85 ;  /* 0x000000ffff55c224 */ /* 0x000fe200078e0a55 */
[----:B------:R-:W-:-:S02]  /*3530*/  ISETP.GT.U32.AND P3, PT, R0, R97, PT ;  /* 0x000000610000720c */ /* 0x000fc40003f64070 */
[C---:B------:R-:W-:Y:S01]  /*3540*/  ISETP.GT.U32.AND P6, PT, R2.reuse, R13, PT ;  /* 0x0000000d0200720c */ /* 0x040fe20003fc4070 */
[----:B------:R-:W-:Y:S01]  /*3550*/  @!P2 IMAD.MOV R89, RZ, RZ, -R89 ;  /* 0x000000ffff59a224 */ /* 0x000fe200078e0a59 */
[----:B------:R-:W-:Y:S02]  /*3560*/  ISETP.GT.U32.AND P4, PT, R2, R51, PT ;  /* 0x000000330200720c */ /* 0x000fe40003f84070 */
[----:B------:R-:W-:Y:S02]  /*3570*/  ISETP.GT.U32.AND P1, PT, R0, R95, PT ;  /* 0x0000005f0000720c */ /* 0x000fe40003f24070 */
[----:B------:R-:W-:Y:S01]  /*3580*/  IADD3 R6, R146, -0x1, RZ ;  /* 0xffffffff92067810 */ /* 0x000fe20007ffe0ff */
[----:B------:R-:W-:Y:S01]  /*3590*/  @!P5 IMAD.IADD R55, R55, 0x1, -R2 ;  /* 0x000000013737d824 */ /* 0x000fe200078e0a02 */
[----:B------:R-:W-:Y:S02]  /*35a0*/  ISETP.GE.AND P5, PT, R62, RZ, PT ;  /* 0x000000ff3e00720c */ /* 0x000fe40003fa6270 */
[----:B------:R-:W-:Y:S01]  /*35b0*/  @!P0 IADD3 R87, -R87, RZ, RZ ;  /* 0x000000ff57578210 */ /* 0x000fe20007ffe1ff */
[----:B------:R-:W-:Y:S01]  /*35c0*/  @!P3 IMAD.IADD R97, R97, 0x1, -R0 ;  /* 0x000000016161b824 */ /* 0x000fe200078e0a00 */
[----:B------:R-:W-:-:S02]  /*35d0*/  ISETP.GT.U32.AND P0, PT, R2, R53, PT ;  /* 0x000000350200720c */ /* 0x000fc40003f04070 */
[----:B------:R-:W-:Y:S01]  /*35e0*/  @!P6 IADD3 R13, R13, -R2, RZ ;  /* 0x800000020d0de210 */ /* 0x000fe20007ffe0ff */
[----:B------:R-:W-:Y:S01]  /*35f0*/  @!P4 IMAD.IADD R51, R51, 0x1, -R2 ;  /* 0x000000013333c824 */ /* 0x000fe200078e0a02 */
[----:B------:R-:W-:Y:S01]  /*3600*/  ISETP.GE.AND P3, PT, R64, RZ, PT ;  /* 0x000000ff4000720c */ /* 0x000fe20003f66270 */
[----:B------:R-:W-:Y:S01]  /*3610*/  @!P1 IMAD.IADD R95, R95, 0x1, -R0 ;  /* 0x000000015f5f9824 */ /* 0x000fe200078e0a00 */
[----:B------:R-:W-:Y:S02]  /*3620*/  ISETP.GE.AND P6, PT, R66, RZ, PT ;  /* 0x000000ff4200720c */ /* 0x000fe40003fc6270 */
[----:B------:R-:W-:Y:S02]  /*3630*/  ISETP.GE.AND P4, PT, R54, RZ, PT ;  /* 0x000000ff3600720c */ /* 0x000fe40003f86270 */
[----:B------:R-:W-:Y:S02]  /*3640*/  ISETP.GT.U32.AND P2, PT, R2, R55, PT ;  /* 0x000000370200720c */ /* 0x000fe40003f44070 */
[----:B------:R-:W-:Y:S01]  /*3650*/  IADD3 R0, R146, -0x5, RZ ;  /* 0xfffffffb92007810 */ /* 0x000fe20007ffe0ff */
[----:B------:R-:W-:Y:S01]  /*3660*/  @!P0 IMAD.IADD R53, R53, 0x1, -R2 ;  /* 0x0000000135358824 */ /* 0x000fe200078e0a02 */
[----:B------:R-:W-:-:S02]  /*3670*/  @!P5 IADD3 R91, -R91, RZ, RZ ;  /* 0x000000ff5b5bd210 */ /* 0x000fc40007ffe1ff */
[----:B------:R-:W-:Y:S01]  /*3680*/  ISETP.GE.U32.AND P0, PT, R0, 0x7fffffbc, PT ;  /* 0x7fffffbc0000780c */ /* 0x000fe20003f06070 */
[----:B------:R-:W-:Y:S01]  /*3690*/  @!P3 IMAD.MOV R93, RZ, RZ, -R93 ;  /* 0x000000ffff5db224 */ /* 0x000fe200078e0a5d */
[----:B------:R-:W-:Y:S01]  /*36a0*/  ISETP.NE.AND P5, PT, RZ, c[0x0][0x17c], PT ;  /* 0x00005f00ff007a0c */ /* 0x000fe20003fa5270 */
[----:B------:R-:W-:Y:S01]  /*36b0*/  @!P6 IMAD.MOV R95, RZ, RZ, -R95 ;  /* 0x000000ffff5fe224 */ /* 0x000fe200078e0a5f */
[----:B------:R-:W-:Y:S01]  /*36c0*/  LOP3.LUT R0, RZ, c[0x0][0x17c], RZ, 0x33, !PT ;  /* 0x00005f00ff007a12 */ /* 0x000fe200078e33ff */
[----:B------:R-:W-:Y:S01]  /*36d0*/  @!P4 IMAD.MOV R97, RZ, RZ, -R97 ;  /* 0x000000ffff61c224 */ /* 0x000fe200078e0a61 */
[----:B------:R-:W-:Y:S01]  /*36e0*/  ISETP.GE.U32.AND P1, PT, R6, 0x7fffffc0, PT ;  /* 0x7fffffc00600780c */ /* 0x000fe20003f26070 */
[----:B------:R-:W-:Y:S01]  /*36f0*/  @!P2 IMAD.IADD R55, R55, 0x1, -R2 ;  /* 0x000000013737a824 */ /* 0x000fe200078e0a02 */
[----:B------:R-:W-:Y:S02]  /*3700*/  ISETP.GE.AND P2, PT, R68, RZ, PT ;  /* 0x000000ff4400720c */ /* 0x000fe40003f46270 */
[----:B------:R-:W-:-:S02]  /*3710*/  SEL R4, R0, R4, !P5 ;  /* 0x0000000400047207 */ /* 0x000fc40006800000 */
[C---:B------:R-:W-:Y:S02]  /*3720*/  SEL R2, R0.reuse, R5, !P5 ;  /* 0x0000000500027207 */ /* 0x040fe40006800000 */
[C---:B------:R-:W-:Y:S02]  /*3730*/  SEL R6, R0.reuse, R7, !P5 ;  /* 0x0000000700067207 */ /* 0x040fe40006800000 */
[C---:B------:R-:W-:Y:S02]  /*3740*/  SEL R8, R0.reuse, R9, !P5 ;  /* 0x0000000900087207 */ /* 0x040fe40006800000 */
[----:B------:R-:W-:Y:S01]  /*3750*/  SEL R10, R0, R11, !P5 ;  /* 0x0000000b000a7207 */ /* 0x000fe20006800000 */
[----:B------:R-:W-:Y:S01]  /*3760*/  IMAD R9, R6, c[0x0][0x190], RZ ;  /* 0x0000640006097a24 */ /* 0x000fe200078e02ff */
[C---:B------:R-:W-:Y:S02]  /*3770*/  SEL R12, R0.reuse, R12, !P5 ;  /* 0x0000000c000c7207 */ /* 0x040fe40006800000 */
[----:B------:R-:W-:-:S02]  /*3780*/  SEL R50, R0, R14, !P5 ;  /* 0x0000000e00327207 */ /* 0x000fc40006800000 */
[C---:B------:R-:W-:Y:S02]  /*3790*/  SEL R52, R0.reuse, R15, !P5 ;  /* 0x0000000f00347207 */ /* 0x040fe40006800000 */
[C---:B------:R-:W-:Y:S02]  /*37a0*/  SEL R54, R0.reuse, R16, !P5 ;  /* 0x0000001000367207 */ /* 0x040fe40006800000 */
[----:B------:R-:W-:Y:S01]  /*37b0*/  SEL R56, R0, R17, !P5 ;  /* 0x0000001100387207 */ /* 0x000fe20006800000 */
[----:B------:R-:W-:Y:S01]  /*37c0*/  IMAD R17, R10, c[0x0][0x190], RZ ;  /* 0x000064000a117a24 */ /* 0x000fe200078e02ff */
[C---:B------:R-:W-:Y:S02]  /*37d0*/  SEL R18, R0.reuse, R18, !P5 ;  /* 0x0000001200127207 */ /* 0x040fe40006800000 */
[----:B------:R-:W-:Y:S01]  /*37e0*/  SEL R58, R0, R19, !P5 ;  /* 0x00000013003a7207 */ /* 0x000fe20006800000 */
[----:B------:R-:W-:Y:S01]  /*37f0*/  IMAD R19, R12, c[0x0][0x190], RZ ;  /* 0x000064000c137a24 */ /* 0x000fe200078e02ff */
[----:B------:R-:W-:-:S02]  /*3800*/  SEL R20, R0, R20, !P5 ;  /* 0x0000001400147207 */ /* 0x000fc40006800000 */
[----:B------:R-:W-:Y:S01]  /*3810*/  SEL R60, R0, R21, !P5 ;  /* 0x00000015003c7207 */ /* 0x000fe20006800000 */
[----:B------:R-:W-:Y:S01]  /*3820*/  IMAD R21, R50, c[0x0][0x190], RZ ;  /* 0x0000640032157a24 */ /* 0x000fe200078e02ff */
[C---:B------:R-:W-:Y:S02]  /*3830*/  SEL R22, R0.reuse, R22, !P5 ;  /* 0x0000001600167207 */ /* 0x040fe40006800000 */
[----:B------:R-:W-:Y:S01]  /*3840*/  SEL R62, R0, R23, !P5 ;  /* 0x00000017003e7207 */ /* 0x000fe20006800000 */
[----:B------:R-:W-:Y:S01]  /*3850*/  IMAD R23, R52, c[0x0][0x190], RZ ;  /* 0x0000640034177a24 */ /* 0x000fe200078e02ff */
[C---:B------:R-:W-:Y:S02]  /*3860*/  SEL R24, R0.reuse, R24, !P5 ;  /* 0x0000001800187207 */ /* 0x040fe40006800000 */
[C---:B------:R-:W-:Y:S02]  /*3870*/  SEL R25, R0.reuse, R25, !P5 ;  /* 0x0000001900197207 */ /* 0x040fe40006800000 */
[----:B------:R-:W-:-:S02]  /*3880*/  SEL R64, R0, R26, !P5 ;  /* 0x0000001a00407207 */ /* 0x000fc40006800000 */
[----:B------:R-:W-:Y:S01]  /*3890*/  SEL R66, R0, R27, !P5 ;  /* 0x0000001b00427207 */ /* 0x000fe20006800000 */
[----:B------:R-:W-:Y:S01]  /*38a0*/  IMAD R27, R54, c[0x0][0x190], RZ ;  /* 0x00006400361b7a24 */ /* 0x000fe200078e02ff */
[C---:B------:R-:W-:Y:S02]  /*38b0*/  SEL R28, R0.reuse, R28, !P5 ;  /* 0x0000001c001c7207 */ /* 0x040fe40006800000 */
[----:B-1----:R-:W-:Y:S01]  /*38c0*/  SEL R68, R0, R29, !P5 ;  /* 0x0000001d00447207 */ /* 0x002fe20006800000 */
[----:B------:R-:W-:Y:S01]  /*38d0*/  IMAD R29, R56, c[0x0][0x190], RZ ;  /* 0x00006400381d7a24 */ /* 0x000fe200078e02ff */
[C---:B------:R-:W-:Y:S02]  /*38e0*/  SEL R30, R0.reuse, R30, !P5 ;  /* 0x0000001e001e7207 */ /* 0x040fe40006800000 */
[C---:B------:R-:W-:Y:S02]  /*38f0*/  SEL R31, R0.reuse, R31, !P5 ;  /* 0x0000001f001f7207 */ /* 0x040fe40006800000 */
[----:B------:R-:W-:-:S02]  /*3900*/  SEL R32, R0, R32, !P5 ;  /* 0x0000002000207207 */ /* 0x000fc40006800000 */
[C---:B------:R-:W-:Y:S02]  /*3910*/  SEL R33, R0.reuse, R33, !P5 ;  /* 0x0000002100217207 */ /* 0x040fe40006800000 */
[C---:B------:R-:W-:Y:S02]  /*3920*/  SEL R34, R0.reuse, R34, !P5 ;  /* 0x0000002200227207 */ /* 0x040fe40006800000 */
[C---:B------:R-:W-:Y:S02]  /*3930*/  SEL R36, R0.reuse, R36, !P5 ;  /* 0x0000002400247207 */ /* 0x040fe40006800000 */
[C---:B------:R-:W-:Y:S02]  /*3940*/  SEL R35, R0.reuse, R35, !P5 ;  /* 0x0000002300237207 */ /* 0x040fe40006800000 */
[C---:B------:R-:W-:Y:S02]  /*3950*/  SEL R37, R0.reuse, R37, !P5 ;  /* 0x0000002500257207 */ /* 0x040fe40006800000 */
[----:B------:R-:W-:Y:S01]  /*3960*/  SEL R99, R0, R39, !P5 ;  /* 0x0000002700637207 */ /* 0x000fe20006800000 */
[----:B------:R-:W-:Y:S01]  /*3970*/  IMAD R39, R18, c[0x0][0x190], RZ ;  /* 0x0000640012277a24 */ /* 0x000fe200078e02ff */
[----:B------:R-:W-:-:S02]  /*3980*/  SEL R101, R0, R38, !P5 ;  /* 0x0000002600657207 */ /* 0x000fc40006800000 */
[C---:B------:R-:W-:Y:S01]  /*3990*/  SEL R103, R0.reuse, R40, !P5 ;  /* 0x0000002800677207 */ /* 0x040fe20006800000 */
[----:B------:R-:W-:Y:S01]  /*39a0*/  IMAD R99, R99, c[0x0][0x190], RZ ;  /* 0x0000640063637a24 */ /* 0x000fe200078e02ff */
        /* <DEDUP_REMOVED lines=10> */
[----:B------:R-:W-:Y:S01]  /*3a50*/  SEL R115, R0, R47, !P5 ;  /* 0x0000002f00737207 */ /* 0x000fe20006800000 */
        /* <DEDUP_REMOVED lines=9> */
[----:B------:R-:W-:Y:S01]  /*3af0*/  SEL R125, R0, R59, !P5 ;  /* 0x0000003b007d7207 */ /* 0x000fe20006800000 */
[----:B------:R-:W-:Y:S01]  /*3b00*/  IMAD R59, R22, c[0x0][0x190], RZ ;  /* 0x00006400163b7a24 */ /* 0x000fe200078e02ff */
[----:B------:R-:W-:Y:S01]  /*3b10*/  SEL R127, R0, R61, !P5 ;  /* 0x0000003d007f7207 */ /* 0x000fe20006800000 */
        /* <DEDUP_REMOVED lines=39> */
[----:B------:R-:W-:Y:S01]  /*3d90*/  ISETP.GE.AND P5, PT, R72, RZ, PT ;  /* 0x000000ff4800720c */ /* 0x000fe20003fa6270 */
[----:B------:R-:W-:Y:S01]  /*3da0*/  IMAD R127, R127, c[0x0][0x190], RZ ;  /* 0x000064007f7f7a24 */ /* 0x000fe200078e02ff */
[----:B------:R-:W-:Y:S01]  /*3db0*/  ISETP.GE.AND P6, PT, R76, RZ, PT ;  /* 0x000000ff4c00720c */ /* 0x000fe20003fc6270 */
[----:B------:R-:W-:Y:S01]  /*3dc0*/  IMAD R165, R3, c[0x0][0x190], RZ ;  /* 0x0000640003a57a24 */ /* 0x000fe200078e02ff */
[----:B------:R-:W-:Y:S01]  /*3dd0*/  LOP3.LUT R7, R74, 0x3f, RZ, 0xc0, !PT ;  /* 0x0000003f4a077812 */ /* 0x000fe200078ec0ff */
[----:B------:R-:W-:Y:S01]  /*3de0*/  IMAD R129, R129, c[0x0][0x190], RZ ;  /* 0x0000640081817a24 */ /* 0x000fe200078e02ff */
[----:B------:R-:W-:Y:S01]  /*3df0*/  ISETP.GE.AND P4, PT, R70, RZ, PT ;  /* 0x000000ff4600720c */ /* 0x000fe20003f86270 */
[----:B------:R-:W-:Y:S01]  /*3e00*/  IMAD R131, R131, c[0x0][0x190], RZ ;  /* 0x0000640083837a24 */ /* 0x000fe200078e02ff */
[C---:B------:R-:W-:Y:S01]  /*3e10*/  IADD3 R5, R146.reuse, -0xd, RZ ;  /* 0xfffffff392057810 */ /* 0x040fe20007ffe0ff */
[----:B------:R-:W-:Y:S01]  /*3e20*/  IMAD R16, R7, c[0x0][0x18c], RZ ;  /* 0x0000630007107a24 */ /* 0x000fe200078e02ff */
[----:B------:R-:W-:Y:S01]  /*3e30*/  IADD3 R0, R146, -0x9, RZ ;  /* 0xfffffff792007810 */ /* 0x000fe20007ffe0ff */
[----:B------:R-:W-:Y:S01]  /*3e40*/  IMAD R7, R2, c[0x0][0x190], RZ ;  /* 0x0000640002077a24 */ /* 0x000fe200078e02ff */
[----:B------:R-:W-:Y:S01]  /*3e50*/  @!P2 IADD3 R13, -R13, RZ, RZ ;  /* 0x000000ff0d0da210 */ /* 0x000fe20007ffe1ff */
[----:B------:R-:W-:Y:S01]  /*3e60*/  @!P5 IMAD.MOV R53, RZ, RZ, -R53 ;  /* 0x000000ffff35d224 */ /* 0x000fe200078e0a35 */
[----:B------:R-:W-:Y:S01]  /*3e70*/  ISETP.GE.U32.AND P2, PT, R5, 0x7fffffb4, PT ;  /* 0x7fffffb40500780c */ /* 0x000fe20003f46070 */
[----:B------:R-:W-:Y:S01]  /*3e80*/  @!P6 IMAD.MOV R51, RZ, RZ, -R51 ;  /* 0x000000ffff33e224 */ /* 0x000fe200078e0a33 */
[----:B------:R-:W-:Y:S01]  /*3e90*/  ISETP.GE.U32.AND P3, PT, R0, 0x7fffffb8, PT ;  /* 0x7fffffb80000780c */ /* 0x000fe20003f66070 */
[----:B------:R-:W-:Y:S01]  /*3ea0*/  IMAD R5, R4, c[0x0][0x190], RZ ;  /* 0x0000640004057a24 */ /* 0x000fe200078e02ff */
[C---:B------:R-:W-:Y:S01]  /*3eb0*/  LEA R26, P5, R16.reuse, c[0x0][0x168], 0x2 ;  /* 0x00005a00101a7a11 */ /* 0x040fe200078a10ff */
[----:B------:R-:W-:Y:S01]  /*3ec0*/  @!P4 IMAD.MOV R55, RZ, RZ, -R55 ;  /* 0x000000ffff37c224 */ /* 0x000fe200078e0a37 */
[----:B------:R-:W-:Y:S01]  /*3ed0*/  ISETP.NE.AND P6, PT, RZ, c[0x0][0x178], PT ;  /* 0x00005e00ff007a0c */ /* 0x000fe20003fc5270 */
[----:B------:R-:W-:Y:S01]  /*3ee0*/  IMAD R133, R133, c[0x0][0x190], RZ ;  /* 0x0000640085857a24 */ /* 0x000fe200078e02ff */
[----:B------:R-:W-:Y:S01]  /*3ef0*/  LOP3.LUT R0, RZ, c[0x0][0x178], RZ, 0x33, !PT ;  /* 0x00005e00ff007a12 */ /* 0x000fe200078e33ff */
[----:B------:R-:W-:Y:S01]  /*3f00*/  IMAD R135, R135, c[0x0][0x190], RZ ;  /* 0x0000640087877a24 */ /* 0x000fe200078e02ff */
[----:B------:R-:W-:Y:S01]  /*3f10*/  LEA.HI.X.SX32 R16, R16, c[0x0][0x16c], 0x2, P5 ;  /* 0x00005b0010107a11 */ /* 0x000fe200028f16ff */
[----:B------:R-:W-:Y:S01]  /*3f20*/  IMAD R137, R137, c[0x0][0x190], RZ ;  /* 0x0000640089897a24 */ /* 0x000fe200078e02ff */
[----:B------:R-:W-:Y:S01]  /*3f30*/  SEL R11, R0, R13, !P6 ;  /* 0x0000000d000b7207 */ /* 0x000fe20007000000 */
[----:B------:R-:W-:Y:S01]  /*3f40*/  IMAD R13, R8, c[0x0][0x190], RZ ;  /* 0x00006400080d7a24 */ /* 0x000fe200078e02ff */
[-C--:B------:R-:W-:Y:S01]  /*3f50*/  LEA R34, P5, R5, R26.reuse, 0x2 ;  /* 0x0000001a05227211 */ /* 0x080fe200078a10ff */
[----:B------:R-:W-:Y:S01]  /*3f60*/  IMAD R139, R139, c[0x0][0x190], RZ ;  /* 0x000064008b8b7a24 */ /* 0x000fe200078e02ff */
[C---:B------:R-:W-:Y:S01]  /*3f70*/  SEL R14, R0.reuse, R51, !P6 ;  /* 0x00000033000e7207 */ /* 0x040fe20007000000 */
[----:B------:R-:W-:Y:S01]  /*3f80*/  IMAD R141, R141, c[0x0][0x190], RZ ;  /* 0x000064008d8d7a24 */ /* 0x000fe200078e02ff */
[C---:B------:R-:W-:Y:S01]  /*3f90*/  SEL R15, R0.reuse, R53, !P6 ;  /* 0x00000035000f7207 */ /* 0x040fe20007000000 */
[----:B------:R-:W-:Y:S01]  /*3fa0*/  IMAD R143, R143, c[0x0][0x190], RZ ;  /* 0x000064008f8f7a24 */ /* 0x000fe200078e02ff */
[----:B------:R-:W-:Y:S01]  /*3fb0*/  LEA R32, P4, R7, R26, 0x2 ;  /* 0x0000001a07207211 */ /* 0x000fe200078810ff */
[----:B------:R-:W-:Y:S01]  /*3fc0*/  IMAD R145, R145, c[0x0][0x190], RZ ;  /* 0x0000640091917a24 */ /* 0x000fe200078e02ff */
[----:B------:R-:W-:Y:S01]  /*3fd0*/  LEA.HI.X.SX32 R35, R5, R16, 0x2, P5 ;  /* 0x0000001005237211 */ /* 0x000fe200028f16ff */
[----:B------:R-:W-:Y:S01]  /*3fe0*/  IMAD R147, R147, c[0x0][0x190], RZ ;  /* 0x0000640093937a24 */ /* 0x000fe200078e02ff */
[----:B------:R-:W-:Y:S01]  /*3ff0*/  SEL R0, R0, R55, !P6 ;  /* 0x0000003700007207 */ /* 0x000fe20007000000 */
[----:B------:R-:W-:Y:S01]  /*4000*/  IMAD R55, R60, c[0x0][0x190], RZ ;  /* 0x000064003c377a24 */ /* 0x000fe200078e02ff */
[-C--:B------:R-:W-:Y:S01]  /*4010*/  LEA R36, P5, R9, R26.reuse, 0x2 ;  /* 0x0000001a09247211 */ /* 0x080fe200078a10ff */
[----:B------:R-:W-:Y:S01]  /*4020*/  IMAD R149, R149, c[0x0][0x190], RZ ;  /* 0x0000640095957a24 */ /* 0x000fe200078e02ff */
[----:B------:R-:W-:Y:S01]  /*4030*/  LEA R24, P6, R13, R26, 0x2 ;  /* 0x0000001a0d187211 */ /* 0x000fe200078c10ff */
[----:B------:R-:W-:Y:S01]  /*4040*/  IMAD R151, R151, c[0x0][0x190], RZ ;  /* 0x0000640097977a24 */ /* 0x000fe200078e02ff */
[----:B------:R-:W-:Y:S01]  /*4050*/  LEA.HI.X.SX32 R33, R7, R16, 0x2, P4 ;  /* 0x0000001007217211 */ /* 0x000fe200020f16ff */
        /* <DEDUP_REMOVED lines=19> */
[----:B------:R-:W-:-:S02]  /*4190*/  LEA.HI.X.SX32 R45, R21, R16, 0x2, P6 ;  /* 0x00000010152d7211 */ /* 0x000fc400030f16ff */
[----:B------:R-:W-:Y:S02]  /*41a0*/  LEA R52, P6, R29, R26, 0x2 ;  /* 0x0000001a1d347211 */ /* 0x000fe400078c10ff */
[----:B------:R-:W-:Y:S02]  /*41b0*/  LEA.HI.X.SX32 R31, R23, R16, 0x2, P4 ;  /* 0x00000010171f7211 */ /* 0x000fe400020f16ff */
[----:B------:R-:W-:Y:S02]  /*41c0*/  LEA R66, P4, R39, R26, 0x2 ;  /* 0x0000001a27427211 */ /* 0x000fe400078810ff */
[----:B------:R-:W-:Y:S02]  /*41d0*/  LEA.HI.X.SX32 R51, R27, R16, 0x2, P5 ;  /* 0x000000101b337211 */ /* 0x000fe400028f16ff */
[----:B------:R-:W-:Y:S02]  /*41e0*/  LEA R38, P5, R47, R26, 0x2 ;  /* 0x0000001a2f267211 */ /* 0x000fe400078a10ff */
[----:B------:R-:W-:-:S02]  /*41f0*/  LEA.HI.X.SX32 R53, R29, R16, 0x2, P6 ;  /* 0x000000101d357211 */ /* 0x000fc400030f16ff */
[----:B------:R-:W-:Y:S02]  /*4200*/  LEA R46, P6, R49, R26, 0x2 ;  /* 0x0000001a312e7211 */ /* 0x000fe400078c10ff */
[-C--:B------:R-:W-:Y:S02]  /*4210*/  LEA.HI.X.SX32 R67, R39, R16.reuse, 0x2, P4 ;  /* 0x0000001027437211 */ /* 0x080fe400020f16ff */
[----:B------:R-:W-:Y:S02]  /*4220*/  LEA.HI.X.SX32 R39, R47, R16, 0x2, P5 ;  /* 0x000000102f277211 */ /* 0x000fe400028f16ff */
[-C--:B------:R-:W-:Y:S02]  /*4230*/  LEA R56, P4, R55, R26.reuse, 0x2 ;  /* 0x0000001a37387211 */ /* 0x080fe400078810ff */
        /* <DEDUP_REMOVED lines=17> */
[-C--:B--2---:R-:W-:Y:S02]  /*4350*/  LEA R72, P4, R79, R26.reuse, 0x2 ;  /* 0x0000001a4f487211 */ /* 0x084fe400078810ff */
        /* <DEDUP_REMOVED lines=12> */
[----:B---3--:R-:W-:Y:S02]  /*4420*/  LEA R70, P5, R97, R26, 0x2 ;  /* 0x0000001a61467211 */ /* 0x008fe400078a10ff */
        /* <DEDUP_REMOVED lines=48> */
[----:B------:R-:W-:Y:S01]  /*4730*/  LEA.HI.X.SX32 R117, R141, R16, 0x2, P6 ;  /* 0x000000108d757211 */ /* 0x000fe200030f16ff */
[----:B------:R-:W-:Y:S01]  /*4740*/  IMAD.SHL.U32 R141, R252, 0x8, RZ ;  /* 0x00000008fc8d7824 */ /* 0x000fe200078e00ff */
[----:B------:R-:W-:-:S02]  /*4750*/  LEA R124, P6, R147, R26, 0x2 ;  /* 0x0000001a937c7211 */ /* 0x000fc400078c10ff */
[-C--:B------:R-:W-:Y:S02]  /*4760*/  LEA.HI.X.SX32 R129, R143, R16.reuse, 0x2, P4 ;  /* 0x000000108f817211 */ /* 0x080fe400020f16ff */
[----:B------:R-:W-:Y:S02]  /*4770*/  LEA.HI.X.SX32 R119, R145, R16, 0x2, P5 ;  /* 0x0000001091777211 */ /* 0x000fe400028f16ff */
[-C--:B------:R-:W-:Y:S02]  /*4780*/  LEA R136, P4, R149, R26.reuse, 0x2 ;  /* 0x0000001a95887211 */ /* 0x080fe400078810ff */
[----:B------:R-:W-:Y:S02]  /*4790*/  LEA R126, P5, R151, R26, 0x2 ;  /* 0x0000001a977e7211 */ /* 0x000fe400078a10ff */
[----:B------:R-:W-:Y:S01]  /*47a0*/  LEA.HI.X.SX32 R125, R147, R16, 0x2, P6 ;  /* 0x00000010937d7211 */ /* 0x000fe200030f16ff */
[----:B------:R-:W-:Y:S01]  /*47b0*/  IMAD R147, R252, 0x30, RZ ;  /* 0x00000030fc937824 */ /* 0x000fe200078e02ff */
[----:B------:R-:W-:-:S02]  /*47c0*/  LEA R28, P6, R153, R26, 0x2 ;  /* 0x0000001a991c7211 */ /* 0x000fc400078c10ff */
[-C--:B------:R-:W-:Y:S02]  /*47d0*/  LEA.HI.X.SX32 R137, R149, R16.reuse, 0x2, P4 ;  /* 0x0000001095897211 */ /* 0x080fe400020f16ff */
[----:B------:R-:W-:Y:S02]  /*47e0*/  LEA.HI.X.SX32 R127, R151, R16, 0x2, P5 ;  /* 0x00000010977f7211 */ /* 0x000fe400028f16ff */
[-C--:B------:R-:W-:Y:S02]  /*47f0*/  LEA R12, P4, R155, R26.reuse, 0x2 ;  /* 0x0000001a9b0c7211 */ /* 0x080fe400078810ff */
[----:B------:R-:W-:Y:S02]  /*4800*/  LEA R134, P5, R157, R26, 0x2 ;  /* 0x0000001a9d867211 */ /* 0x000fe400078a10ff */
[----:B------:R-:W-:Y:S02]  /*4810*/  LEA.HI.X.SX32 R29, R153, R16, 0x2, P6 ;  /* 0x00000010991d7211 */ /* 0x000fe400030f16ff */
        /* <DEDUP_REMOVED lines=8> */
[-C--:B------:R-:W-:Y:S02]  /*48a0*/  LEA.HI.X.SX32 R27, R165, R16.reuse, 0x2, P6 ;  /* 0x00000010a51b7211 */ /* 0x080fe400030f16ff */
[----:B------:R-:W-:Y:S02]  /*48b0*/  LEA R20, P5, R17, c[0x0][0x160], 0x2 ;  /* 0x0000580011147a11 */ /* 0x000fe400078a10ff */
[----:B------:R-:W-:Y:S02]  /*48c0*/  LEA R14, P6, R18, c[0x0][0x160], 0x2 ;  /* 0x00005800120e7a11 */ /* 0x000fe400078c10ff */
[----:B------:R-:W-:Y:S02]  /*48d0*/  LEA.HI.X.SX32 R133, R161, R16, 0x2, P4 ;  /* 0x00000010a1857211 */ /* 0x000fe400020f16ff */
[----:B------:R-:W-:-:S02]  /*48e0*/  LEA.HI.X.SX32 R21, R17, c[0x0][0x164], 0x2, P5 ;  /* 0x0000590011157a11 */ /* 0x000fc400028f16ff */
[----:B------:R-:W-:Y:S02]  /*48f0*/  LEA R16, P5, R19, c[0x0][0x160], 0x2 ;  /* 0x0000580013107a11 */ /* 0x000fe400078a10ff */
[----:B------:R-:W-:Y:S01]  /*4900*/  LEA.HI.X.SX32 R15, R18, c[0x0][0x164], 0x2, P6 ;  /* 0x00005900120f7a11 */ /* 0x000fe200030f16ff */
[----:B------:R1:W-:Y:S01]  /*4910*/  LDGSTS.E [R150], [R20.64], !P1 ;  /* 0x0000000014967fae */ /* 0x0003e2000c921848 */
[----:B------:R-:W-:Y:S01]  /*4920*/  LEA R18, P6, R0, c[0x0][0x160], 0x2 ;  /* 0x0000580000127a11 */ /* 0x000fe200078c10ff */
[----:B------:R-:W-:Y:S01]  /*4930*/  IMAD.WIDE R154, R141, 0x4, R20 ;  /* 0x000000048d9a7825 */ /* 0x000fe200078e0214 */
[----:B------:R-:W-:Y:S01]  /*4940*/  IADD3 R139, R146, -0x19, RZ ;  /* 0xffffffe7928b7810 */ /* 0x000fe20007ffe0ff */
[----:B------:R1:W-:Y:S01]  /*4950*/  LDGSTS.E [R150+0x200], [R14.64], !P1 ;  /* 0x002000000e967fae */ /* 0x0003e2000c921848 */
[----:B------:R-:W-:Y:S01]  /*4960*/  LEA.HI.X.SX32 R17, R19, c[0x0][0x164], 0x2, P5 ;  /* 0x0000590013117a11 */ /* 0x000fe200028f16ff */
[----:B------:R-:W-:Y:S01]  /*4970*/  IMAD.WIDE R152, R141, 0x4, R14 ;  /* 0x000000048d987825 */ /* 0x000fe200078e020e */
[----:B------:R-:W-:-:S02]  /*4980*/  LEA.HI.X.SX32 R19, R0, c[0x0][0x164], 0x2, P6 ;  /* 0x0000590000137a11 */ /* 0x000fc400030f16ff */
[----:B------:R-:W-:Y:S01]  /*4990*/  ISETP.GE.U32.AND P6, PT, R139, 0x7fffffa8, PT ;  /* 0x7fffffa88b00780c */ /* 0x000fe20003fc6070 */
[----:B------:R-:W-:Y:S01]  /*49a0*/  IMAD.SHL.U32 R139, R252, 0x4, RZ ;  /* 0x00000004fc8b7824 */ /* 0x000fe200078e00ff */
[----:B------:R1:W-:Y:S01]  /*49b0*/  LDGSTS.E [R150+0x400], [R16.64], !P1 ;  /* 0x0040000010967fae */ /* 0x0003e2000c921848 */
[----:B------:R-:W-:Y:S01]  /*49c0*/  IMAD.WIDE R144, R141, 0x4, R16 ;  /* 0x000000048d907825 */ /* 0x000fe200078e0210 */
[----:B------:R-:W-:Y:S02]  /*49d0*/  ISETP.GE.U32.AND P4, PT, R138, 0x7fffffb0, PT ;  /* 0x7fffffb08a00780c */ /* 0x000fe40003f86070 */
[----:B------:R1:W-:Y:S01]  /*49e0*/  LDGSTS.E [R150+0x600], [R18.64], !P1 ;  /* 0x0060000012967fae */ /* 0x0003e2000c921848 */
[C---:B------:R-:W-:Y:S01]  /*49f0*/  IMAD.WIDE R214, R139.reuse, 0x4, R20 ;  /* 0x000000048bd67825 */ /* 0x040fe200078e0214 */
[C---:B------:R-:W-:Y:S02]  /*4a00*/  IADD3 R138, R146.reuse, -0x15, RZ ;  /* 0xffffffeb928a7810 */ /* 0x040fe40007ffe0ff */
[----:B------:R-:W-:Y:S01]  /*4a10*/  IADD3 R0, R146, -0x1d, RZ ;  /* 0xffffffe392007810 */ /* 0x000fe20007ffe0ff */
[----:B------:R-:W-:Y:S01]  /*4a20*/  IMAD.WIDE R170, R139, 0x4, R14 ;  /* 0x000000048baa7825 */ /* 0x000fe200078e020e */
[----:B------:R1:W-:Y:S01]  /*4a30*/  LDGSTS.E [R150+0x2000], [R214.64], !P0 ;  /* 0x02000000d6967fae */ /* 0x0003e2000c121848 */
[----:B------:R-:W-:-:S02]  /*4a40*/  ISETP.GE.U32.AND P5, PT, R138, 0x7fffffac, PT ;  /* 0x7fffffac8a00780c */ /* 0x000fc40003fa6070 */
[C---:B------:R-:W-:Y:S01]  /*4a50*/  IMAD.WIDE R168, R139.reuse, 0x4, R16 ;  /* 0x000000048ba87825 */ /* 0x040fe200078e0210 */
[----:B------:R2:W-:Y:S01]  /*4a60*/  STL.64 [R1+0x3c8], R170 ;  /* 0x0003c8aa01007387 */ /* 0x0005e20000100a00 */
[----:B------:R-:W-:Y:S02]  /*4a70*/  ISETP.GE.U32.AND P1, PT, R0, 0x7fffffa4, PT ;  /* 0x7fffffa40000780c */ /* 0x000fe40003f26070 */
[--C-:B------:R-:W-:Y:S01]  /*4a80*/  IMAD.WIDE R166, R139, 0x4, R18.reuse ;  /* 0x000000048ba67825 */ /* 0x100fe200078e0212 */
[----:B------:R2:W-:Y:S01]  /*4a90*/  LDGSTS.E [R150+0x2200], [R170.64], !P0 ;  /* 0x02200000aa967fae */ /* 0x0005e2000c121848 */
[----:B------:R-:W-:Y:S02]  /*4aa0*/  IADD3 R0, R146, -0x21, RZ ;  /* 0xffffffdf92007810 */ /* 0x000fe40007ffe0ff */
[C---:B------:R-:W-:Y:S01]  /*4ab0*/  IMAD R139, R252.reuse, 0xc, RZ ;  /* 0x0000000cfc8b7824 */ /* 0x040fe200078e02ff */
[----:B------:R-:W-:Y:S01]  /*4ac0*/  STL.64 [R1+0x3c0], R168 ;  /* 0x0003c0a801007387 */ /* 0x000fe20000100a00 */
[----:B------:R-:W-:Y:S01]  /*4ad0*/  IMAD.WIDE R142, R141, 0x4, R18 ;  /* 0x000000048d8e7825 */ /* 0x000fe200078e0212 */
[----:B------:R-:W-:-:S02]  /*4ae0*/  SHF.L.U32 R141, R252, 0x4, RZ ;  /* 0x00000004fc8d7819 */ /* 0x000fc400000006ff */
[----:B------:R3:W-:Y:S01]  /*4af0*/  LDGSTS.E [R150+0x2400], [R168.64], !P0 ;  /* 0x02400000a8967fae */ /* 0x0007e2000c121848 */
[----:B------:R-:W-:-:S03]  /*4b00*/  IMAD.WIDE R156, R162, 0x4, R20 ;  /* 0x00000004a29c7825 */ /* 0x000fc600078e0214 */
[----:B------:R4:W-:Y:S01]  /*4b10*/  STL.64 [R1+0x3b8], R166 ;  /* 0x0003b8a601007387 */ /* 0x0009e20000100a00 */
[----:B--2---:R-:W-:Y:S02]  /*4b20*/  IMAD R170, R252, 0x3c, RZ ;  /* 0x0000003cfcaa7824 */ /* 0x004fe400078e02ff */
[----:B------:R-:W-:Y:S01]  /*4b30*/  IMAD.WIDE R158, R162, 0x4, R14 ;  /* 0x00000004a29e7825 */ /* 0x000fe200078e020e */
[----:B------:R4:W-:Y:S01]  /*4b40*/  LDGSTS.E [R150+0x2600], [R166.64], !P0 ;  /* 0x02600000a6967fae */ /* 0x0009e2000c121848 */
[----:B------:R-:W-:Y:S02]  /*4b50*/  ISETP.GE.U32.AND P0, PT, R0, 0x7fffffa0, PT ;  /* 0x7fffffa00000780c */ /* 0x000fe40003f06070 */
[----:B------:R-:W-:Y:S01]  /*4b60*/  IADD3 R0, R146, -0x25, RZ ;  /* 0xffffffdb92007810 */ /* 0x000fe20007ffe0ff */
[----:B------:R2:W-:Y:S01]  /*4b70*/  STL.64 [R1+0x370], R154 ;  /* 0x0003709a01007387 */ /* 0x0005e20000100a00 */
[----:B------:R-:W-:-:S03]  /*4b80*/  IMAD.WIDE R160, R162, 0x4, R16 ;  /* 0x00000004a2a07825 */ /* 0x000fc600078e0210 */
[----:B------:R2:W-:Y:S01]  /*4b90*/  LDGSTS.E [R150+0x4000], [R154.64], !P3 ;  /* 0x040000009a967fae */ /* 0x0005e2000d921848 */
[----:B------:R-:W-:-:S03]  /*4ba0*/  IMAD.WIDE R162, R162, 0x4, R18 ;  /* 0x00000004a2a27825 */ /* 0x000fc600078e0212 */
[----:B------:R1:W-:Y:S01]  /*4bb0*/  STL.64 [R1+0x368], R152 ;  /* 0x0003689801007387 */ /* 0x0003e20000100a00 */
[----:B------:R-:W-:-:S03]  /*4bc0*/  IMAD.WIDE R164, R170, 0x4, R20 ;  /* 0x00000004aaa47825 */ /* 0x000fc600078e0214 */
[----:B------:R1:W-:Y:S01]  /*4bd0*/  LDGSTS.E [R150+0x4200], [R152.64], !P3 ;  /* 0x0420000098967fae */ /* 0x0003e2000d921848 */
[----:B----4-:R-:W-:-:S03]  /*4be0*/  IMAD.WIDE R166, R170, 0x4, R14 ;  /* 0x00000004aaa67825 */ /* 0x010fc600078e020e */
[----:B------:R4:W-:Y:S01]  /*4bf0*/  STL.64 [R1+0x360], R144 ;  /* 0x0003609001007387 */ /* 0x0009e20000100a00 */
[----:B--2---:R-:W-:-:S03]  /*4c00*/  IMAD.WIDE R154, R139, 0x4, R20 ;  /* 0x000000048b9a7825 */ /* 0x004fc600078e0214 */
[----:B------:R4:W-:Y:S01]  /*4c10*/  LDGSTS.E [R150+0x4400], [R144.64], !P3 ;  /* 0x0440000090967fae */ /* 0x0009e2000d921848 */
[----:B---3--:R-:W-:-:S03]  /*4c20*/  IMAD.WIDE R168, R170, 0x4, R16 ;  /* 0x00000004aaa87825 */ /* 0x008fc600078e0210 */
[----:B------:R2:W-:Y:S01]  /*4c30*/  STL.64 [R1+0x358], R142 ;  /* 0x0003588e01007387 */ /* 0x0005e20000100a00 */
[----:B-1----:R-:W-:-:S03]  /*4c40*/  IMAD.WIDE R152, R139, 0x4, R14 ;  /* 0x000000048b987825 */ /* 0x002fc600078e020e */
[----:B------:R2:W-:Y:S01]  /*4c50*/  LDGSTS.E [R150+0x4600], [R142.64], !P3 ;  /* 0x046000008e967fae */ /* 0x0005e2000d921848 */
[----:B------:R-:W-:Y:S01]  /*4c60*/  ISETP.GE.U32.AND P3, PT, R0, 0x7fffff9c, PT ;  /* 0x7fffff9c0000780c */ /* 0x000fe20003f66070 */
[----:B------:R-:W-:Y:S01]  /*4c70*/  IMAD.WIDE R170, R170, 0x4, R18 ;  /* 0x00000004aaaa7825 */ /* 0x000fe200078e0212 */
[----:B------:R-:W-:Y:S01]  /*4c80*/  IADD3 R0, R146, -0x29, RZ ;  /* 0xffffffd792007810 */ /* 0x000fe20007ffe0ff */
[----:B------:R1:W-:Y:S02]  /*4c90*/  STL.64 [R1+0x310], R154 ;  /* 0x0003109a01007387 */ /* 0x0003e40000100a00 */
[----:B----4-:R-:W-:Y:S02]  /*4ca0*/  IMAD.WIDE R144, R139, 0x4, R16 ;  /* 0x000000048b907825 */ /* 0x010fe400078e0210 */
[----:B------:R1:W-:Y:S02]  /*4cb0*/  LDGSTS.E [R150+0x6000], [R154.64], !P2 ;  /* 0x060000009a967fae */ /* 0x0003e4000d121848 */
[----:B------:R-:W-:-:S02]  /*4cc0*/  IMAD.WIDE R178, R252, 0x4, R20 ;  /* 0x00000004fcb27825 */ /* 0x000fc400078e0214 */
[----:B------:R3:W-:Y:S02]  /*4cd0*/  STL.64 [R1+0x308], R152 ;  /* 0x0003089801007387 */ /* 0x0007e40000100a00 */
[----:B--2---:R-:W-:Y:S02]  /*4ce0*/  IMAD.WIDE R142, R139, 0x4, R18 ;  /* 0x000000048b8e7825 */ /* 0x004fe400078e0212 */
[----:B------:R3:W-:Y:S02]  /*4cf0*/  LDGSTS.E [R150+0x6200], [R152.64], !P2 ;  /* 0x0620000098967fae */ /* 0x0007e4000d121848 */
[C---:B------:R-:W-:Y:S02]  /*4d00*/  IMAD R139, R252.reuse, 0x14, RZ ;  /* 0x00000014fc8b7824 */ /* 0x040fe400078e02ff */
[C---:B-1----:R-:W-:Y:S01]  /*4d10*/  IMAD.WIDE R154, R141.reuse, 0x4, R20 ;  /* 0x000000048d9a7825 */ /* 0x042fe200078e0214 */
[----:B------:R1:W-:Y:S03]  /*4d20*/  STL.64 [R1+0x300], R144 ;  /* 0x0003009001007387 */ /* 0x0003e60000100a00 */
[C-C-:B------:R-:W-:Y:S01]  /*4d30*/  IMAD.WIDE R176, R252.reuse, 0x4, R14.reuse ;  /* 0x00000004fcb07825 */ /* 0x140fe200078e020e */
[----:B------:R1:W-:Y:S03]  /*4d40*/  LDGSTS.E [R150+0x6400], [R144.64], !P2 ;  /* 0x0640000090967fae */ /* 0x0003e6000d121848 */
[----:B---3--:R-:W-:Y:S01]  /*4d50*/  IMAD.WIDE R152, R141, 0x4, R14 ;  /* 0x000000048d987825 */ /* 0x008fe200078e020e */
[----:B------:R2:W-:Y:S03]  /*4d60*/  STL.64 [R1+0x2f8], R142 ;  /* 0x0002f88e01007387 */ /* 0x0005e60000100a00 */
[----:B------:R-:W-:Y:S01]  /*4d70*/  IMAD.WIDE R174, R252, 0x4, R16 ;  /* 0x00000004fcae7825 */ /* 0x000fe200078e0210 */
[----:B------:R2:W-:Y:S01]  /*4d80*/  LDGSTS.E [R150+0x6600], [R142.64], !P2 ;  /* 0x066000008e967fae */ /* 0x0005e2000d121848 */
[----:B------:R-:W-:-:S02]  /*4d90*/  ISETP.GE.U32.AND P2, PT, R0, 0x7fffff98, PT ;  /* 0x7fffff980000780c */ /* 0x000fc40003f46070 */
[----:B------:R-:W-:Y:S01]  /*4da0*/  IADD3 R0, R146, -0x2d, RZ ;  /* 0xffffffd392007810 */ /* 0x000fe20007ffe0ff */
[C---:B-1----:R-:W-:Y:S01]  /*4db0*/  IMAD.WIDE R144, R141.reuse, 0x4, R16 ;  /* 0x000000048d907825 */ /* 0x042fe200078e0210 */
[----:B------:R1:W-:Y:S03]  /*4dc0*/  STL.64 [R1+0x2b0], R154 ;  /* 0x0002b09a01007387 */ /* 0x0003e60000100a00 */
[----:B------:R-:W-:Y:S01]  /*4dd0*/  IMAD.WIDE R180, R186, 0x4, R20 ;  /* 0x00000004bab47825 */ /* 0x000fe200078e0214 */
[----:B------:R1:W-:Y:S03]  /*4de0*/  LDGSTS.E [R150+0x8000], [R154.64], !P4 ;  /* 0x080000009a967fae */ /* 0x0003e6000e121848 */
[----:B--2---:R-:W-:Y:S01]  /*4df0*/  IMAD.WIDE R142, R141, 0x4, R18 ;  /* 0x000000048d8e7825 */ /* 0x004fe200078e0212 */
[----:B------:R2:W-:Y:S03]  /*4e00*/  STL.64 [R1+0x2a8], R152 ;  /* 0x0002a89801007387 */ /* 0x0005e60000100a00 */
[----:B------:R-:W-:Y:S01]  /*4e10*/  IMAD R141, R252, 0x18, RZ ;  /* 0x00000018fc8d7824 */ /* 0x000fe200078e02ff */
[----:B------:R2:W-:Y:S01]  /*4e20*/  LDGSTS.E [R150+0x8200], [R152.64], !P4 ;  /* 0x0820000098967fae */ /* 0x0005e2000e121848 */
[----:B------:R-:W-:-:S03]  /*4e30*/  IMAD.WIDE R182, R186, 0x4, R14 ;  /* 0x00000004bab67825 */ /* 0x000fc600078e020e */
[----:B------:R3:W-:Y:S01]  /*4e40*/  STL.64 [R1+0x2a0], R144 ;  /* 0x0002a09001007387 */ /* 0x0007e20000100a00 */
[----:B-1----:R-:W-:-:S03]  /*4e50*/  IMAD.WIDE R154, R139, 0x4, R20 ;  /* 0x000000048b9a7825 */ /* 0x002fc600078e0214 */
[----:B------:R3:W-:Y:S01]  /*4e60*/  LDGSTS.E [R150+0x8400], [R144.64], !P4 ;  /* 0x0840000090967fae */ /* 0x0007e2000e121848 */
[----:B------:R-:W-:-:S03]  /*4e70*/  IMAD.WIDE R184, R186, 0x4, R16 ;  /* 0x00000004bab87825 */ /* 0x000fc600078e0210 */
[----:B------:R1:W-:Y:S01]  /*4e80*/  STL.64 [R1+0x298], R142 ;  /* 0x0002988e01007387 */ /* 0x0003e20000100a00 */
[----:B--2---:R-:W-:-:S03]  /*4e90*/  IMAD.WIDE R152, R139, 0x4, R14 ;  /* 0x000000048b987825 */ /* 0x004fc600078e020e */
[----:B------:R1:W-:Y:S01]  /*4ea0*/  LDGSTS.E [R150+0x8600], [R142.64], !P4 ;  /* 0x086000008e967fae */ /* 0x0003e2000e121848 */
[----:B------:R-:W-:Y:S01]  /*4eb0*/  ISETP.GE.U32.AND P4, PT, R0, 0x7fffff94, PT ;  /* 0x7fffff940000780c */ /* 0x000fe20003f86070 */
[----:B------:R-:W-:Y:S01]  /*4ec0*/  IMAD.WIDE R186, R186, 0x4, R18 ;  /* 0x00000004baba7825 */ /* 0x000fe200078e0212 */
[----:B------:R-:W-:Y:S01]  /*4ed0*/  IADD3 R0, R146, -0x31, RZ ;  /* 0xffffffcf92007810 */ /* 0x000fe20007ffe0ff */
[----:B------:R2:W-:Y:S02]  /*4ee0*/  STL.64 [R1+0x250], R154 ;  /* 0x0002509a01007387 */ /* 0x0005e40000100a00 */
[----:B---3--:R-:W-:Y:S02]  /*4ef0*/  IMAD.WIDE R144, R139, 0x4, R16 ;  /* 0x000000048b907825 */ /* 0x008fe400078e0210 */
[----:B------:R2:W-:Y:S02]  /*4f00*/  LDGSTS.E [R150+0xa000], [R154.64], !P5 ;  /* 0x0a0000009a967fae */ /* 0x0005e4000e921848 */
[----:B------:R-:W-:-:S02]  /*4f10*/  IMAD.WIDE R188, R194, 0x4, R20 ;  /* 0x00000004c2bc7825 */ /* 0x000fc400078e0214 */
[----:B------:R3:W-:Y:S02]  /*4f20*/  STL.64 [R1+0x248], R152 ;  /* 0x0002489801007387 */ /* 0x0007e40000100a00 */
[----:B-1----:R-:W-:Y:S02]  /*4f30*/  IMAD.WIDE R142, R139, 0x4, R18 ;  /* 0x000000048b8e7825 */ /* 0x002fe400078e0212 */
[----:B------:R3:W-:Y:S02]  /*4f40*/  LDGSTS.E [R150+0xa200], [R152.64], !P5 ;  /* 0x0a20000098967fae */ /* 0x0007e4000e921848 */
[----:B------:R-:W-:Y:S02]  /*4f50*/  IMAD R139, R252, 0x1c, RZ ;  /* 0x0000001cfc8b7824 */ /* 0x000fe400078e02ff */
[C---:B--2---:R-:W-:Y:S01]  /*4f60*/  IMAD.WIDE R154, R141.reuse, 0x4, R20 ;  /* 0x000000048d9a7825 */ /* 0x044fe200078e0214 */
        /* <DEDUP_REMOVED lines=11> */
[--C-:B------:R-:W-:Y:S01]  /*5020*/  IMAD.WIDE R194, R194, 0x4, R18.reuse ;  /* 0x00000004c2c27825 */ /* 0x100fe200078e0212 */
[----:B------:R1:W-:Y:S03]  /*5030*/  LDGSTS.E [R150+0xc000], [R154.64], !P6 ;  /* 0x0c0000009a967fae */ /* 0x0003e6000f121848 */
[----:B--2---:R-:W-:Y:S01]  /*5040*/  IMAD.WIDE R142, R141, 0x4, R18 ;  /* 0x000000048d8e7825 */ /* 0x004fe200078e0212 */
[----:B------:R2:W-:Y:S03]  /*5050*/  STL.64 [R1+0x1e8], R152 ;  /* 0x0001e89801007387 */ /* 0x0005e60000100a00 */
[----:B------:R-:W-:Y:S01]  /*5060*/  IMAD.SHL.U32 R141, R252, 0x20, RZ ;  /* 0x00000020fc8d7824 */ /* 0x000fe200078e00ff */
        /* <DEDUP_REMOVED lines=10> */
[--C-:B------:R-:W-:Y:S01]  /*5110*/  IMAD.WIDE R200, R202, 0x4, R16.reuse ;  /* 0x00000004cac87825 */ /* 0x100fe200078e0210 */
        /* <DEDUP_REMOVED lines=9> */
[C-C-:B--2---:R-:W-:Y:S01]  /*51b0*/  IMAD.WIDE R154, R141.reuse, 0x4, R20.reuse ;  /* 0x000000048d9a7825 */ /* 0x144fe200078e0214 */
[----:B------:R1:W-:Y:S03]  /*51c0*/  STL.64 [R1+0x180], R144 ;  /* 0x0001809001007387 */ /* 0x0003e60000100a00 */
[C---:B------:R-:W-:Y:S01]  /*51d0*/  IMAD.WIDE R204, R210.reuse, 0x4, R20 ;  /* 0x00000004d2cc7825 */ /* 0x040fe200078e0214 */
[----:B------:R1:W-:Y:S03]  /*51e0*/  LDGSTS.E [R150+0xe400], [R144.64], !P1 ;  /* 0x0e40000090967fae */ /* 0x0003e6000c921848 */
[--C-:B---3--:R-:W-:Y:S01]  /*51f0*/  IMAD.WIDE R152, R141, 0x4, R14.reuse ;  /* 0x000000048d987825 */ /* 0x108fe200078e020e */
[----:B------:R2:W-:Y:S03]  /*5200*/  STL.64 [R1+0x178], R142 ;  /* 0x0001788e01007387 */ /* 0x0005e60000100a00 */
[----:B------:R-:W-:Y:S01]  /*5210*/  IMAD.WIDE R206, R210, 0x4, R14 ;  /* 0x00000004d2ce7825 */ /* 0x000fe200078e020e */
[----:B------:R2:W-:Y:S01]  /*5220*/  LDGSTS.E [R150+0xe600], [R142.64], !P1 ;  /* 0x0e6000008e967fae */ /* 0x0005e2000c921848 */
[----:B------:R-:W-:-:S02]  /*5230*/  ISETP.GE.U32.AND P1, PT, R0, 0x7fffff88, PT ;  /* 0x7fffff880000780c */ /* 0x000fc40003f26070 */
[----:B------:R-:W-:Y:S01]  /*5240*/  IADD3 R0, R146, -0x3d, RZ ;  /* 0xffffffc392007810 */ /* 0x000fe20007ffe0ff */
[C-C-:B-1----:R-:W-:Y:S01]  /*5250*/  IMAD.WIDE R144, R141.reuse, 0x4, R16.reuse ;  /* 0x000000048d907825 */ /* 0x142fe200078e0210 */
[----:B------:R1:W-:Y:S03]  /*5260*/  STL.64 [R1+0x130], R154 ;  /* 0x0001309a01007387 */ /* 0x0003e60000100a00 */
[----:B------:R-:W-:Y:S01]  /*5270*/  IMAD.WIDE R208, R210, 0x4, R16 ;  /* 0x00000004d2d07825 */ /* 0x000fe200078e0210 */
[----:B------:R1:W-:Y:S03]  /*5280*/  LDGSTS.E [R150+0x10000], [R154.64], !P0 ;  /* 0x100000009a967fae */ /* 0x0003e6000c121848 */
[--C-:B--2---:R-:W-:Y:S01]  /*5290*/  IMAD.WIDE R142, R141, 0x4, R18.reuse ;  /* 0x000000048d8e7825 */ /* 0x104fe200078e0212 */
        /* <DEDUP_REMOVED lines=24> */
[C---:B------:R-:W-:Y:S01]  /*5420*/  IMAD.WIDE R224, R226.reuse, 0x4, R16 ;  /* 0x00000004e2e07825 */ /* 0x040fe200078e0210 */
        /* <DEDUP_REMOVED lines=9> */
[C---:B------:R-:W-:Y:S01]  /*54c0*/  IMAD.WIDE R228, R234.reuse, 0x4, R20 ;  /* 0x00000004eae47825 */ /* 0x040fe200078e0214 */
[----:B------:R1:W-:Y:S03]  /*54d0*/  LDGSTS.E [R150+0x14000], [R154.64], !P2 ;  /* 0x140000009a967fae */ /* 0x0003e6000d121848 */
[----:B--2---:R-:W-:Y:S01]  /*54e0*/  IMAD.WIDE R142, R141, 0x4, R18 ;  /* 0x000000048d8e7825 */ /* 0x004fe200078e0212 */
[----:B------:R2:W-:Y:S03]  /*54f0*/  STL.64 [R1+0x68], R152 ;  /* 0x0000689801007387 */ /* 0x0005e60000100a00 */
[----:B------:R-:W-:Y:S01]  /*5500*/  IMAD.WIDE R140, R139, 0x4, R16 ;  /* 0x000000048b8c7825 */ /* 0x000fe200078e0210 */
[----:B------:R2:W-:Y:S03]  /*5510*/  LDGSTS.E [R150+0x14200], [R152.64], !P2 ;  /* 0x1420000098967fae */ /* 0x0005e6000d121848 */
[----:B------:R-:W-:Y:S01]  /*5520*/  IMAD.WIDE R230, R234, 0x4, R14 ;  /* 0x00000004eae67825 */ /* 0x000fe200078e020e */
[----:B------:R3:W-:Y:S03]  /*5530*/  STL.64 [R1+0x60], R144 ;  /* 0x0000609001007387 */ /* 0x0007e60000100a00 */
[----:B-1----:R-:W-:Y:S01]  /*5540*/  IMAD R155, R252, 0x34, RZ ;  /* 0x00000034fc9b7824 */ /* 0x002fe200078e02ff */
[----:B------:R3:W-:Y:S01]  /*5550*/  LDGSTS.E [R150+0x14400], [R144.64], !P2 ;  /* 0x1440000090967fae */ /* 0x0007e2000d121848 */
[----:B------:R-:W-:-:S03]  /*5560*/  IMAD.WIDE R232, R234, 0x4, R16 ;  /* 0x00000004eae87825 */ /* 0x000fc600078e0210 */
[----:B------:R1:W-:Y:S01]  /*5570*/  STL.64 [R1+0x58], R142 ;  /* 0x0000588e01007387 */ /* 0x0003e20000100a00 */
[----:B--2---:R-:W-:-:S03]  /*5580*/  IMAD.WIDE R152, R155, 0x4, R16 ;  /* 0x000000049b987825 */ /* 0x004fc600078e0210 */
[----:B------:R1:W-:Y:S01]  /*5590*/  LDGSTS.E [R150+0x14600], [R142.64], !P2 ;  /* 0x146000008e967fae */ /* 0x0003e2000d121848 */
[----:B------:R-:W-:Y:S01]  /*55a0*/  ISETP.GE.U32.AND P2, PT, R0, 0x7fffffbb, PT ;  /* 0x7fffffbb0000780c */ /* 0x000fe20003f46070 */
[----:B------:R-:W-:Y:S01]  /*55b0*/  IMAD.WIDE R234, R234, 0x4, R18 ;  /* 0x00000004eaea7825 */ /* 0x000fe200078e0212 */
[----:B------:R-:W-:-:S03]  /*55c0*/  IADD3 R0, R146, -0xa, RZ ;  /* 0xfffffff692007810 */ /* 0x000fc60007ffe0ff */
[----:B---3--:R-:W-:-:S04]  /*55d0*/  IMAD.WIDE R144, R139, 0x4, R20 ;  /* 0x000000048b907825 */ /* 0x008fc800078e0214 */
[C---:B------:R-:W-:Y:S01]  /*55e0*/  IMAD.WIDE R236, R242.reuse, 0x4, R20 ;  /* 0x00000004f2ec7825 */ /* 0x040fe200078e0214 */
[----:B------:R2:W-:Y:S03]  /*55f0*/  STL.64 [R1+0x10], R144 ;  /* 0x0000109001007387 */ /* 0x0005e60000100a00 */
[C---:B-1----:R-:W-:Y:S01]  /*5600*/  IMAD.WIDE R142, R139.reuse, 0x4, R14 ;  /* 0x000000048b8e7825 */ /* 0x042fe200078e020e */
[----:B------:R2:W-:Y:S03]  /*5610*/  LDGSTS.E [R150+0x16000], [R144.64], !P4 ;  /* 0x1600000090967fae */ /* 0x0005e6000e121848 */
[----:B------:R-:W-:Y:S01]  /*5620*/  IMAD.WIDE R138, R139, 0x4, R18 ;  /* 0x000000048b8a7825 */ /* 0x000fe200078e0212 */
[----:B------:R1:W-:Y:S03]  /*5630*/  STL.64 [R1+0x8], R142 ;  /* 0x0000088e01007387 */ /* 0x0003e60000100a00 */
[C---:B------:R-:W-:Y:S01]  /*5640*/  IMAD.WIDE R238, R242.reuse, 0x4, R14 ;  /* 0x00000004f2ee7825 */ /* 0x040fe200078e020e */
[----:B------:R1:W-:Y:S03]  /*5650*/  LDGSTS.E [R150+0x16200], [R142.64], !P4 ;  /* 0x162000008e967fae */ /* 0x0003e6000e121848 */
[C-C-:B------:R-:W-:Y:S01]  /*5660*/  IMAD.WIDE R240, R242.reuse, 0x4, R16.reuse ;  /* 0x00000004f2f07825 */ /* 0x140fe200078e0210 */
[----:B------:R3:W-:Y:S03]  /*5670*/  STL.64 [R1], R140 ;  /* 0x0000008c01007387 */ /* 0x0007e60000100a00 */
[----:B--2---:R-:W-:Y:S01]  /*5680*/  IMAD.WIDE R144, R147, 0x4, R16 ;  /* 0x0000000493907825 */ /* 0x004fe200078e0210 */
[----:B------:R3:W-:Y:S03]  /*5690*/  LDGSTS.E [R150+0x16400], [R140.64], !P4 ;  /* 0x164000008c967fae */ /* 0x0007e6000e121848 */
[----:B------:R-:W-:Y:S01]  /*56a0*/  IMAD.WIDE R242, R242, 0x4, R18 ;  /* 0x00000004f2f27825 */ /* 0x000fe200078e0212 */
[----:B------:R2:W-:Y:S01]  /*56b0*/  LDGSTS.E [R150+0x16600], [R138.64], !P4 ;  /* 0x166000008a967fae */ /* 0x0005e2000e121848 */
[----:B------:R-:W-:-:S02]  /*56c0*/  ISETP.GE.U32.AND P4, PT, R0, 0x7fffffb7, PT ;  /* 0x7fffffb70000780c */ /* 0x000fc40003f86070 */
[----:B-1----:R-:W-:Y:S01]  /*56d0*/  IMAD.WIDE R142, R147, 0x4, R14 ;  /* 0x00000004938e7825 */ /* 0x002fe200078e020e */
[----:B------:R2:W-:Y:S03]  /*56e0*/  STL.64 [R1+0x1540], R138 ;  /* 0x0015408a01007387 */ /* 0x0005e60000100a00 */
[----:B------:R-:W-:-:S04]  /*56f0*/  IMAD.WIDE R244, R250, 0x4, R20 ;  /* 0x00000004faf47825 */ /* 0x000fc800078e0214 */
[----:B---3--:R-:W-:-:S04]  /*5700*/  IMAD.WIDE R140, R147, 0x4, R20 ;  /* 0x00000004938c7825 */ /* 0x008fc800078e0214 */
[----:B------:R-:W-:Y:S01]  /*5710*/  IMAD.WIDE R146, R147, 0x4, R18 ;  /* 0x0000000493927825 */ /* 0x000fe200078e0212 */
[----:B------:R1:W-:Y:S03]  /*5720*/  LDGSTS.E [R150+0x18000], [R140.64], !P5 ;  /* 0x180000008c967fae */ /* 0x0003e6000e921848 */
[----:B--2---:R-:W-:Y:S01]  /*5730*/  IMAD.MOV.U32 R138, RZ, RZ, c[0x0][0x180] ;  /* 0x00006000ff8a7624 */ /* 0x004fe200078e00ff */
[----:B------:R1:W-:Y:S01]  /*5740*/  STL.64 [R1+0x1548], R140 ;  /* 0x0015488c01007387 */ /* 0x0003e20000100a00 */
[----:B------:R-:W-:-:S03]  /*5750*/  IMAD.WIDE R246, R250, 0x4, R14 ;  /* 0x00000004faf67825 */ /* 0x000fc600078e020e */
[----:B------:R2:W-:Y:S01]  /*5760*/  LDGSTS.E [R150+0x18200], [R142.64], !P5 ;  /* 0x182000008e967fae */ /* 0x0005e2000e921848 */
[----:B------:R-:W-:Y:S01]  /*5770*/  IADD3 R0, R138, -0xe, RZ ;  /* 0xfffffff28a007810 */ /* 0x000fe20007ffe0ff */
[----:B------:R-:W-:Y:S01]  /*5780*/  IMAD.WIDE R248, R250, 0x4, R16 ;  /* 0x00000004faf87825 */ /* 0x000fe200078e0210 */
[C---:B------:R-:W-:Y:S01]  /*5790*/  IADD3 R172, R138.reuse, -0x1e, RZ ;  /* 0xffffffe28aac7810 */ /* 0x040fe20007ffe0ff */
[----:B------:R3:W-:Y:S01]  /*57a0*/  STL.64 [R1+0x1550], R142 ;  /* 0x0015508e01007387 */ /* 0x0007e20000100a00 */
[----:B------:R-:W-:Y:S01]  /*57b0*/  IADD3 R212, R138, -0x1b, RZ ;  /* 0xffffffe58ad47810 */ /* 0x000fe20007ffe0ff */
[--C-:B------:R-:W-:Y:S02]  /*57c0*/  IMAD.WIDE R250, R250, 0x4, R18.reuse ;  /* 0x00000004fafa7825 */ /* 0x100fe400078e0212 */
[----:B------:R-:W-:Y:S02]  /*57d0*/  STL.64 [R1+0x1558], R144 ;  /* 0x0015589001007387 */ /* 0x000fe40000100a00 */
[----:B-1----:R-:W-:-:S02]  /*57e0*/  IMAD.WIDE R140, R252, 0x4, R18 ;  /* 0x00000004fc8c7825 */ /* 0x002fc400078e0212 */
[----:B------:R-:W-:Y:S02]  /*57f0*/  STL.64 [R1+0x1538], R146 ;  /* 0x0015389201007387 */ /* 0x000fe40000100a00 */
[----:B--2---:R-:W-:-:S04]  /*5800*/  IMAD.WIDE R150, R155, 0x4, R14 ;  /* 0x000000049b967825 */ /* 0x004fc800078e020e */
[----:B---3--:R-:W-:Y:S02]  /*5810*/  IMAD.SHL.U32 R143, R148, 0x4, RZ ;  /* 0x00000004948f7824 */ /* 0x008fe400078e00ff */
[----:B------:R-:W-:-:S03]  /*5820*/  IMAD.WIDE R148, R155, 0x4, R20 ;  /* 0x000000049b947825 */ /* 0x000fc600078e0214 */
[----:B------:R1:W-:Y:S01]  /*5830*/  LDGSTS.E [R143+0x18400], [R144.64], !P5 ;  /* 0x18400000908f7fae */ /* 0x0003e2000e921848 */
[----:B------:R-:W-:Y:S01]  /*5840*/  IMAD.WIDE R154, R155, 0x4, R18 ;  /* 0x000000049b9a7825 */ /* 0x000fe200078e0212 */
[C---:B------:R-:W-:Y:S02]  /*5850*/  LOP3.LUT R139, R143.reuse, 0x20, RZ, 0x3c, !PT ;  /* 0x000000208f8b7812 */ /* 0x040fe400078e3cff */
[----:B------:R2:W-:Y:S01]  /*5860*/  LDGSTS.E [R143+0x18600], [R146.64], !P5 ;  /* 0x18600000928f7fae */ /* 0x0005e2000e921848 */
[----:B------:R-:W-:Y:S02]  /*5870*/  ISETP.GE.U32.AND P5, PT, R0, 0x7fffffb3, PT ;  /* 0x7fffffb30000780c */ /* 0x000fe40003fa6070 */
[----:B------:R-:W-:Y:S01]  /*5880*/  IADD3 R0, R138, -0x12, RZ ;  /* 0xffffffee8a007810 */ /* 0x000fe20007ffe0ff */
[----:B------:R3:W-:Y:S01]  /*5890*/  LDGSTS.E [R143+0x1a000], [R148.64], !P6 ;  /* 0x1a000000948f7fae */ /* 0x0007e2000f121848 */
[----:B------:R-:W-:-:S03]  /*58a0*/  LOP3.LUT R142, R143, 0x40, RZ, 0x3c, !PT ;  /* 0x000000408f8e7812 */ /* 0x000fc600078e3cff */
[----:B------:R4:W-:Y:S04]  /*58b0*/  LDGSTS.E [R143+0x1a200], [R150.64], !P6 ;  /* 0x1a200000968f7fae */ /* 0x0009e8000f121848 */
[----:B------:R1:W-:Y:S04]  /*58c0*/  LDGSTS.E [R143+0x1a400], [R152.64], !P6 ;  /* 0x1a400000988f7fae */ /* 0x0003e8000f121848 */
[----:B------:R1:W-:Y:S01]  /*58d0*/  LDGSTS.E [R143+0x1a600], [R154.64], !P6 ;  /* 0x1a6000009a8f7fae */ /* 0x0003e2000f121848 */
[----:B------:R-:W-:Y:S02]  /*58e0*/  ISETP.GE.U32.AND P6, PT, R0, 0x7fffffaf, PT ;  /* 0x7fffffaf0000780c */ /* 0x000fe40003fc6070 */
[----:B------:R-:W-:Y:S01]  /*58f0*/  IADD3 R0, R138, -0x16, RZ ;  /* 0xffffffea8a007810 */ /* 0x000fe20007ffe0ff */
[----:B------:R1:W-:Y:S04]  /*5900*/  LDGSTS.E [R143+0x1c000], [R156.64], !P1 ;  /* 0x1c0000009c8f7fae */ /* 0x0003e8000c921848 */
[----:B------:R1:W-:Y:S04]  /*5910*/  LDGSTS.E [R143+0x1c200], [R158.64], !P1 ;  /* 0x1c2000009e8f7fae */ /* 0x0003e8000c921848 */
[----:B------:R1:W-:Y:S04]  /*5920*/  LDGSTS.E [R143+0x1c400], [R160.64], !P1 ;  /* 0x1c400000a08f7fae */ /* 0x0003e8000c921848 */
[----:B------:R1:W-:Y:S01]  /*5930*/  LDGSTS.E [R143+0x1c600], [R162.64], !P1 ;  /* 0x1c600000a28f7fae */ /* 0x0003e2000c921848 */
[----:B------:R-:W-:-:S02]  /*5940*/  ISETP.GE.U32.AND P1, PT, R0, 0x7fffffab, PT ;  /* 0x7fffffab0000780c */ /* 0x000fc40003f26070 */
[----:B------:R-:W-:Y:S01]  /*5950*/  IADD3 R0, R138, -0x1a, RZ ;  /* 0xffffffe68a007810 */ /* 0x000fe20007ffe0ff */
[----:B------:R3:W-:Y:S04]  /*5960*/  STL.64 [R1+0x1530], R148 ;  /* 0x0015309401007387 */ /* 0x0007e80000100a00 */
[----:B------:R1:W-:Y:S04]  /*5970*/  LDGSTS.E [R143+0x1e000], [R164.64], !P0 ;  /* 0x1e000000a48f7fae */ /* 0x0003e8000c121848 */
[----:B------:R-:W-:Y:S04]  /*5980*/  STL.64 [R1+0x1560], R150 ;  /* 0x0015609601007387 */ /* 0x000fe80000100a00 */
[----:B------:R1:W-:Y:S04]  /*5990*/  LDGSTS.E [R143+0x1e200], [R166.64], !P0 ;  /* 0x1e200000a68f7fae */ /* 0x0003e8000c121848 */
[----:B------:R-:W-:Y:S04]  /*59a0*/  STL.64 [R1+0x1568], R152 ;  /* 0x0015689801007387 */ /* 0x000fe80000100a00 */
[----:B------:R1:W-:Y:S04]  /*59b0*/  LDGSTS.E [R143+0x1e400], [R168.64], !P0 ;  /* 0x1e400000a88f7fae */ /* 0x0003e8000c121848 */
[----:B------:R-:W-:Y:S04]  /*59c0*/  STL.64 [R1+0x1570], R154 ;  /* 0x0015709a01007387 */ /* 0x000fe80000100a00 */
[----:B------:R1:W-:Y:S01]  /*59d0*/  LDGSTS.E [R143+0x1e600], [R170.64], !P0 ;  /* 0x1e600000aa8f7fae */ /* 0x0003e2000c121848 */
[----:B------:R-:W-:Y:S01]  /*59e0*/  ISETP.GE.U32.AND P0, PT, R0, 0x7fffffa7, PT ;  /* 0x7fffffa70000780c */ /* 0x000fe20003f06070 */
[----:B------:R-:W-:-:S02]  /*59f0*/  IMAD R0, R252, 0x5, RZ ;  /* 0x00000005fc007824 */ /* 0x000fc400078e02ff */
[----:B------:R-:W-:Y:S02]  /*5a00*/  STL.64 [R1+0x1578], R156 ;  /* 0x0015789c01007387 */ /* 0x000fe40000100a00 */
[C---:B---3--:R-:W-:Y:S02]  /*5a10*/  IMAD.WIDE R148, R0.reuse, 0x4, R20 ;  /* 0x0000000400947825 */ /* 0x048fe400078e0214 */
[----:B------:R-:W-:Y:S02]  /*5a20*/  STL.64 [R1+0x1580], R158 ;  /* 0x0015809e01007387 */ /* 0x000fe40000100a00 */
[C---:B--2---:R-:W-:Y:S02]  /*5a30*/  IMAD.WIDE R146, R0.reuse, 0x4, R14 ;  /* 0x0000000400927825 */ /* 0x044fe400078e020e */
[----:B------:R-:W-:Y:S02]  /*5a40*/  STL.64 [R1+0x1588], R160 ;  /* 0x001588a001007387 */ /* 0x000fe40000100a00 */
[----:B-1----:R-:W-:-:S02]  /*5a50*/  IMAD.WIDE R144, R0, 0x4, R16 ;  /* 0x0000000400907825 */ /* 0x002fc400078e0210 */
[----:B------:R1:W-:Y:S04]  /*5a60*/  LDGSTS.E [R139+0x800], [R178.64], !P3 ;  /* 0x00800000b28b7fae */ /* 0x0003e8000d921848 */
[----:B------:R-:W-:Y:S04]  /*5a70*/  STL.64 [R1+0x1590], R162 ;  /* 0x001590a201007387 */ /* 0x000fe80000100a00 */
[----:B------:R2:W-:Y:S04]  /*5a80*/  LDGSTS.E [R139+0xa00], [R176.64], !P3 ;  /* 0x00a00000b08b7fae */ /* 0x0005e8000d921848 */
[----:B------:R1:W-:Y:S04]  /*5a90*/  STL.64 [R1+0x418], R178 ;  /* 0x000418b201007387 */ /* 0x0003e80000100a00 */
[----:B------:R3:W-:Y:S04]  /*5aa0*/  LDGSTS.E [R139+0xc00], [R174.64], !P3 ;  /* 0x00c00000ae8b7fae */ /* 0x0007e8000d921848 */
[----:B------:R2:W-:Y:S04]  /*5ab0*/  STL.64 [R1+0x410], R176 ;  /* 0x000410b001007387 */ /* 0x0005e80000100a00 */
[----:B------:R3:W-:Y:S01]  /*5ac0*/  LDGSTS.E [R139+0xe00], [R140.64], !P3 ;  /* 0x00e000008c8b7fae */ /* 0x0007e2000d921848 */
[----:B------:R-:W-:Y:S01]  /*5ad0*/  ISETP.GE.U32.AND P3, PT, R172, 0x7fffffa3, PT ;  /* 0x7fffffa3ac00780c */ /* 0x000fe20003f66070 */
[----:B------:R-:W-:-:S02]  /*5ae0*/  IMAD R172, R252, 0x9, RZ ;  /* 0x00000009fcac7824 */ /* 0x000fc400078e02ff */
[----:B------:R3:W-:Y:S01]  /*5af0*/  STL.64 [R1+0x408], R174 ;  /* 0x000408ae01007387 */ /* 0x0007e20000100a00 */
[----:B-1----:R-:W-:-:S03]  /*5b00*/  IMAD R178, R252, 0x2d, RZ ;  /* 0x0000002dfcb27824 */ /* 0x002fc600078e02ff */
[----:B------:R1:W-:Y:S01]  /*5b10*/  STL.64 [R1+0x400], R140 ;  /* 0x0004008c01007387 */ /* 0x0003e20000100a00 */
[----:B--2---:R-:W-:-:S03]  /*5b20*/  IMAD.WIDE R176, R178, 0x4, R16 ;  /* 0x00000004b2b07825 */ /* 0x004fc600078e0210 */
[----:B------:R2:W-:Y:S04]  /*5b30*/  STL.64 [R1+0x3b0], R148 ;  /* 0x0003b09401007387 */ /* 0x0005e80000100a00 */
[----:B------:R2:W-:Y:S01]  /*5b40*/  LDGSTS.E [R139+0x2800], [R148.64], !P2 ;  /* 0x02800000948b7fae */ /* 0x0005e2000d121848 */
[----:B---3--:R-:W-:-:S03]  /*5b50*/  IMAD.WIDE R174, R178, 0x4, R14 ;  /* 0x00000004b2ae7825 */ /* 0x008fc600078e020e */
[----:B------:R3:W-:Y:S01]  /*5b60*/  STL.64 [R1+0x3a8], R146 ;  /* 0x0003a89201007387 */ /* 0x0007e20000100a00 */
[----:B-1----:R-:W-:Y:S01]  /*5b70*/  IMAD.WIDE R140, R0, 0x4, R18 ;  /* 0x00000004008c7825 */ /* 0x002fe200078e0212 */
[----:B------:R-:W-:Y:S02]  /*5b80*/  IADD3 R0, R138, -0x22, RZ ;  /* 0xffffffde8a007810 */ /* 0x000fe40007ffe0ff */
[----:B------:R3:W-:Y:S01]  /*5b90*/  LDGSTS.E [R139+0x2a00], [R146.64], !P2 ;  /* 0x02a00000928b7fae */ /* 0x0007e2000d121848 */
[----:B--2---:R-:W-:-:S03]  /*5ba0*/  IMAD.WIDE R148, R172, 0x4, R20 ;  /* 0x00000004ac947825 */ /* 0x004fc600078e0214 */
[----:B------:R1:W-:Y:S04]  /*5bb0*/  STL.64 [R1+0x3a0], R144 ;  /* 0x0003a09001007387 */ /* 0x0003e80000100a00 */
[----:B------:R1:W-:Y:S01]  /*5bc0*/  LDGSTS.E [R139+0x2c00], [R144.64], !P2 ;  /* 0x02c00000908b7fae */ /* 0x0003e2000d121848 */
[----:B---3--:R-:W-:-:S03]  /*5bd0*/  IMAD.WIDE R146, R172, 0x4, R14 ;  /* 0x00000004ac927825 */ /* 0x008fc600078e020e */
[----:B------:R2:W-:Y:S04]  /*5be0*/  STL.64 [R1+0x398], R140 ;  /* 0x0003988c01007387 */ /* 0x0005e80000100a00 */
[----:B------:R2:W-:Y:S01]  /*5bf0*/  LDGSTS.E [R139+0x2e00], [R140.64], !P2 ;  /* 0x02e000008c8b7fae */ /* 0x0005e2000d121848 */
[----:B------:R-:W-:Y:S01]  /*5c00*/  ISETP.GE.U32.AND P2, PT, R0, 0x7fffff9f, PT ;  /* 0x7fffff9f0000780c */ /* 0x000fe20003f46070 */
[----:B------:R-:W-:Y:S02]  /*5c10*/  IMAD R0, R252, 0xd, RZ ;  /* 0x0000000dfc007824 */ /* 0x000fe400078e02ff */
[C---:B-1----:R-:W-:Y:S01]  /*5c20*/  IMAD.WIDE R144, R172.reuse, 0x4, R16 ;  /* 0x00000004ac907825 */ /* 0x042fe200078e0210 */
[----:B------:R1:W-:Y:S04]  /*5c30*/  LDGSTS.E [R139+0x4800], [R148.64], !P4 ;  /* 0x04800000948b7fae */ /* 0x0003e8000e121848 */
[----:B------:R3:W-:Y:S01]  /*5c40*/  LDGSTS.E [R139+0x4a00], [R146.64], !P4 ;  /* 0x04a00000928b7fae */ /* 0x0007e2000e121848 */
[----:B--2---:R-:W-:Y:S01]  /*5c50*/  IMAD.WIDE R140, R172, 0x4, R18 ;  /* 0x00000004ac8c7825 */ /* 0x004fe200078e0212 */
[----:B------:R-:W-:-:S02]  /*5c60*/  IADD3 R172, R138, -0x26, RZ ;  /* 0xffffffda8aac7810 */ /* 0x000fc40007ffe0ff */
[----:B------:R1:W-:Y:S04]  /*5c70*/  STL.64 [R1+0x350], R148 ;  /* 0x0003509401007387 */ /* 0x0003e80000100a00 */
[----:B------:R2:W-:Y:S04]  /*5c80*/  LDGSTS.E [R139+0x4c00], [R144.64], !P4 ;  /* 0x04c00000908b7fae */ /* 0x0005e8000e121848 */
[----:B------:R3:W-:Y:S04]  /*5c90*/  STL.64 [R1+0x348], R146 ;  /* 0x0003489201007387 */ /* 0x0007e80000100a00 */
[----:B------:R2:W-:Y:S01]  /*5ca0*/  LDGSTS.E [R139+0x4e00], [R140.64], !P4 ;  /* 0x04e000008c8b7fae */ /* 0x0005e2000e121848 */
[----:B-1----:R-:W-:Y:S01]  /*5cb0*/  IMAD.WIDE R148, R0, 0x4, R20 ;  /* 0x0000000400947825 */ /* 0x002fe200078e0214 */
[----:B------:R-:W-:-:S02]  /*5cc0*/  ISETP.GE.U32.AND P4, PT, R172, 0x7fffff9b, PT ;  /* 0x7fffff9bac00780c */ /* 0x000fc40003f86070 */
[----:B------:R2:W-:Y:S01]  /*5cd0*/  STL.64 [R1+0x340], R144 ;  /* 0x0003409001007387 */ /* 0x0005e20000100a00 */
[----:B------:R-:W-:Y:S02]  /*5ce0*/  IMAD R172, R252, 0x11, RZ ;  /* 0x00000011fcac7824 */ /* 0x000fe400078e02ff */
[C---:B---3--:R-:W-:Y:S01]  /*5cf0*/  IMAD.WIDE R146, R0.reuse, 0x4, R14 ;  /* 0x0000000400927825 */ /* 0x048fe200078e020e */
[----:B------:R1:W-:Y:S04]  /*5d00*/  STL.64 [R1+0x338], R140 ;  /* 0x0003388c01007387 */ /* 0x0003e80000100a00 */
[----:B------:R3:W-:Y:S01]  /*5d10*/  STL.64 [R1+0x2f0], R148 ;  /* 0x0002f09401007387 */ /* 0x0007e20000100a00 */
[----:B--2---:R-:W-:-:S03]  /*5d20*/  IMAD.WIDE R144, R0, 0x4, R16 ;  /* 0x0000000400907825 */ /* 0x004fc600078e0210 */
[----:B------:R3:W-:Y:S01]  /*5d30*/  LDGSTS.E [R139+0x6800], [R148.64], !P5 ;  /* 0x06800000948b7fae */ /* 0x0007e2000e921848 */
[----:B-1----:R-:W-:Y:S01]  /*5d40*/  IMAD.WIDE R140, R0, 0x4, R18 ;  /* 0x00000004008c7825 */ /* 0x002fe200078e0212 */
[----:B------:R-:W-:Y:S02]  /*5d50*/  IADD3 R0, R138, -0x2a, RZ ;  /* 0xffffffd68a007810 */ /* 0x000fe40007ffe0ff */
[----:B------:R1:W-:Y:S04]  /*5d60*/  STL.64 [R1+0x2e8], R146 ;  /* 0x0002e89201007387 */ /* 0x0003e80000100a00 */
[----:B------:R1:W-:Y:S01]  /*5d70*/  LDGSTS.E [R139+0x6a00], [R146.64], !P5 ;  /* 0x06a00000928b7fae */ /* 0x0003e2000e921848 */
[----:B---3--:R-:W-:-:S03]  /*5d80*/  IMAD.WIDE R148, R172, 0x4, R20 ;  /* 0x00000004ac947825 */ /* 0x008fc600078e0214 */
[----:B------:R2:W-:Y:S04]  /*5d90*/  STL.64 [R1+0x2e0], R144 ;  /* 0x0002e09001007387 */ /* 0x0005e80000100a00 */
[----:B------:R2:W-:Y:S01]  /*5da0*/  LDGSTS.E [R139+0x6c00], [R144.64], !P5 ;  /* 0x06c00000908b7fae */ /* 0x0005e2000e921848 */
[----:B-1----:R-:W-:-:S03]  /*5db0*/  IMAD.WIDE R146, R172, 0x4, R14 ;  /* 0x00000004ac927825 */ /* 0x002fc600078e020e */
[----:B------:R1:W-:Y:S04]  /*5dc0*/  STL.64 [R1+0x2d8], R140 ;  /* 0x0002d88c01007387 */ /* 0x0003e80000100a00 */
[----:B------:R1:W-:Y:S01]  /*5dd0*/  LDGSTS.E [R139+0x6e00], [R140.64], !P5 ;  /* 0x06e000008c8b7fae */ /* 0x0003e2000e921848 */
[----:B------:R-:W-:Y:S01]  /*5de0*/  ISETP.GE.U32.AND P5, PT, R0, 0x7fffff97, PT ;  /* 0x7fffff970000780c */ /* 0x000fe20003fa6070 */
[----:B------:R-:W-:Y:S02]  /*5df0*/  IMAD R0, R252, 0x15, RZ ;  /* 0x00000015fc007824 */ /* 0x000fe400078e02ff */
[C---:B--2---:R-:W-:Y:S01]  /*5e00*/  IMAD.WIDE R144, R172.reuse, 0x4, R16 ;  /* 0x00000004ac907825 */ /* 0x044fe200078e0210 */
[----:B------:R2:W-:Y:S04]  /*5e10*/  LDGSTS.E [R139+0x8800], [R148.64], !P6 ;  /* 0x08800000948b7fae */ /* 0x0005e8000f121848 */
[----:B------:R3:W-:Y:S01]  /*5e20*/  LDGSTS.E [R139+0x8a00], [R146.64], !P6 ;  /* 0x08a00000928b7fae */ /* 0x0007e2000f121848 */
[----:B-1----:R-:W-:Y:S01]  /*5e30*/  IMAD.WIDE R140, R172, 0x4, R18 ;  /* 0x00000004ac8c7825 */ /* 0x002fe200078e0212 */
[----:B------:R-:W-:-:S02]  /*5e40*/  IADD3 R172, R138, -0x2e, RZ ;  /* 0xffffffd28aac7810 */ /* 0x000fc40007ffe0ff */
[----:B------:R2:W-:Y:S04]  /*5e50*/  STL.64 [R1+0x290], R148 ;  /* 0x0002909401007387 */ /* 0x0005e80000100a00 */
[----:B------:R1:W-:Y:S04]  /*5e60*/  LDGSTS.E [R139+0x8c00], [R144.64], !P6 ;  /* 0x08c00000908b7fae */ /* 0x0003e8000f121848 */
[----:B------:R3:W-:Y:S04]  /*5e70*/  STL.64 [R1+0x288], R146 ;  /* 0x0002889201007387 */ /* 0x0007e80000100a00 */
[----:B------:R1:W-:Y:S01]  /*5e80*/  LDGSTS.E [R139+0x8e00], [R140.64], !P6 ;  /* 0x08e000008c8b7fae */ /* 0x0003e2000f121848 */
[----:B--2---:R-:W-:Y:S01]  /*5e90*/  IMAD.WIDE R148, R0, 0x4, R20 ;  /* 0x0000000400947825 */ /* 0x004fe200078e0214 */
[----:B------:R-:W-:-:S02]  /*5ea0*/  ISETP.GE.U32.AND P6, PT, R172, 0x7fffff93, PT ;  /* 0x7fffff93ac00780c */ /* 0x000fc40003fc6070 */
[----:B------:R1:W-:Y:S01]  /*5eb0*/  STL.64 [R1+0x280], R144 ;  /* 0x0002809001007387 */ /* 0x0003e20000100a00 */
[----:B------:R-:W-:Y:S02]  /*5ec0*/  IMAD R172, R252, 0x19, RZ ;  /* 0x00000019fcac7824 */ /* 0x000fe400078e02ff */
[C---:B---3--:R-:W-:Y:S01]  /*5ed0*/  IMAD.WIDE R146, R0.reuse, 0x4, R14 ;  /* 0x0000000400927825 */ /* 0x048fe200078e020e */
[----:B------:R2:W-:Y:S04]  /*5ee0*/  STL.64 [R1+0x278], R140 ;  /* 0x0002788c01007387 */ /* 0x0005e80000100a00 */
[----:B------:R3:W-:Y:S01]  /*5ef0*/  STL.64 [R1+0x230], R148 ;  /* 0x0002309401007387 */ /* 0x0007e20000100a00 */
[----:B-1----:R-:W-:-:S03]  /*5f00*/  IMAD.WIDE R144, R0, 0x4, R16 ;  /* 0x0000000400907825 */ /* 0x002fc600078e0210 */
[----:B------:R3:W-:Y:S01]  /*5f10*/  LDGSTS.E [R139+0xa800], [R148.64], !P1 ;  /* 0x0a800000948b7fae */ /* 0x0007e2000c921848 */
[----:B--2---:R-:W-:Y:S01]  /*5f20*/  IMAD.WIDE R140, R0, 0x4, R18 ;  /* 0x00000004008c7825 */ /* 0x004fe200078e0212 */
        /* <DEDUP_REMOVED lines=70> */
[----:B--2---:R-:W-:Y:S01]  /*6390*/  IMAD.WIDE R144, R172, 0x4, R16 ;  /* 0x00000004ac907825 */ /* 0x004fe200078e0210 */
[----:B------:R-:W-:Y:S01]  /*63a0*/  IADD3 R0, R138, -0x7, RZ ;  /* 0xfffffff98a007810 */ /* 0x000fe20007ffe0ff */
[----:B------:R2:W-:Y:S04]  /*63b0*/  LDGSTS.E [R139+0x14800], [R148.64], !P5 ;  /* 0x14800000948b7fae */ /* 0x0005e8000e921848 */
[----:B------:R3:W-:Y:S01]  /*63c0*/  LDGSTS.E [R139+0x14a00], [R146.64], !P5 ;  /* 0x14a00000928b7fae */ /* 0x0007e2000e921848 */
[----:B-1----:R-:W-:-:S03]  /*63d0*/  IMAD.WIDE R140, R172, 0x4, R18 ;  /* 0x00000004ac8c7825 */ /* 0x002fc600078e0212 */
[----:B------:R1:W-:Y:S01]  /*63e0*/  LDGSTS.E [R139+0x14c00], [R144.64], !P5 ;  /* 0x14c00000908b7fae */ /* 0x0003e2000e921848 */
[----:B------:R-:W-:-:S03]  /*63f0*/  IMAD.WIDE R172, R178, 0x4, R20 ;  /* 0x00000004b2ac7825 */ /* 0x000fc600078e0214 */
[----:B------:R1:W-:Y:S01]  /*6400*/  LDGSTS.E [R139+0x14e00], [R140.64], !P5 ;  /* 0x14e000008c8b7fae */ /* 0x0003e2000e921848 */
[----:B------:R-:W-:Y:S01]  /*6410*/  ISETP.GE.U32.AND P5, PT, R0, 0x7fffffba, PT ;  /* 0x7fffffba0000780c */ /* 0x000fe20003fa6070 */
[----:B------:R-:W-:Y:S01]  /*6420*/  IMAD.WIDE R178, R178, 0x4, R18 ;  /* 0x00000004b2b27825 */ /* 0x000fe200078e0212 */
[----:B------:R-:W-:Y:S01]  /*6430*/  IADD3 R0, R138, -0xb, RZ ;  /* 0xfffffff58a007810 */ /* 0x000fe20007ffe0ff */
[----:B------:R1:W-:Y:S04]  /*6440*/  LDGSTS.E [R139+0x16800], [R172.64], !P6 ;  /* 0x16800000ac8b7fae */ /* 0x0003e8000f121848 */
[----:B------:R1:W-:Y:S04]  /*6450*/  LDGSTS.E [R139+0x16a00], [R174.64], !P6 ;  /* 0x16a00000ae8b7fae */ /* 0x0003e8000f121848 */
[----:B------:R1:W-:Y:S04]  /*6460*/  LDGSTS.E [R139+0x16c00], [R176.64], !P6 ;  /* 0x16c00000b08b7fae */ /* 0x0003e8000f121848 */
[----:B------:R1:W-:Y:S01]  /*6470*/  LDGSTS.E [R139+0x16e00], [R178.64], !P6 ;  /* 0x16e00000b28b7fae */ /* 0x0003e2000f121848 */
[----:B------:R-:W-:-:S02]  /*6480*/  ISETP.GE.U32.AND P6, PT, R0, 0x7fffffb6, PT ;  /* 0x7fffffb60000780c */ /* 0x000fc40003fc6070 */
        /* <DEDUP_REMOVED lines=18> */
[----:B------:R-:W-:Y:S01]  /*65b0*/  SHF.L.U32 R0, R252, 0x1, RZ ;  /* 0x00000001fc007819 */ /* 0x000fe200000006ff */
[----:B------:R2:W-:Y:S04]  /*65c0*/  STL.64 [R1+0x50], R148 ;  /* 0x0000509401007387 */ /* 0x0005e80000100a00 */
[----:B------:R1:W-:Y:S04]  /*65d0*/  LDGSTS.E [R139+0x1e800], [R204.64], !P2 ;  /* 0x1e800000cc8b7fae */ /* 0x0003e8000d121848 */
[----:B------:R3:W-:Y:S04]  /*65e0*/  STL.64 [R1+0x48], R146 ;  /* 0x0000489201007387 */ /* 0x0007e80000100a00 */
[----:B------:R1:W-:Y:S01]  /*65f0*/  LDGSTS.E [R139+0x1ea00], [R206.64], !P2 ;  /* 0x1ea00000ce8b7fae */ /* 0x0003e2000d121848 */
[----:B--2---:R-:W-:-:S03]  /*6600*/  IMAD.WIDE R148, R0, 0x4, R20 ;  /* 0x0000000400947825 */ /* 0x004fc600078e0214 */
[----:B------:R1:W-:Y:S04]  /*6610*/  STL.64 [R1+0x40], R144 ;  /* 0x0000409001007387 */ /* 0x0003e80000100a00 */
[----:B------:R2:W-:Y:S01]  /*6620*/  LDGSTS.E [R139+0x1ec00], [R208.64], !P2 ;  /* 0x1ec00000d08b7fae */ /* 0x0005e2000d121848 */
[----:B---3--:R-:W-:-:S03]  /*6630*/  IMAD.WIDE R146, R0, 0x4, R14 ;  /* 0x0000000400927825 */ /* 0x008fc600078e020e */
[----:B------:R3:W-:Y:S04]  /*6640*/  STL.64 [R1+0x38], R140 ;  /* 0x0000388c01007387 */ /* 0x0007e80000100a00 */
[----:B------:R2:W-:Y:S01]  /*6650*/  LDGSTS.E [R139+0x1ee00], [R210.64], !P2 ;  /* 0x1ee00000d28b7fae */ /* 0x0005e2000d121848 */
[----:B-1----:R-:W-:Y:S01]  /*6660*/  IMAD.WIDE R144, R0, 0x4, R16 ;  /* 0x0000000400907825 */ /* 0x002fe200078e0210 */
[----:B------:R-:W-:Y:S02]  /*6670*/  ISETP.GE.U32.AND P2, PT, R212, 0x7fffffa6, PT ;  /* 0x7fffffa6d400780c */ /* 0x000fe40003f46070 */
[----:B------:R1:W-:Y:S01]  /*6680*/  LDGSTS.E [R142+0x1000], [R148.64], !P4 ;  /* 0x01000000948e7fae */ /* 0x0003e2000e121848 */
[----:B------:R-:W-:Y:S02]  /*6690*/  IMAD R212, R252, 0x6, RZ ;  /* 0x00000006fcd47824 */ /* 0x000fe400078e02ff */
[----:B---3--:R-:W-:Y:S01]  /*66a0*/  IMAD.WIDE R140, R0, 0x4, R18 ;  /* 0x00000004008c7825 */ /* 0x008fe200078e0212 */
[C---:B------:R-:W-:Y:S01]  /*66b0*/  IADD3 R0, R138.reuse, -0x1f, RZ ;  /* 0xffffffe18a007810 */ /* 0x040fe20007ffe0ff */
[----:B------:R3:W-:Y:S01]  /*66c0*/  LDGSTS.E [R142+0x1200], [R146.64], !P4 ;  /* 0x01200000928e7fae */ /* 0x0007e2000e121848 */
[----:B--2---:R-:W-:-:S03]  /*66d0*/  IADD3 R139, R138, -0x1c, RZ ;  /* 0xffffffe48a8b7810 */ /* 0x004fc60007ffe0ff */
        /* <DEDUP_REMOVED lines=133> */
[----:B--2---:R-:W-:-:S03]  /*6f30*/  IMAD.WIDE R140, R212, 0x4, R18 ;  /* 0x00000004d48c7825 */ /* 0x004fc600078e0212 */
[----:B------:R1:W-:Y:S01]  /*6f40*/  STL.64 [R1+0x88], R146 ;  /* 0x0000889201007387 */ /* 0x0003e20000100a00 */
[----:B------:R-:W-:-:S03]  /*6f50*/  IADD3 R212, R138, -0x4, RZ ;  /* 0xfffffffc8ad47810 */ /* 0x000fc60007ffe0ff */
        /* <DEDUP_REMOVED lines=8> */
[----:B------:R-:W-:Y:S02]  /*6fe0*/  IMAD.WIDE R212, R218, 0x4, R20 ;  /* 0x00000004dad47825 */ /* 0x000fe400078e0214 */
[----:B------:R-:W-:Y:S02]  /*6ff0*/  STL.64 [R1+0x30], R148 ;  /* 0x0000309401007387 */ /* 0x000fe40000100a00 */
[----:B--2---:R-:W-:-:S02]  /*7000*/  IMAD.WIDE R144, R0, 0x4, R16 ;  /* 0x0000000400907825 */ /* 0x004fc400078e0210 */
[----:B------:R2:W-:Y:S02]  /*7010*/  LDGSTS.E [R142+0x15000], [R148.64], !P1 ;  /* 0x15000000948e7fae */ /* 0x0005e4000c921848 */
[----:B-1----:R-:W-:Y:S02]  /*7020*/  IMAD.WIDE R140, R0, 0x4, R18 ;  /* 0x00000004008c7825 */ /* 0x002fe400078e0212 */
[----:B------:R1:W-:Y:S01]  /*7030*/  STL.64 [R1+0x28], R146 ;  /* 0x0000289201007387 */ /* 0x0003e20000100a00 */
[----:B------:R-:W-:-:S03]  /*7040*/  IADD3 R0, R138, -0x8, RZ ;  /* 0xfffffff88a007810 */ /* 0x000fc60007ffe0ff */
[----:B------:R1:W-:Y:S04]  /*7050*/  LDGSTS.E [R142+0x15200], [R146.64], !P1 ;  /* 0x15200000928e7fae */ /* 0x0003e8000c921848 */
[----:B------:R-:W-:Y:S04]  /*7060*/  STL.64 [R1+0x20], R144 ;  /* 0x0000209001007387 */ /* 0x000fe80000100a00 */
[----:B------:R3:W-:Y:S04]  /*7070*/  LDGSTS.E [R142+0x15400], [R144.64], !P1 ;  /* 0x15400000908e7fae */ /* 0x0007e8000c921848 */
[----:B------:R2:W-:Y:S01]  /*7080*/  STL.64 [R1+0x18], R140 ;  /* 0x0000188c01007387 */ /* 0x0005e20000100a00 */
[----:B-1----:R-:W-:Y:S01]  /*7090*/  LOP3.LUT R146, R143, 0x60, RZ, 0x3c, !PT ;  /* 0x000000608f927812 */ /* 0x002fe200078e3cff */
[----:B------:R-:W-:-:S02]  /*70a0*/  IMAD R147, R252, 0x3f, RZ ;  /* 0x0000003ffc937824 */ /* 0x000fc400078e02ff */
[----:B------:R2:W-:Y:S01]  /*70b0*/  LDGSTS.E [R142+0x15600], [R140.64], !P1 ;  /* 0x156000008c8e7fae */ /* 0x0005e2000c921848 */
[----:B------:R-:W-:Y:S02]  /*70c0*/  ISETP.GE.U32.AND P1, PT, R0, 0x7fffffb9, PT ;  /* 0x7fffffb90000780c */ /* 0x000fe40003f26070 */
[----:B------:R-:W-:Y:S01]  /*70d0*/  IADD3 R0, R138, -0xc, RZ ;  /* 0xfffffff48a007810 */ /* 0x000fe20007ffe0ff */
[----:B------:R1:W-:Y:S01]  /*70e0*/  LDGSTS.E [R142+0x17000], [R212.64], !P0 ;  /* 0x17000000d48e7fae */ /* 0x0003e2000c121848 */
[----:B--2---:R-:W-:Y:S02]  /*70f0*/  IMAD.MOV.U32 R140, RZ, RZ, R214 ;  /* 0x000000ffff8c7224 */ /* 0x004fe400078e00d6 */
[----:B------:R-:W-:Y:S02]  /*7100*/  IMAD.MOV.U32 R141, RZ, RZ, R215 ;  /* 0x000000ffff8d7224 */ /* 0x000fe400078e00d7 */
[----:B------:R-:W-:-:S04]  /*7110*/  IMAD.WIDE R214, R218, 0x4, R14 ;  /* 0x00000004dad67825 */ /* 0x000fc800078e020e */
[----:B------:R-:W-:Y:S01]  /*7120*/  IMAD.WIDE R218, R218, 0x4, R18 ;  /* 0x00000004dada7825 */ /* 0x000fe200078e0212 */
        /* <DEDUP_REMOVED lines=21> */
[----:B------:R-:W-:Y:S01]  /*7280*/  ISETP.GE.U32.AND P4, PT, R0, 0x7fffffa9, PT ;  /* 0x7fffffa90000780c */ /* 0x000fe20003f86070 */
[----:B------:R-:W-:-:S02]  /*7290*/  IMAD R0, R252, 0x3, RZ ;  /* 0x00000003fc007824 */ /* 0x000fc400078e02ff */
[----:B------:R1:W-:Y:S02]  /*72a0*/  LDGSTS.E [R142+0x1f000], [R244.64], !P5 ;  /* 0x1f000000f48e7fae */ /* 0x0003e4000e921848 */
[C---:B----4-:R-:W-:Y:S02]  /*72b0*/  IMAD.WIDE R150, R0.reuse, 0x4, R20 ;  /* 0x0000000400967825 */ /* 0x050fe400078e0214 */
[----:B------:R1:W-:Y:S02]  /*72c0*/  LDGSTS.E [R142+0x1f200], [R246.64], !P5 ;  /* 0x1f200000f68e7fae */ /* 0x0003e4000e921848 */
[C---:B------:R-:W-:Y:S02]  /*72d0*/  IMAD.WIDE R148, R0.reuse, 0x4, R14 ;  /* 0x0000000400947825 */ /* 0x040fe400078e020e */
[----:B------:R1:W-:Y:S02]  /*72e0*/  LDGSTS.E [R142+0x1f400], [R248.64], !P5 ;  /* 0x1f400000f88e7fae */ /* 0x0003e4000e921848 */
[----:B---3--:R-:W-:-:S02]  /*72f0*/  IMAD.WIDE R144, R0, 0x4, R16 ;  /* 0x0000000400907825 */ /* 0x008fc400078e0210 */
[----:B------:R1:W-:Y:S01]  /*7300*/  LDGSTS.E [R142+0x1f600], [R250.64], !P5 ;  /* 0x1f600000fa8e7fae */ /* 0x0003e2000e921848 */
[----:B------:R-:W-:Y:S01]  /*7310*/  ISETP.GE.U32.AND P5, PT, R139, 0x7fffffa5, PT ;  /* 0x7fffffa58b00780c */ /* 0x000fe20003fa6070 */
[----:B------:R-:W-:Y:S02]  /*7320*/  IMAD R139, R252, 0x7, RZ ;  /* 0x00000007fc8b7824 */ /* 0x000fe400078e02ff */
[----:B------:R2:W-:Y:S04]  /*7330*/  STL.64 [R1+0x3d8], R150 ;  /* 0x0003d89601007387 */ /* 0x0005e80000100a00 */
[----:B------:R2:W-:Y:S01]  /*7340*/  LDGSTS.E [R146+0x1800], [R150.64], !P6 ;  /* 0x0180000096927fae */ /* 0x0005e2000f121848 */
[----:B-1----:R-:W-:Y:S01]  /*7350*/  IMAD.WIDE R142, R0, 0x4, R18 ;  /* 0x00000004008e7825 */ /* 0x002fe200078e0212 */
[----:B------:R-:W-:-:S02]  /*7360*/  IADD3 R0, R138, -0x20, RZ ;  /* 0xffffffe08a007810 */ /* 0x000fc40007ffe0ff */
[----:B------:R1:W-:Y:S04]  /*7370*/  STL.64 [R1+0x420], R148 ;  /* 0x0004209401007387 */ /* 0x0003e80000100a00 */
[----:B------:R1:W-:Y:S01]  /*7380*/  LDGSTS.E [R146+0x1a00], [R148.64], !P6 ;  /* 0x01a0000094927fae */ /* 0x0003e2000f121848 */
[----:B--2---:R-:W-:-:S03]  /*7390*/  IMAD.WIDE R150, R139, 0x4, R20 ;  /* 0x000000048b967825 */ /* 0x004fc600078e0214 */
        /* <DEDUP_REMOVED lines=25> */
[----:B----4-:R-:W-:Y:S01]  /*7530*/  IMAD.WIDE R142, R0, 0x4, R18 ;  /* 0x00000004008e7825 */ /* 0x010fe200078e0212 */
[----:B------:R-:W-:Y:S02]  /*7540*/  IADD3 R0, R138, -0x28, RZ ;  /* 0xffffffd88a007810 */ /* 0x000fe40007ffe0ff */
        /* <DEDUP_REMOVED lines=69> */
[----:B--2---:R-:W-:Y:S02]  /*79a0*/  IMAD.WIDE R144, R139, 0x4, R16 ;  /* 0x000000048b907825 */ /* 0x004fe400078e0210 */
[----:B------:R-:W-:Y:S01]  /*79b0*/  STL.64 [R1+0x4b0], R150 ;  /* 0x0004b09601007387 */ /* 0x000fe20000100a00 */
[----:B------:R-:W-:-:S03]  /*79c0*/  IADD3 R0, R138, -0x3c, RZ ;  /* 0xffffffc48a007810 */ /* 0x000fc60007ffe0ff */
[----:B------:R2:W-:Y:S01]  /*79d0*/  LDGSTS.E [R146+0xf800], [R150.64], !P6 ;  /* 0x0f80000096927fae */ /* 0x0005e2000f121848 */
[----:B-1----:R-:W-:-:S03]  /*79e0*/  IMAD.WIDE R142, R139, 0x4, R18 ;  /* 0x000000048b8e7825 */ /* 0x002fc600078e0212 */
[----:B------:R-:W-:Y:S01]  /*79f0*/  STL.64 [R1+0x4a8], R148 ;  /* 0x0004a89401007387 */ /* 0x000fe20000100a00 */
[----:B------:R-:W-:-:S03]  /*7a00*/  IMAD R139, R252, 0x2b, RZ ;  /* 0x0000002bfc8b7824 */ /* 0x000fc600078e02ff */
[----:B------:R1:W-:Y:S04]  /*7a10*/  LDGSTS.E [R146+0xfa00], [R148.64], !P6 ;  /* 0x0fa0000094927fae */ /* 0x0003e8000f121848 */
[----:B------:R-:W-:Y:S04]  /*7a20*/  STL.64 [R1+0x4a0], R144 ;  /* 0x0004a09001007387 */ /* 0x000fe80000100a00 */
[----:B------:R3:W-:Y:S04]  /*7a30*/  LDGSTS.E [R146+0xfc00], [R144.64], !P6 ;  /* 0x0fc0000090927fae */ /* 0x0007e8000f121848 */
[----:B------:R4:W-:Y:S04]  /*7a40*/  STL.64 [R1+0x498], R142 ;  /* 0x0004988e01007387 */ /* 0x0009e80000100a00 */
[----:B------:R4:W-:Y:S01]  /*7a50*/  LDGSTS.E [R146+0xfe00], [R142.64], !P6 ;  /* 0x0fe000008e927fae */ /* 0x0009e2000f121848 */
[----:B------:R-:W-:Y:S01]  /*7a60*/  ISETP.GE.U32.AND P6, PT, R0, 0x7fffff85, PT ;  /* 0x7fffff850000780c */ /* 0x000fe20003fc6070 */
[----:B------:R-:W-:-:S04]  /*7a70*/  IMAD R0, R252, 0x23, RZ ;  /* 0x00000023fc007824 */ /* 0x000fc800078e02ff */
[----:B------:R-:W-:-:S04]  /*7a80*/  IMAD.WIDE R160, R0, 0x4, R20 ;  /* 0x0000000400a07825 */ /* 0x000fc800078e0214 */
[----:B------:R-:W-:Y:S01]  /*7a90*/  IMAD.WIDE R158, R0, 0x4, R14 ;  /* 0x00000004009e7825 */ /* 0x000fe200078e020e */
[----:B------:R-:W-:Y:S01]  /*7aa0*/  STL.64 [R1+0x490], R160 ;  /* 0x000490a001007387 */ /* 0x000fe20000100a00 */
[----:B----4-:R-:W-:Y:S02]  /*7ab0*/  MOV R143, R141 ;  /* 0x0000008d008f7202 */ /* 0x010fe40000000f00 */
[----:B------:R-:W-:Y:S01]  /*7ac0*/  IMAD.MOV.U32 R142, RZ, RZ, R140 ;  /* 0x000000ffff8e7224 */ /* 0x000fe200078e008c */
[----:B------:R3:W-:Y:S01]  /*7ad0*/  LDGSTS.E [R146+0x11800], [R160.64], !P1 ;  /* 0x11800000a0927fae */ /* 0x0007e2000c921848 */
[----:B------:R-:W-:Y:S01]  /*7ae0*/  IMAD R140, R252, 0x27, RZ ;  /* 0x00000027fc8c7824 */ /* 0x000fe200078e02ff */
[----:B------:R-:W-:Y:S01]  /*7af0*/  IADD3 R141, R138, -0x40, RZ ;  /* 0xffffffc08a8d7810 */ /* 0x000fe20007ffe0ff */
[----:B------:R-:W-:Y:S01]  /*7b00*/  IMAD.WIDE R156, R0, 0x4, R16 ;  /* 0x00000004009c7825 */ /* 0x000fe200078e0210 */
[----:B------:R3:W-:Y:S03]  /*7b10*/  LDGSTS.E [R146+0x11a00], [R158.64], !P1 ;  /* 0x11a000009e927fae */ /* 0x0007e6000c921848 */
[C---:B------:R-:W-:Y:S01]  /*7b20*/  IMAD.WIDE R152, R140.reuse, 0x4, R20 ;  /* 0x000000048c987825 */ /* 0x040fe200078e0214 */
[----:B------:R3:W-:Y:S03]  /*7b30*/  LDGSTS.E [R146+0x11c00], [R156.64], !P1 ;  /* 0x11c000009c927fae */ /* 0x0007e6000c921848 */
[C---:B--2---:R-:W-:Y:S01]  /*7b40*/  IMAD.WIDE R150, R140.reuse, 0x4, R14 ;  /* 0x000000048c967825 */ /* 0x044fe200078e020e */
[----:B------:R2:W-:Y:S03]  /*7b50*/  STL.64 [R1+0x950], R152 ;  /* 0x0009509801007387 */ /* 0x0005e60000100a00 */
[C---:B-1----:R-:W-:Y:S01]  /*7b60*/  IMAD.WIDE R148, R140.reuse, 0x4, R16 ;  /* 0x000000048c947825 */ /* 0x042fe200078e0210 */
[----:B------:R-:W-:Y:S03]  /*7b70*/  STL.64 [R1+0x488], R158 ;  /* 0x0004889e01007387 */ /* 0x000fe60000100a00 */
[--C-:B---3--:R-:W-:Y:S01]  /*7b80*/  IMAD.WIDE R144, R140, 0x4, R18.reuse ;  /* 0x000000048c907825 */ /* 0x108fe200078e0212 */
[----:B------:R-:W-:Y:S03]  /*7b90*/  STL.64 [R1+0x480], R156 ;  /* 0x0004809c01007387 */ /* 0x000fe60000100a00 */
[----:B------:R-:W-:Y:S01]  /*7ba0*/  IMAD.WIDE R154, R0, 0x4, R18 ;  /* 0x00000004009a7825 */ /* 0x000fe200078e0212 */
[----:B------:R-:W1:Y:S03]  /*7bb0*/  S2R R140, SR_TID.X ;  /* 0x00000000008c7919 */ /* 0x000e660000002100 */
[----:B------:R-:W-:Y:S01]  /*7bc0*/  IMAD R0, R252, 0x2f, RZ ;  /* 0x0000002ffc007824 */ /* 0x000fe200078e02ff */
[----:B------:R3:W-:Y:S01]  /*7bd0*/  LDGSTS.E [R146+0x11e00], [R154.64], !P1 ;  /* 0x11e000009a927fae */ /* 0x0007e2000c921848 */
[----:B------:R-:W-:-:S03]  /*7be0*/  ISETP.GE.U32.AND P1, PT, R141, 0x7fffff81, PT ;  /* 0x7fffff818d00780c */ /* 0x000fc60003f26070 */
[----:B------:R-:W-:Y:S04]  /*7bf0*/  STL.64 [R1+0x478], R154 ;  /* 0x0004789a01007387 */ /* 0x000fe80000100a00 */
[----:B------:R2:W-:Y:S04]  /*7c00*/  LDGSTS.E [R146+0x13800], [R152.64], !P0 ;  /* 0x1380000098927fae */ /* 0x0005e8000c121848 */
[----:B------:R3:W-:Y:S04]  /*7c10*/  STL.64 [R1+0x960], R150 ;  /* 0x0009609601007387 */ /* 0x0007e80000100a00 */
[----:B------:R3:W-:Y:S01]  /*7c20*/  LDGSTS.E [R146+0x13a00], [R150.64], !P0 ;  /* 0x13a0000096927fae */ /* 0x0007e2000c121848 */
[----:B--2---:R-:W-:-:S03]  /*7c30*/  IMAD.WIDE R152, R139, 0x4, R20 ;  /* 0x000000048b987825 */ /* 0x004fc600078e0214 */
[----:B------:R2:W-:Y:S01]  /*7c40*/  STL.64 [R1+0x968], R148 ;  /* 0x0009689401007387 */ /* 0x0005e20000100a00 */
[----:B-1----:R-:W-:-:S03]  /*7c50*/  LOP3.LUT R140, R140, 0x3f, RZ, 0xc0, !PT ;  /* 0x0000003f8c8c7812 */ /* 0x002fc600078ec0ff */
[----:B------:R2:W-:Y:S01]  /*7c60*/  LDGSTS.E [R146+0x13c00], [R148.64], !P0 ;  /* 0x13c0000094927fae */ /* 0x0005e2000c121848 */
[----:B---3--:R-:W-:-:S03]  /*7c70*/  IMAD.WIDE R150, R139, 0x4, R14 ;  /* 0x000000048b967825 */ /* 0x008fc600078e020e */
[----:B------:R1:W-:Y:S04]  /*7c80*/  STL.64 [R1+0x970], R144 ;  /* 0x0009709001007387 */ /* 0x0003e80000100a00 */
[----:B------:R1:W-:Y:S01]  /*7c90*/  LDGSTS.E [R146+0x13e00], [R144.64], !P0 ;  /* 0x13e0000090927fae */ /* 0x0003e2000c121848 */
[----:B------:R-:W-:Y:S01]  /*7ca0*/  ISETP.GE.AND P0, PT, R140, R141, PT ;  /* 0x0000008d8c00720c */ /* 0x000fe20003f06270 */
[----:B------:R-:W-:Y:S02]  /*7cb0*/  IMAD R141, R252, 0x3b, RZ ;  /* 0x0000003bfc8d7824 */ /* 0x000fe400078e02ff */
[----:B--2---:R-:W-:Y:S01]  /*7cc0*/  IMAD.WIDE R148, R139, 0x4, R16 ;  /* 0x000000048b947825 */ /* 0x004fe200078e0210 */
[----:B------:R2:W-:Y:S03]  /*7cd0*/  STL.64 [R1+0x958], R152 ;  /* 0x0009589801007387 */ /* 0x0005e60000100a00 */
[----:B------:R-:W-:Y:S01]  /*7ce0*/  IMAD.WIDE R154, R141, 0x4, R20 ;  /* 0x000000048d9a7825 */ /* 0x000fe200078e0214 */
[----:B------:R2:W-:Y:S03]  /*7cf0*/  LDGSTS.E [R146+0x15800], [R152.64], !P3 ;  /* 0x1580000098927fae */ /* 0x0005e6000d921848 */
[----:B-1----:R-:W-:Y:S01]  /*7d00*/  IMAD.WIDE R144, R139, 0x4, R18 ;  /* 0x000000048b907825 */ /* 0x002fe200078e0212 */
[----:B------:R-:W-:Y:S01]  /*7d10*/  IADD3 R139, R138, -0x41, RZ ;  /* 0xffffffbf8a8b7810 */ /* 0x000fe20007ffe0ff */
        /* <DEDUP_REMOVED lines=22> */
[C---:B------:R-:W-:Y:S02]  /*7e80*/  IMAD R0, R252.reuse, 0x37, RZ ;  /* 0x00000037fc007824 */ /* 0x040fe400078e02ff */
[----:B------:R-:W-:Y:S01]  /*7e90*/  IMAD.SHL.U32 R252, R252, 0x40, RZ ;  /* 0x00000040fcfc7824 */ /* 0x000fe200078e00ff */
[----:B------:R2:W-:Y:S01]  /*7ea0*/  STL.64 [R1+0x9c8], R144 ;  /* 0x0009c89001007387 */ /* 0x0005e20000100a00 */
[----:B---3--:R-:W-:-:S03]  /*7eb0*/  IMAD.WIDE R150, R139, 0x4, R14 ;  /* 0x000000048b967825 */ /* 0x008fc600078e020e */
        /* <DEDUP_REMOVED lines=14> */
[----:B------:R-:W-:Y:S02]  /*7fa0*/  IMAD.MOV.U32 R139, RZ, RZ, 0x3f ;  /* 0x0000003fff8b7424 */ /* 0x000fe400078e00ff */
[C---:B--2---:R-:W-:Y:S01]  /*7fb0*/  IMAD.WIDE R148, R0.reuse, 0x4, R16 ;  /* 0x0000000400947825 */ /* 0x044fe200078e0210 */
[----:B------:R2:W-:Y:S04]  /*7fc0*/  STL.64 [R1+0x9a0], R152 ;  /* 0x0009a09801007387 */ /* 0x0005e80000100a00 */
[----:B------:R2:W-:Y:S01]  /*7fd0*/  LDGSTS.E [R146+0x1b800], [R152.64], !P5 ;  /* 0x1b80000098927fae */ /* 0x0005e2000e921848 */
[----:B-1----:R-:W-:-:S03]  /*7fe0*/  IMAD.WIDE R144, R0, 0x4, R18 ;  /* 0x0000000400907825 */ /* 0x002fc600078e0212 */
[----:B------:R1:W-:Y:S01]  /*7ff0*/  STL.64 [R1+0x9e8], R150 ;  /* 0x0009e89601007387 */ /* 0x0003e20000100a00 */
[----:B------:R-:W-:-:S03]  /*8000*/  IADD3 R0, R138, -0x4d, RZ ;  /* 0xffffffb38a007810 */ /* 0x000fc60007ffe0ff */
        /* <DEDUP_REMOVED lines=9> */
[----:B------:R2:W-:Y:S04]  /*80a0*/  STL.64 [R1+0x9a8], R154 ;  /* 0x0009a89a01007387 */ /* 0x0005e80000100a00 */
[----:B------:R2:W-:Y:S01]  /*80b0*/  LDGSTS.E [R146+0x1d800], [R154.64], !P6 ;  /* 0x1d8000009a927fae */ /* 0x0005e2000f121848 */
[----:B-1----:R-:W-:-:S03]  /*80c0*/  IADD3 R144, R139, c[0x0][0x180], RZ ;  /* 0x000060008b907a10 */ /* 0x002fc60007ffe0ff */
        /* <DEDUP_REMOVED lines=9> */
[----:B------:R-:W-:Y:S01]  /*8160*/  ISETP.GT.AND P6, PT, R144, 0x3f, PT ;  /* 0x0000003f9000780c */ /* 0x000fe20003fc4270 */
[C---:B--2---:R-:W-:Y:S02]  /*8170*/  IMAD.WIDE R150, R147.reuse, 0x4, R16 ;  /* 0x0000000493967825 */ /* 0x044fe400078e0210 */
[----:B------:R-:W-:Y:S04]  /*8180*/  STL.64 [R1+0x9b0], R154 ;  /* 0x0009b09a01007387 */ /* 0x000fe80000100a00 */
[----:B------:R2:W-:Y:S01]  /*8190*/  LDGSTS.E [R146+0x1f800], [R154.64], !P1 ;  /* 0x1f8000009a927fae */ /* 0x0005e2000c921848 */
[----:B-1----:R-:W-:-:S03]  /*81a0*/  IMAD.WIDE R148, R147, 0x4, R18 ;  /* 0x0000000493947825 */ /* 0x002fc600078e0212 */
[----:B------:R-:W-:Y:S04]  /*81b0*/  STL.64 [R1+0xa18], R152 ;  /* 0x000a189801007387 */ /* 0x000fe80000100a00 */
[----:B------:R1:W-:Y:S04]  /*81c0*/  LDGSTS.E [R146+0x1fa00], [R152.64], !P1 ;  /* 0x1fa0000098927fae */ /* 0x0003e8000c921848 */
[----:B------:R-:W-:Y:S04]  /*81d0*/  STL.64 [R1+0xa20], R150 ;  /* 0x000a209601007387 */ /* 0x000fe80000100a00 */
[----:B------:R3:W-:Y:S04]  /*81e0*/  LDGSTS.E [R146+0x1fc00], [R150.64], !P1 ;  /* 0x1fc0000096927fae */ /* 0x0007e8000c921848 */
[----:B------:R1:W-:Y:S04]  /*81f0*/  STL.64 [R1+0xa28], R148 ;  /* 0x000a289401007387 */ /* 0x0003e80000100a00 */
[----:B------:R1:W-:Y:S01]  /*8200*/  LDGSTS.E [R146+0x1fe00], [R148.64], !P1 ;  /* 0x1fe0000094927fae */ /* 0x0003e2000c921848 */
[----:B------:R-:W-:-:S03]  /*8210*/  ISETP.GE.U32.AND P1, PT, R145, 0x7fffff70, PT ;  /* 0x7fffff709100780c */ /* 0x000fc60003f26070 */
[----:B------:R-:W3:Y:S04]  /*8220*/  S2R R139, SR_TID.X ;  /* 0x00000000008b7919 */ /* 0x000ee80000002100 */
[----:B------:R-:W0:Y:S01]  /*8230*/  LDGDEPBAR ;  /* 0x00000000000079af */ /* 0x000e220000000000 */
[----:B-1----:R-:W-:Y:S01]  /*8240*/  MOV R148, R142 ;  /* 0x0000008e00947202 */ /* 0x002fe20000000f00 */
[----:B------:R-:W-:Y:S02]  /*8250*/  IMAD.MOV.U32 R149, RZ, RZ, R143 ;  /* 0x000000ffff957224 */ /* 0x000fe400078e008f */
[----:B------:R-:W4:Y:S04]  /*8260*/  LDL.LU.64 R142, [R1+0x3c8] ;  /* 0x0003c800018e7983 */ /* 0x000f280000300a00 */
[----:B------:R-:W4:Y:S01]  /*8270*/  LDL.LU.64 R152, [R1+0x3c0] ;  /* 0x0003c00001987983 */ /* 0x000f220000300a00 */
[----:B--2---:R-:W-:-:S03]  /*8280*/  IADD3 R154, R138, -0x5d, RZ ;  /* 0xffffffa38a9a7810 */ /* 0x004fc60007ffe0ff */
[----:B---3--:R-:W2:Y:S01]  /*8290*/  LDL.LU.64 R150, [R1+0x3b8] ;  /* 0x0003b80001967983 */ /* 0x008ea20000300a00 */
[----:B------:R-:W-:-:S04]  /*82a0*/  SHF.R.S32.HI R0, RZ, 0x6, R139 ;  /* 0x00000006ff007819 */ /* 0x000fc8000001148b */
[----:B------:R-:W-:Y:S02]  /*82b0*/  SGXT R141, R0, 0x1 ;  /* 0x00000001008d781a */ /* 0x000fe40000000200 */
[----:B------:R-:W-:Y:S02]  /*82c0*/  SEL R0, RZ, 0x4, !P6 ;  /* 0x00000004ff007807 */ /* 0x000fe40007000000 */
[C---:B------:R-:W-:Y:S01]  /*82d0*/  ISETP.GE.AND P6, PT, R140.reuse, c[0x0][0x180], PT ;  /* 0x000060008c007a0c */ /* 0x040fe20003fc6270 */
[----:B------:R-:W-:-:S03]  /*82e0*/  IMAD.SHL.U32 R140, R140, 0x4, RZ ;  /* 0x000000048c8c7824 */ /* 0x000fc600078e00ff */
[----:B------:R-:W-:Y:S02]  /*82f0*/  SEL R0, R0, RZ, !P6 ;  /* 0x000000ff00007207 */ /* 0x000fe40007000000 */
[----:B------:R-:W-:Y:S02]  /*8300*/  LOP3.LUT R147, R140, 0x110, R141, 0x78, !PT ;  /* 0x000001108c937812 */ /* 0x000fe400078e788d */
[----:B------:R-:W-:Y:S02]  /*8310*/  ISETP.NE.U32.AND P6, PT, R0, RZ, PT ;  /* 0x000000ff0000720c */ /* 0x000fe40003fc5070 */
[C---:B------:R-:W-:Y:S02]  /*8320*/  LOP3.LUT R146, R147.reuse, 0x20, RZ, 0x3c, !PT ;  /* 0x0000002093927812 */ /* 0x040fe400078e3cff */
[----:B------:R-:W-:Y:S02]  /*8330*/  LOP3.LUT R145, R147, 0x40, RZ, 0x3c, !PT ;  /* 0x0000004093917812 */ /* 0x000fe400078e3cff */
[----:B------:R-:W-:-:S02]  /*8340*/  SEL R0, RZ, 0x4, P0 ;  /* 0x00000004ff007807 */ /* 0x000fc40000000000 */
[----:B------:R-:W-:Y:S02]  /*8350*/  ISETP.GT.AND P0, PT, R144, 0x7f, PT ;  /* 0x0000007f9000780c */ /* 0x000fe40003f04270 */
[----:B------:R-:W-:Y:S02]  /*8360*/  LOP3.LUT R144, R147, 0x60, RZ, 0x3c, !PT ;  /* 0x0000006093907812 */ /* 0x000fe400078e3cff */
[C---:B------:R-:W-:Y:S01]  /*8370*/  IADD3 R141, R138.reuse, -0x55, RZ ;  /* 0xffffffab8a8d7810 */ /* 0x040fe20007ffe0ff */
[----:B------:R1:W-:Y:S01]  /*8380*/  LDGSTS.E [R147+0x40000], [R34.64], P6 ;  /* 0x4000000022937fae */ /* 0x0003e2000b121848 */
[----:B------:R-:W-:-:S03]  /*8390*/  IADD3 R140, R138, -0x59, RZ ;  /* 0xffffffa78a8c7810 */ /* 0x000fc60007ffe0ff */
[----:B------:R1:W-:Y:S04]  /*83a0*/  LDGSTS.E [R147+0x40800], [R42.64], P6 ;  /* 0x408000002a937fae */ /* 0x0003e8000b121848 */
        /* <DEDUP_REMOVED lines=62> */
[----:B------:R-:W0:Y:S01]  /*8790*/  LDGDEPBAR ;  /* 0x00000000000079af */ /* 0x000e220000000000 */
[----:B-1----:R-:W-:Y:S01]  /*87a0*/  IMAD.WIDE R146, R252, 0x4, R20 ;  /* 0x00000004fc927825 */ /* 0x002fe200078e0214 */
[----:B------:R-:W-:-:S02]  /*87b0*/  SEL R0, R0, RZ, P0 ;  /* 0x000000ff00007207 */ /* 0x000fc40000000000 */
[----:B------:R-:W-:Y:S02]  /*87c0*/  ISETP.GE.U32.AND P6, PT, R141, 0x7fffff6c, PT ;  /* 0x7fffff6c8d00780c */ /* 0x000fe40003fc6070 */
[----:B------:R-:W-:Y:S01]  /*87d0*/  ISETP.GE.U32.AND P0, PT, R140, 0x7fffff68, PT ;  /* 0x7fffff688c00780c */ /* 0x000fe20003f06070 */
[----:B---3--:R-:W-:Y:S01]  /*87e0*/  IMAD.WIDE R144, R252, 0x4, R14 ;  /* 0x00000004fc907825 */ /* 0x008fe200078e020e */
[----:B------:R-:W3:Y:S01]  /*87f0*/  LDL.LU.64 R140, [R1+0x370] ;  /* 0x00037000018c7983 */ /* 0x000ee20000300a00 */
[----:B------:R-:W-:-:S03]  /*8800*/  LOP3.LUT R15, R139, 0x7f, RZ, 0xc0, !PT ;  /* 0x0000007f8b0f7812 */ /* 0x000fc600078ec0ff */
[----:B------:R-:W3:Y:S04]  /*8810*/  LDL.LU.64 R138, [R1+0x368] ;  /* 0x00036800018a7983 */ /* 0x000ee80000300a00 */
[----:B------:R1:W-:Y:S04]  /*8820*/  STL.64 [R1+0xa30], R146 ;  /* 0x000a309201007387 */ /* 0x0003e80000100a00 */
[----:B------:R-:W3:Y:S04]  /*8830*/  LDL.LU.64 R158, [R1+0x360] ;  /* 0x00036000019e7983 */ /* 0x000ee80000300a00 */
[----:B------:R1:W-:Y:S04]  /*8840*/  STL.64 [R1+0xa38], R144 ;  /* 0x000a389001007387 */ /* 0x0003e80000100a00 */
[----:B------:R-:W3:Y:S01]  /*8850*/  LDL.LU.64 R156, [R1+0x358] ;  /* 0x00035800019c7983 */ /* 0x000ee20000300a00 */
[----:B------:R-:W-:-:S04]  /*8860*/  IMAD.WIDE R16, R252, 0x4, R16 ;  /* 0x00000004fc107825 */ /* 0x000fc800078e0210 */
[----:B------:R-:W-:Y:S01]  /*8870*/  IMAD.SHL.U32 R21, R15, 0x4, RZ ;  /* 0x000000040f157824 */ /* 0x000fe200078e00ff */
[----:B------:R-:W-:Y:S01]  /*8880*/  BAR.SYNC.DEFER_BLOCKING 0x0 ;  /* 0x0000000000007b1d */ /* 0x000fe20000010000 */
[----:B------:R-:W-:-:S04]  /*8890*/  IMAD.WIDE R18, R252, 0x4, R18 ;  /* 0x00000004fc127825 */ /* 0x000fc800078e0212 */
[----:B------:R-:W-:Y:S01]  /*88a0*/  IMAD.WIDE R148, R252, 0x4, R148 ;  /* 0x00000004fc947825 */ /* 0x000fe200078e0294 */
[----:B------:R-:W-:Y:S04]  /*88b0*/  STL.64 [R1+0xa40], R16 ;  /* 0x000a401001007387 */ /* 0x000fe80000100a00 */
[----:B------:R4:W-:Y:S04]  /*88c0*/  STL.64 [R1+0xa48], R18 ;  /* 0x000a481201007387 */ /* 0x0009e80000100a00 */
[----:B------:R-:W-:Y:S01]  /*88d0*/  @!PT LDS RZ, [RZ] ;  /* 0x00000000fffff984 */ /* 0x000fe20000000800 */
[----:B------:R-:W-:Y:S01]  /*88e0*/  @!PT LDS RZ, [RZ] ;  /* 0x00000000fffff984 */ /* 0x000fe20000000800 */
[----:B------:R-:W-:Y:S01]  /*88f0*/  @!PT LDS RZ, [RZ] ;  /* 0x00000000fffff984 */ /* 0x000fe20000000800 */
[----:B------:R1:W-:Y:S04]  /*8900*/  LDGSTS.E [R21+0x20000], [R146.64], !P3 ;  /* 0x2000000092157fae */ /* 0x0003e8000d921848 */
[----:B------:R2:W-:Y:S04]  /*8910*/  LDGSTS.E [R21+0x20200], [R144.64], !P3 ;  /* 0x2020000090157fae */ /* 0x0005e8000d921848 */
[----:B------:R2:W-:Y:S04]  /*8920*/  LDGSTS.E [R21+0x20400], [R16.64], !P3 ;  /* 0x2040000010157fae */ /* 0x0005e8000d921848 */
[----:B-1----:R-:W3:Y:S04]  /*8930*/  LDL.LU.64 R146, [R1+0x310] ;  /* 0x0003100001927983 */ /* 0x002ee80000300a00 */
[----:B------:R4:W-:Y:S01]  /*8940*/  LDGSTS.E [R21+0x20600], [R18.64], !P3 ;  /* 0x2060000012157fae */ /* 0x0009e2000d921848 */
[----:B------:R-:W-:-:S03]  /*8950*/  ISETP.GE.U32.AND P3, PT, R154, 0x7fffff64, PT ;  /* 0x7fffff649a00780c */ /* 0x000fc60003f66070 */
[----:B--2---:R-:W2:Y:S04]  /*8960*/  LDL.LU.64 R144, [R1+0x308] ;  /* 0x0003080001907983 */ /* 0x004ea80000300a00 */
[----:B------:R-:W-:Y:S01]  /*8970*/  STL.64 [R1+0x3d0], R148 ;  /* 0x0003d09401007387 */ /* 0x000fe20000100a00 */
[----:B----4-:R-:W-:-:S03]  /*8980*/  IMAD.WIDE R18, R252, 0x4, R152 ;  /* 0x00000004fc127825 */ /* 0x010fc600078e0298 */
[----:B------:R-:W4:Y:S04]  /*8990*/  LDL.LU.64 R154, [R1+0x300] ;  /* 0x00030000019a7983 */ /* 0x000f280000300a00 */
[----:B------:R-:W4:Y:S01]  /*89a0*/  LDL.LU.64 R152, [R1+0x2f8] ;  /* 0x0002f80001987983 */ /* 0x000f220000300a00 */
[----:B------:R-:W-:-:S03]  /*89b0*/  IMAD.WIDE R142, R252, 0x4, R142 ;  /* 0x00000004fc8e7825 */ /* 0x000fc600078e028e */
[----:B------:R3:W-:Y:S01]  /*89c0*/  LDGSTS.E [R21+0x22000], [R148.64], !P2 ;  /* 0x2200000094157fae */ /* 0x0007e2000d121848 */
[----:B------:R-:W-:-:S03]  /*89d0*/  IMAD.WIDE R16, R252, 0x4, R150 ;  /* 0x00000004fc107825 */ /* 0x000fc600078e0296 */
[----:B------:R1:W-:Y:S04]  /*89e0*/  STL.64 [R1+0x538], R142 ;  /* 0x0005388e01007387 */ /* 0x0003e80000100a00 */
[----:B------:R1:W-:Y:S04]  /*89f0*/  STL.64 [R1+0x540], R18 ;  /* 0x0005401201007387 */ /* 0x0003e80000100a00 */
[----:B------:R1:W-:Y:S04]  /*8a00*/  LDGSTS.E [R21+0x22200], [R142.64], !P2 ;  /* 0x222000008e157fae */ /* 0x0003e8000d121848 */
[----:B------:R3:W-:Y:S04]  /*8a10*/  STL.64 [R1+0x3b8], R16 ;  /* 0x0003b81001007387 */ /* 0x0007e80000100a00 */
[----:B------:R3:W-:Y:S04]  /*8a20*/  LDGSTS.E [R21+0x22400], [R18.64], !P2 ;  /* 0x2240000012157fae */ /* 0x0007e8000d121848 */
[----:B-1----:R-:W4:Y:S04]  /*8a30*/  LDL.LU.64 R142, [R1+0x2b0] ;  /* 0x0002b000018e7983 */ /* 0x002f280000300a00 */
[----:B------:R1:W-:Y:S01]  /*8a40*/  LDGSTS.E [R21+0x22600], [R16.64], !P2 ;  /* 0x2260000010157fae */ /* 0x0003e2000d121848 */
[----:B---3--:R-:W-:-:S03]  /*8a50*/  IMAD.WIDE R148, R252, 0x4, R140 ;  /* 0x00000004fc947825 */ /* 0x008fc600078e028c */
[----:B------:R-:W3:Y:S01]  /*8a60*/  LDL.LU.64 R140, [R1+0x2a8] ;  /* 0x0002a800018c7983 */ /* 0x000ee20000300a00 */
[----:B------:R-:W-:-:S03]  /*8a70*/  IMAD.WIDE R138, R252, 0x4, R138 ;  /* 0x00000004fc8a7825 */ /* 0x000fc600078e028a */
[----:B------:R-:W3:Y:S04]  /*8a80*/  LDL.LU.64 R160, [R1+0x2a0] ;  /* 0x0002a00001a07983 */ /* 0x000ee80000300a00 */
[----:B------:R-:W-:Y:S01]  /*8a90*/  STL.64 [R1+0x370], R148 ;  /* 0x0003709401007387 */ /* 0x000fe20000100a00 */
[----:B------:R-:W-:-:S03]  /*8aa0*/  IMAD.WIDE R18, R252, 0x4, R158 ;  /* 0x00000004fc127825 */ /* 0x000fc600078e029e */
[----:B------:R-:W3:Y:S01]  /*8ab0*/  LDL.LU.64 R150, [R1+0x298] ;  /* 0x0002980001967983 */ /* 0x000ee20000300a00 */
[----:B-1----:R-:W-:-:S03]  /*8ac0*/  IMAD.WIDE R16, R252, 0x4, R156 ;  /* 0x00000004fc107825 */ /* 0x002fc600078e029c */
[----:B------:R1:W-:Y:S04]  /*8ad0*/  STL.64 [R1+0x368], R138 ;  /* 0x0003688a01007387 */ /* 0x0003e80000100a00 */
[----:B------:R1:W-:Y:S04]  /*8ae0*/  LDGSTS.E [R21+0x24000], [R148.64], !P4 ;  /* 0x2400000094157fae */ /* 0x0003e8000e121848 */
[----:B------:R4:W-:Y:S04]  /*8af0*/  STL.64 [R1+0x360], R18 ;  /* 0x0003601201007387 */ /* 0x0009e80000100a00 */
[----:B------:R1:W-:Y:S04]  /*8b00*/  LDGSTS.E [R21+0x24200], [R138.64], !P4 ;  /* 0x242000008a157fae */ /* 0x0003e8000e121848 */
[----:B------:R2:W-:Y:S04]  /*8b10*/  STL.64 [R1+0x548], R16 ;  /* 0x0005481001007387 */ /* 0x0005e80000100a00 */
[----:B------:R4:W-:Y:S04]  /*8b20*/  LDGSTS.E [R21+0x24400], [R18.64], !P4 ;  /* 0x2440000012157fae */ /* 0x0009e8000e121848 */
[----:B-1----:R-:W3:Y:S04]  /*8b30*/  LDL.LU.64 R138, [R1+0x250] ;  /* 0x00025000018a7983 */ /* 0x002ee80000300a00 */
[----:B------:R-:W3:Y:S04]  /*8b40*/  LDL.LU.64 R148, [R1+0x248] ;  /* 0x0002480001947983 */ /* 0x000ee80000300a00 */
[----:B------:R-:W3:Y:S04]  /*8b50*/  LDL.LU.64 R158, [R1+0x240] ;  /* 0x00024000019e7983 */ /* 0x000ee80000300a00 */
[----:B------:R1:W-:Y:S01]  /*8b60*/  LDGSTS.E [R21+0x24600], [R16.64], !P4 ;  /* 0x2460000010157fae */ /* 0x0003e2000e121848 */
[----:B------:R-:W-:-:S05]  /*8b70*/  IMAD.WIDE R146, R252, 0x4, R146 ;  /* 0x00000004fc927825 */ /* 0x000fca00078e0292 */
[----:B------:R1:W-:Y:S01]  /*8b80*/  STL.64 [R1+0x550], R146 ;  /* 0x0005509201007387 */ /* 0x0003e20000100a00 */
[----:B--2---:R-:W-:-:S03]  /*8b90*/  IMAD.WIDE R144, R252, 0x4, R144 ;  /* 0x00000004fc907825 */ /* 0x004fc600078e0290 */
[----:B------:R-:W2:Y:S04]  /*8ba0*/  LDL.LU.64 R156, [R1+0x238] ;  /* 0x00023800019c7983 */ /* 0x000ea80000300a00 */
[----:B------:R4:W-:Y:S02]  /*8bb0*/  STL.64 [R1+0x558], R144 ;  /* 0x0005589001007387 */ /* 0x0009e40000100a00 */
[C---:B----4-:R-:W-:Y:S02]  /*8bc0*/  IMAD.WIDE R18, R252.reuse, 0x4, R154 ;  /* 0x00000004fc127825 */ /* 0x050fe400078e029a */
[----:B------:R4:W-:Y:S02]  /*8bd0*/  LDGSTS.E [R21+0x26000], [R146.64], !P5 ;  /* 0x2600000092157fae */ /* 0x0009e4000e921848 */
[----:B-1----:R-:W-:-:S02]  /*8be0*/  IMAD.WIDE R16, R252, 0x4, R152 ;  /* 0x00000004fc107825 */ /* 0x002fc400078e0298 */
[----:B------:R1:W-:Y:S04]  /*8bf0*/  STL.64 [R1+0x580], R18 ;  /* 0x0005801201007387 */ /* 0x0003e80000100a00 */
[----:B------:R1:W-:Y:S04]  /*8c00*/  STL.64 [R1+0x5b8], R16 ;  /* 0x0005b81001007387 */ /* 0x0003e80000100a00 */
[----:B----4-:R-:W2:Y:S04]  /*8c10*/  LDL.LU.64 R146, [R1+0x1f0] ;  /* 0x0001f00001927983 */ /* 0x010ea80000300a00 */
[----:B------:R1:W-:Y:S04]  /*8c20*/  LDGSTS.E [R21+0x26200], [R144.64], !P5 ;  /* 0x2620000090157fae */ /* 0x0003e8000e921848 */
[----:B------:R3:W-:Y:S04]  /*8c30*/  LDGSTS.E [R21+0x26400], [R18.64], !P5 ;  /* 0x2640000012157fae */ /* 0x0007e8000e921848 */
[----:B------:R3:W-:Y:S04]  /*8c40*/  LDGSTS.E [R21+0x26600], [R16.64], !P5 ;  /* 0x2660000010157fae */ /* 0x0007e8000e921848 */
[----:B-1----:R-:W2:Y:S01]  /*8c50*/  LDL.LU.64 R144, [R1+0x1e8] ;  /* 0x0001e80001907983 */ /* 0x002ea20000300a00 */
[----:B------:R-:W-:-:S03]  /*8c60*/  IMAD.WIDE R142, R252, 0x4, R142 ;  /* 0x00000004fc8e7825 */ /* 0x000fc600078e028e */
[----:B------:R-:W2:Y:S04]  /*8c70*/  LDL.LU.64 R154, [R1+0x1e0] ;  /* 0x0001e000019a7983 */ /* 0x000ea80000300a00 */
[----:B------:R-:W2:Y:S04]  /*8c80*/  LDL.LU.64 R152, [R1+0x1d8] ;  /* 0x0001d80001987983 */ /* 0x000ea80000300a00 */
[----:B------:R1:W-:Y:S04]  /*8c90*/  STL.64 [R1+0x600], R142 ;  /* 0x0006008e01007387 */ /* 0x0003e80000100a00 */
[----:B------:R1:W-:Y:S01]  /*8ca0*/  LDGSTS.E [R21+0x28000], [R142.64], !P1 ;  /* 0x280000008e157fae */ /* 0x0003e2000c921848 */
[----:B---3--:R-:W-:-:S04]  /*8cb0*/  IMAD.WIDE R140, R252, 0x4, R140 ;  /* 0x00000004fc8c7825 */ /* 0x008fc800078e028c */
[C---:B------:R-:W-:Y:S01]  /*8cc0*/  IMAD.WIDE R18, R252.reuse, 0x4, R160 ;  /* 0x00000004fc127825 */ /* 0x040fe200078e02a0 */
[----:B------:R3:W-:Y:S03]  /*8cd0*/  STL.64 [R1+0x628], R140 ;  /* 0x0006288c01007387 */ /* 0x0007e60000100a00 */
[C---:B------:R-:W-:Y:S01]  /*8ce0*/  IMAD.WIDE R16, R252.reuse, 0x4, R150 ;  /* 0x00000004fc107825 */ /* 0x040fe200078e0296 */
[----:B------:R1:W-:Y:S04]  /*8cf0*/  STL.64 [R1+0x640], R18 ;  /* 0x0006401201007387 */ /* 0x0003e80000100a00 */
[----:B------:R2:W-:Y:S04]  /*8d00*/  STL.64 [R1+0x688], R16 ;  /* 0x0006881001007387 */ /* 0x0005e80000100a00 */
[----:B------:R-:W4:Y:S04]  /*8d10*/  LDL.LU.64 R160, [R1+0x190] ;  /* 0x0001900001a07983 */ /* 0x000f280000300a00 */
[----:B------:R3:W-:Y:S04]  /*8d20*/  LDGSTS.E [R21+0x28200], [R140.64], !P1 ;  /* 0x282000008c157fae */ /* 0x0007e8000c921848 */
[----:B-1----:R-:W4:Y:S04]  /*8d30*/  LDL.LU.64 R142, [R1+0x188] ;  /* 0x00018800018e7983 */ /* 0x002f280000300a00 */
[----:B------:R1:W-:Y:S04]  /*8d40*/  LDGSTS.E [R21+0x28400], [R18.64], !P1 ;  /* 0x2840000012157fae */ /* 0x0003e8000c921848 */
[----:B---3--:R-:W3:Y:S04]  /*8d50*/  LDL.LU.64 R140, [R1+0x180] ;  /* 0x00018000018c7983 */ /* 0x008ee80000300a00 */
[----:B------:R2:W-:Y:S01]  /*8d60*/  LDGSTS.E [R21+0x28600], [R16.64], !P1 ;  /* 0x2860000010157fae */ /* 0x0005e2000c921848 */
[----:B------:R-:W-:-:S05]  /*8d70*/  IMAD.WIDE R150, R252, 0x4, R138 ;  /* 0x00000004fc967825 */ /* 0x000fca00078e028a */
[----:B------:R-:W-:Y:S04]  /*8d80*/  STL.64 [R1+0x8e0], R150 ;  /* 0x0008e09601007387 */ /* 0x000fe80000100a00 */
[----:B------:R-:W3:Y:S01]  /*8d90*/  LDL.LU.64 R138, [R1+0x178] ;  /* 0x00017800018a7983 */ /* 0x000ee20000300a00 */
[----:B------:R-:W-:-:S03]  /*8da0*/  IMAD.WIDE R148, R252, 0x4, R148 ;  /* 0x00000004fc947825 */ /* 0x000fc600078e0294 */
[----:B------:R2:W-:Y:S01]  /*8db0*/  LDGSTS.E [R21+0x2a000], [R150.64], !P6 ;  /* 0x2a00000096157fae */ /* 0x0005e2000f121848 */
[----:B-1----:R-:W-:-:S03]  /*8dc0*/  IMAD.WIDE R18, R252, 0x4, R158 ;  /* 0x00000004fc127825 */ /* 0x002fc600078e029e */
[----:B------:R1:W-:Y:S04]  /*8dd0*/  STL.64 [R1+0x8f8], R148 ;  /* 0x0008f89401007387 */ /* 0x0003e80000100a00 */
[----:B------:R1:W-:Y:S04]  /*8de0*/  STL.64 [R1+0x910], R18 ;  /* 0x0009101201007387 */ /* 0x0003e80000100a00 */
[----:B------:R1:W-:Y:S01]  /*8df0*/  LDGSTS.E [R21+0x2a200], [R148.64], !P6 ;  /* 0x2a20000094157fae */ /* 0x0003e2000f121848 */
[----:B--2---:R-:W-:-:S03]  /*8e00*/  IMAD.WIDE R16, R252, 0x4, R156 ;  /* 0x00000004fc107825 */ /* 0x004fc600078e029c */
[----:B------:R2:W-:Y:S04]  /*8e10*/  LDGSTS.E [R21+0x2a400], [R18.64], !P6 ;  /* 0x2a40000012157fae */ /* 0x0005e8000f121848 */
[----:B------:R2:W-:Y:S04]  /*8e20*/  STL.64 [R1+0xa70], R16 ;  /* 0x000a701001007387 */ /* 0x0005e80000100a00 */
[----:B-1----:R-:W3:Y:S04]  /*8e30*/  LDL.LU.64 R148, [R1+0x130] ;  /* 0x0001300001947983 */ /* 0x002ee80000300a00 */
[----:B------:R1:W-:Y:S01]  /*8e40*/  LDGSTS.E [R21+0x2a600], [R16.64], !P6 ;  /* 0x2a60000010157fae */ /* 0x0003e2000f121848 */
[----:B------:R-:W-:-:S03]  /*8e50*/  IMAD.WIDE R150, R252, 0x4, R146 ;  /* 0x00000004fc967825 */ /* 0x000fc600078e0292 */
[----:B------:R-:W3:Y:S04]  /*8e60*/  LDL.LU.64 R146, [R1+0x128] ;  /* 0x0001280001927983 */ /* 0x000ee80000300a00 */
[----:B------:R1:W-:Y:S04]  /*8e70*/  STL.64 [R1+0xad8], R150 ;  /* 0x000ad89601007387 */ /* 0x0003e80000100a00 */
[----:B------:R1:W-:Y:S01]  /*8e80*/  LDGSTS.E [R21+0x2c000], [R150.64], !P0 ;  /* 0x2c00000096157fae */ /* 0x0003e2000c121848 */
[----:B------:R-:W-:-:S04]  /*8e90*/  IMAD.WIDE R144, R252, 0x4, R144 ;  /* 0x00000004fc907825 */ /* 0x000fc800078e0290 */
[C---:B--2---:R-:W-:Y:S01]  /*8ea0*/  IMAD.WIDE R18, R252.reuse, 0x4, R154 ;  /* 0x00000004fc127825 */ /* 0x044fe200078e029a */
[----:B------:R2:W-:Y:S03]  /*8eb0*/  STL.64 [R1+0xae0], R144 ;  /* 0x000ae09001007387 */ /* 0x0005e60000100a00 */
[C---:B-1----:R-:W-:Y:S01]  /*8ec0*/  IMAD.WIDE R16, R252.reuse, 0x4, R152 ;  /* 0x00000004fc107825 */ /* 0x042fe200078e0298 */
[----:B------:R4:W-:Y:S04]  /*8ed0*/  STL.64 [R1+0xae8], R18 ;  /* 0x000ae81201007387 */ /* 0x0009e80000100a00 */
[----:B------:R-:W3:Y:S04]  /*8ee0*/  LDL.LU.64 R158, [R1+0x120] ;  /* 0x00012000019e7983 */ /* 0x000ee80000300a00 */
[----:B------:R1:W-:Y:S04]  /*8ef0*/  STL.64 [R1+0xaf0], R16 ;  /* 0x000af01001007387 */ /* 0x0003e80000100a00 */
[----:B------:R-:W3:Y:S04]  /*8f00*/  LDL.LU.64 R156, [R1+0x118] ;  /* 0x00011800019c7983 */ /* 0x000ee80000300a00 */
[----:B------:R2:W-:Y:S04]  /*8f10*/  LDGSTS.E [R21+0x2c200], [R144.64], !P0 ;  /* 0x2c20000090157fae */ /* 0x0005e8000c121848 */
[----:B------:R4:W-:Y:S04]  /*8f20*/  LDGSTS.E [R21+0x2c400], [R18.64], !P0 ;  /* 0x2c40000012157fae */ /* 0x0009e8000c121848 */
[----:B------:R-:W3:Y:S04]  /*8f30*/  LDL.LU.64 R154, [R1+0xd0] ;  /* 0x0000d000019a7983 */ /* 0x000ee80000300a00 */
[----:B------:R-:W3:Y:S04]  /*8f40*/  LDL.LU.64 R152, [R1+0xc8] ;  /* 0x0000c80001987983 */ /* 0x000ee80000300a00 */
[----:B------:R1:W-:Y:S04]  /*8f50*/  LDGSTS.E [R21+0x2c600], [R16.64], !P0 ;  /* 0x2c60000010157fae */ /* 0x0003e8000c121848 */
[----:B------:R-:W3:Y:S04]  /*8f60*/  LDL.LU.64 R150, [R1+0xc0] ;  /* 0x0000c00001967983 */ /* 0x000ee80000300a00 */
[----:B--2---:R-:W3:Y:S01]  /*8f70*/  LDL.LU.64 R144, [R1+0xb8] ;  /* 0x0000b80001907983 */ /* 0x004ee20000300a00 */
[----:B----4-:R-:W-:-:S04]  /*8f80*/  IMAD.WIDE R18, R252, 0x4, R160 ;  /* 0x00000004fc127825 */ /* 0x010fc800078e02a0 */
[C---:B------:R-:W-:Y:S01]  /*8f90*/  IMAD.WIDE R162, R252.reuse, 0x4, R142 ;  /* 0x00000004fca27825 */ /* 0x040fe200078e028e */
[----:B------:R4:W-:Y:S03]  /*8fa0*/  STL.64 [R1+0xb58], R18 ;  /* 0x000b581201007387 */ /* 0x0009e60000100a00 */
[C---:B---3--:R-:W-:Y:S01]  /*8fb0*/  IMAD.WIDE R160, R252.reuse, 0x4, R140 ;  /* 0x00000004fca07825 */ /* 0x048fe200078e028c */
[----:B------:R3:W-:Y:S04]  /*8fc0*/  STL.64 [R1+0xb60], R162 ;  /* 0x000b60a201007387 */ /* 0x0007e80000100a00 */
[----:B------:R3:W-:Y:S04]  /*8fd0*/  STL.64 [R1+0xb68], R160 ;  /* 0x000b68a001007387 */ /* 0x0007e80000100a00 */
[----:B------:R-:W2:Y:S04]  /*8fe0*/  LDL.LU.64 R142, [R1+0x70] ;  /* 0x00007000018e7983 */ /* 0x000ea80000300a00 */
[----:B------:R4:W-:Y:S01]  /*8ff0*/  LDGSTS.E [R21+0x2e000], [R18.64], !P3 ;  /* 0x2e00000012157fae */ /* 0x0009e2000d921848 */
[----:B-1----:R-:W-:-:S03]  /*9000*/  IMAD.WIDE R16, R252, 0x4, R138 ;  /* 0x00000004fc107825 */ /* 0x002fc600078e028a */
[----:B------:R3:W-:Y:S04]  /*9010*/  LDGSTS.E [R21+0x2e200], [R162.64], !P3 ;  /* 0x2e200000a2157fae */ /* 0x0007e8000d921848 */
[----:B------:R1:W-:Y:S04]  /*9020*/  STL.64 [R1+0xb70], R16 ;  /* 0x000b701001007387 */ /* 0x0003e80000100a00 */
[----:B------:R-:W2:Y:S04]  /*9030*/  LDL.LU.64 R140, [R1+0x68] ;  /* 0x00006800018c7983 */ /* 0x000ea80000300a00 */
[----:B------:R-:W2:Y:S04]  /*9040*/  LDL.LU.64 R138, [R1+0x60] ;  /* 0x00006000018a7983 */ /* 0x000ea80000300a00 */
[----:B----4-:R-:W4:Y:S04]  /*9050*/  LDL.LU.64 R18, [R1+0x58] ;  /* 0x0000580001127983 */ /* 0x010f280000300a00 */
[----:B------:R1:W-:Y:S04]  /*9060*/  LDGSTS.E [R21+0x2e400], [R160.64], !P3 ;  /* 0x2e400000a0157fae */ /* 0x0003e8000d921848 */
[----:B------:R1:W-:Y:S01]  /*9070*/  LDGSTS.E [R21+0x2e600], [R16.64], !P3 ;  /* 0x2e60000010157fae */ /* 0x0003e2000d921848 */
[----:B---3--:R-:W-:-:S04]  /*9080*/  IMAD.WIDE R162, R252, 0x4, R148 ;  /* 0x00000004fca27825 */ /* 0x008fc800078e0294 */
[----:B-1----:R-:W-:Y:S02]  /*9090*/  IMAD.WIDE R160, R252, 0x4, R146 ;  /* 0x00000004fca07825 */ /* 0x002fe400078e0292 */
[----:B------:R-:W3:Y:S04]  /*90a0*/  LDL.LU.64 R146, [R1+0x10] ;  /* 0x0000100001927983 */ /* 0x000ee80000300a00 */
[----:B------:R-:W3:Y:S04]  /*90b0*/  LDL.LU.64 R148, [R1+0x8] ;  /* 0x0000080001947983 */ /* 0x000ee80000300a00 */
[----:B------:R1:W-:Y:S04]  /*90c0*/  STL.64 [R1+0xbd8], R162 ;  /* 0x000bd8a201007387 */ /* 0x0003e80000100a00 */
[----:B------:R-:W3:Y:S01]  /*90d0*/  LDL.LU.64 R16, [R1] ;  /* 0x0000000001107983 */ /* 0x000ee20000300a00 */
[----:B------:R-:W-:-:S05]  /*90e0*/  IMAD.MOV.U32 R20, RZ, RZ, c[0x0][0x180] ;  /* 0x00006000ff147624 */ /* 0x000fca00078e00ff */
[----:B------:R-:W-:-:S04]  /*90f0*/  IADD3 R14, R20, -0x61, RZ ;  /* 0xffffff9f140e7810 */ /* 0x000fc80007ffe0ff */
[----:B------:R-:W-:Y:S02]  /*9100*/  ISETP.GE.U32.AND P2, PT, R14, 0x7fffff60, PT ;  /* 0x7fffff600e00780c */ /* 0x000fe40003f46070 */
[----:B------:R-:W-:Y:S01]  /*9110*/  IADD3 R14, R20, -0x65, RZ ;  /* 0xffffff9b140e7810 */ /* 0x000fe20007ffe0ff */
[----:B------:R-:W-:-:S03]  /*9120*/  IMAD.WIDE R158, R252, 0x4, R158 ;  /* 0x00000004fc9e7825 */ /* 0x000fc600078e029e */
[----:B------:R-:W-:Y:S01]  /*9130*/  ISETP.GE.U32.AND P4, PT, R14, 0x7fffff5c, PT ;  /* 0x7fffff5c0e00780c */ /* 0x000fe20003f86070 */
[----:B------:R1:W-:Y:S01]  /*9140*/  STL.64 [R1+0xbe0], R160 ;  /* 0x000be0a001007387 */ /* 0x0003e20000100a00 */
[----:B------:R-:W-:Y:S01]  /*9150*/  IADD3 R14, R20, -0x69, RZ ;  /* 0xffffff97140e7810 */ /* 0x000fe20007ffe0ff */
[----:B------:R-:W-:-:S04]  /*9160*/  IMAD.WIDE R156, R252, 0x4, R156 ;  /* 0x00000004fc9c7825 */ /* 0x000fc800078e029c */
[----:B------:R1:W-:Y:S01]  /*9170*/  LDGSTS.E [R21+0x30000], [R162.64], !P2 ;  /* 0x30000000a2157fae */ /* 0x0003e2000d121848 */
[----:B------:R-:W-:-:S03]  /*9180*/  ISETP.GE.U32.AND P5, PT, R14, 0x7fffff58, PT ;  /* 0x7fffff580e00780c */ /* 0x000fc60003fa6070 */
[----:B------:R1:W-:Y:S04]  /*9190*/  LDGSTS.E [R21+0x30200], [R160.64], !P2 ;  /* 0x30200000a0157fae */ /* 0x0003e8000d121848 */
[----:B------:R1:W-:Y:S01]  /*91a0*/  LDGSTS.E [R21+0x30400], [R158.64], !P2 ;  /* 0x304000009e157fae */ /* 0x0003e2000d121848 */
[----:B------:R-:W-:-:S03]  /*91b0*/  IMAD.WIDE R154, R252, 0x4, R154 ;  /* 0x00000004fc9a7825 */ /* 0x000fc600078e029a */
[----:B-1----:R-:W3:Y:S01]  /*91c0*/  LDL.LU.64 R162, [R1+0x1590] ;  /* 0x0015900001a27983 */ /* 0x002ee20000300a00 */
[----:B------:R-:W-:-:S03]  /*91d0*/  IMAD.WIDE R152, R252, 0x4, R152 ;  /* 0x00000004fc987825 */ /* 0x000fc600078e0298 */
[----:B------:R1:W-:Y:S04]  /*91e0*/  STL.64 [R1+0xbe8], R158 ;  /* 0x000be89e01007387 */ /* 0x0003e80000100a00 */
[----:B------:R-:W3:Y:S01]  /*91f0*/  LDL.LU.64 R160, [R1+0x1588] ;  /* 0x0015880001a07983 */ /* 0x000ee20000300a00 */
[----:B------:R-:W-:-:S03]  /*9200*/  IMAD.WIDE R150, R252, 0x4, R150 ;  /* 0x00000004fc967825 */ /* 0x000fc600078e0296 */
[----:B------:R1:W-:Y:S01]  /*9210*/  STL.64 [R1+0xbf0], R156 ;  /* 0x000bf09c01007387 */ /* 0x0003e20000100a00 */
[----:B------:R-:W-:-:S03]  /*9220*/  IMAD.WIDE R144, R252, 0x4, R144 ;  /* 0x00000004fc907825 */ /* 0x000fc600078e0290 */
[----:B-1----:R-:W3:Y:S04]  /*9230*/  LDL.LU.64 R158, [R1+0x1580] ;  /* 0x00158000019e7983 */ /* 0x002ee80000300a00 */
[----:B------:R1:W-:Y:S01]  /*9240*/  LDGSTS.E [R21+0x30600], [R156.64], !P2 ;  /* 0x306000009c157fae */ /* 0x0003e2000d121848 */
[----:B------:R-:W-:-:S03]  /*9250*/  IADD3 R14, R20, -0x6d, RZ ;  /* 0xffffff93140e7810 */ /* 0x000fc60007ffe0ff */
[----:B------:R1:W-:Y:S01]  /*9260*/  LDGSTS.E [R21+0x32000], [R154.64], !P4 ;  /* 0x320000009a157fae */ /* 0x0003e2000e121848 */
[----:B------:R-:W-:-:S03]  /*9270*/  ISETP.GE.U32.AND P1, PT, R14, 0x7fffff54, PT ;  /* 0x7fffff540e00780c */ /* 0x000fc60003f26070 */
[----:B------:R1:W-:Y:S04]  /*9280*/  LDGSTS.E [R21+0x32200], [R152.64], !P4 ;  /* 0x3220000098157fae */ /* 0x0003e8000e121848 */
[----:B-1----:R-:W3:Y:S04]  /*9290*/  LDL.LU.64 R156, [R1+0x1578] ;  /* 0x00157800019c7983 */ /* 0x002ee80000300a00 */
[----:B------:R1:W-:Y:S04]  /*92a0*/  STL.64 [R1+0xc58], R154 ;  /* 0x000c589a01007387 */ /* 0x0003e80000100a00 */
[----:B------:R1:W-:Y:S04]  /*92b0*/  STL.64 [R1+0xc60], R152 ;  /* 0x000c609801007387 */ /* 0x0003e80000100a00 */
[----:B------:R1:W-:Y:S04]  /*92c0*/  LDGSTS.E [R21+0x32400], [R150.64], !P4 ;  /* 0x3240000096157fae */ /* 0x0003e8000e121848 */
[----:B-1----:R-:W3:Y:S04]  /*92d0*/  LDL.LU.64 R154, [R1+0x1570] ;  /* 0x00157000019a7983 */ /* 0x002ee80000300a00 */
[----:B------:R1:W-:Y:S04]  /*92e0*/  STL.64 [R1+0xc68], R150 ;  /* 0x000c689601007387 */ /* 0x0003e80000100a00 */
[----:B------:R-:W3:Y:S04]  /*92f0*/  LDL.LU.64 R152, [R1+0x1568] ;  /* 0x0015680001987983 */ /* 0x000ee80000300a00 */
[----:B------:R1:W-:Y:S04]  /*9300*/  STL.64 [R1+0xc70], R144 ;  /* 0x000c709001007387 */ /* 0x0003e80000100a00 */
[----:B-1----:R-:W3:Y:S04]  /*9310*/  LDL.LU.64 R150, [R1+0x1560] ;  /* 0x0015600001967983 */ /* 0x002ee80000300a00 */
[----:B------:R1:W-:Y:S04]  /*9320*/  LDGSTS.E [R21+0x32600], [R144.64], !P4 ;  /* 0x3260000090157fae */ /* 0x0003e8000e121848 */
[----:B-1----:R-:W3:Y:S01]  /*9330*/  LDL.LU.64 R144, [R1+0x1558] ;  /* 0x0015580001907983 */ /* 0x002ee20000300a00 */
[----:B--2---:R-:W-:-:S05]  /*9340*/  IMAD.WIDE R142, R252, 0x4, R142 ;  /* 0x00000004fc8e7825 */ /* 0x004fca00078e028e */
[----:B------:R1:W-:Y:S04]  /*9350*/  STL.64 [R1+0xcd8], R142 ;  /* 0x000cd88e01007387 */ /* 0x0003e80000100a00 */
[----:B------:R1:W-:Y:S01]  /*9360*/  LDGSTS.E [R21+0x34000], [R142.64], !P5 ;  /* 0x340000008e157fae */ /* 0x0003e2000e921848 */
[----:B------:R-:W-:-:S04]  /*9370*/  IMAD.WIDE R140, R252, 0x4, R140 ;  /* 0x00000004fc8c7825 */ /* 0x000fc800078e028c */
[C---:B------:R-:W-:Y:S01]  /*9380*/  IMAD.WIDE R138, R252.reuse, 0x4, R138 ;  /* 0x00000004fc8a7825 */ /* 0x040fe200078e028a */
[----:B------:R2:W-:Y:S03]  /*9390*/  STL.64 [R1+0xce0], R140 ;  /* 0x000ce08c01007387 */ /* 0x0005e60000100a00 */
[C---:B----4-:R-:W-:Y:S01]  /*93a0*/  IMAD.WIDE R18, R252.reuse, 0x4, R18 ;  /* 0x00000004fc127825 */ /* 0x050fe200078e0212 */
[----:B-1----:R-:W4:Y:S04]  /*93b0*/  LDL.LU.64 R142, [R1+0x1550] ;  /* 0x00155000018e7983 */ /* 0x002f280000300a00 */
[----:B------:R1:W-:Y:S04]  /*93c0*/  STL.64 [R1+0xce8], R138 ;  /* 0x000ce88a01007387 */ /* 0x0003e80000100a00 */
[----:B------:R2:W-:Y:S04]  /*93d0*/  LDGSTS.E [R21+0x34200], [R140.64], !P5 ;  /* 0x342000008c157fae */ /* 0x0005e8000e921848 */
[----:B------:R1:W-:Y:S04]  /*93e0*/  LDGSTS.E [R21+0x34400], [R138.64], !P5 ;  /* 0x344000008a157fae */ /* 0x0003e8000e921848 */
[----:B------:R1:W-:Y:S04]  /*93f0*/  LDGSTS.E [R21+0x34600], [R18.64], !P5 ;  /* 0x3460000012157fae */ /* 0x0003e8000e921848 */
[----:B--2---:R-:W2:Y:S01]  /*9400*/  LDL.LU.64 R140, [R1+0x1548] ;  /* 0x00154800018c7983 */ /* 0x004ea20000300a00 */
[----:B---3--:R-:W-:-:S03]  /*9410*/  IMAD.WIDE R146, R252, 0x4, R146 ;  /* 0x00000004fc927825 */ /* 0x008fc600078e0292 */
[----:B------:R3:W-:Y:S01]  /*9420*/  STL.64 [R1+0xcf0], R18 ;  /* 0x000cf01201007387 */ /* 0x0007e20000100a00 */
[----:B------:R-:W-:-:S03]  /*9430*/  IMAD.WIDE R148, R252, 0x4, R148 ;  /* 0x00000004fc947825 */ /* 0x000fc600078e0294 */
[----:B-1----:R-:W4:Y:S04]  /*9440*/  LDL.LU.64 R138, [R1+0x1540] ;  /* 0x00154000018a7983 */ /* 0x002f280000300a00 */
[----:B------:R1:W-:Y:S01]  /*9450*/  STL.64 [R1+0xd58], R146 ;  /* 0x000d589201007387 */ /* 0x0003e20000100a00 */
[----:B---3--:R-:W-:-:S03]  /*9460*/  IMAD.WIDE R18, R252, 0x4, R16 ;  /* 0x00000004fc127825 */ /* 0x008fc600078e0210 */
[----:B------:R3:W-:Y:S04]  /*9470*/  STL.64 [R1+0xd60], R148 ;  /* 0x000d609401007387 */ /* 0x0007e80000100a00 */
[----:B------:R1:W-:Y:S04]  /*9480*/  LDGSTS.E [R21+0x36000], [R146.64], !P1 ;  /* 0x3600000092157fae */ /* 0x0003e8000c921848 */
[----:B------:R3:W-:Y:S01]  /*9490*/  LDGSTS.E [R21+0x36200], [R148.64], !P1 ;  /* 0x3620000094157fae */ /* 0x0007e2000c921848 */
[----:B------:R-:W-:-:S03]  /*94a0*/  IADD3 R14, R20, -0x71, RZ ;  /* 0xffffff8f140e7810 */ /* 0x000fc60007ffe0ff */
[----:B------:R3:W-:Y:S04]  /*94b0*/  LDGSTS.E [R21+0x36400], [R18.64], !P1 ;  /* 0x3640000012157fae */ /* 0x0007e8000c921848 */
[----:B-1----:R-:W4:Y:S04]  /*94c0*/  LDL.LU.64 R146, [R1+0x1538] ;  /* 0x0015380001927983 */ /* 0x002f280000300a00 */
[----:B------:R1:W-:Y:S04]  /*94d0*/  STL.64 [R1+0xd68], R18 ;  /* 0x000d681201007387 */ /* 0x0003e80000100a00 */
[----:B---3--:R-:W3:Y:S01]  /*94e0*/  LDL.LU.64 R148, [R1+0x1530] ;  /* 0x0015300001947983 */ /* 0x008ee20000300a00 */
[----:B------:R-:W-:-:S02]  /*94f0*/  ISETP.GE.U32.AND P6, PT, R14, 0x7fffff50, PT ;  /* 0x7fffff500e00780c */ /* 0x000fc40003fc6070 */
[----:B------:R-:W-:-:S04]  /*9500*/  IADD3 R14, R20, -0x75, RZ ;  /* 0xffffff8b140e7810 */ /* 0x000fc80007ffe0ff */
[----:B------:R-:W-:Y:S01]  /*9510*/  ISETP.GE.U32.AND P0, PT, R14, 0x7fffff4c, PT ;  /* 0x7fffff4c0e00780c */ /* 0x000fe20003f06070 */
[----:B-1----:R-:W-:-:S04]  /*9520*/  IMAD.WIDE R18, R252, 0x4, R144 ;  /* 0x00000004fc127825 */ /* 0x002fc800078e0290 */
[----:B--2---:R-:W-:-:S04]  /*9530*/  IMAD.WIDE R140, R252, 0x4, R140 ;  /* 0x00000004fc8c7825 */ /* 0x004fc800078e028c */
[----:B----4-:R-:W-:-:S04]  /*9540*/  IMAD.WIDE R16, R252, 0x4, R138 ;  /* 0x00000004fc107825 */ /* 0x010fc800078e028a */
[C---:B------:R-:W-:Y:S01]  /*9550*/  IMAD.WIDE R138, R252.reuse, 0x4, R142 ;  /* 0x00000004fc8a7825 */ /* 0x040fe200078e028e */
[----:B------:R1:W-:Y:S04]  /*9560*/  STL.64 [R1+0xd70], R16 ;  /* 0x000d701001007387 */ /* 0x0003e80000100a00 */
[----:B------:R1:W-:Y:S04]  /*9570*/  LDGSTS.E [R21+0x36600], [R16.64], !P1 ;  /* 0x3660000010157fae */ /* 0x0003e8000c921848 */
[----:B------:R3:W-:Y:S04]  /*9580*/  STL.64 [R1+0xdd8], R140 ;  /* 0x000dd88c01007387 */ /* 0x0007e80000100a00 */
[----:B------:R3:W-:Y:S04]  /*9590*/  LDGSTS.E [R21+0x38000], [R140.64], !P6 ;  /* 0x380000008c157fae */ /* 0x0007e8000f121848 */
[----:B------:R2:W-:Y:S01]  /*95a0*/  STL.64 [R1+0xde0], R138 ;  /* 0x000de08a01007387 */ /* 0x0005e20000100a00 */
[----:B-1----:R-:W-:-:S03]  /*95b0*/  IMAD.WIDE R16, R252, 0x4, R146 ;  /* 0x00000004fc107825 */ /* 0x002fc600078e0292 */
[----:B------:R2:W-:Y:S04]  /*95c0*/  LDGSTS.E [R21+0x38200], [R138.64], !P6 ;  /* 0x382000008a157fae */ /* 0x0005e8000f121848 */
[----:B------:R1:W-:Y:S01]  /*95d0*/  STL.64 [R1+0xde8], R18 ;  /* 0x000de81201007387 */ /* 0x0003e20000100a00 */
[----:B---3--:R-:W-:-:S03]  /*95e0*/  IMAD.WIDE R140, R252, 0x4, R148 ;  /* 0x00000004fc8c7825 */ /* 0x008fc600078e0294 */
[----:B------:R1:W-:Y:S01]  /*95f0*/  LDGSTS.E [R21+0x38400], [R18.64], !P6 ;  /* 0x3840000012157fae */ /* 0x0003e2000f121848 */
[----:B--2---:R-:W-:-:S03]  /*9600*/  IMAD.WIDE R138, R252, 0x4, R150 ;  /* 0x00000004fc8a7825 */ /* 0x004fc600078e0296 */
[----:B------:R2:W-:Y:S04]  /*9610*/  STL.64 [R1+0xdf0], R16 ;  /* 0x000df01001007387 */ /* 0x0005e80000100a00 */
[----:B------:R2:W-:Y:S01]  /*9620*/  LDGSTS.E [R21+0x38600], [R16.64], !P6 ;  /* 0x3860000010157fae */ /* 0x0005e2000f121848 */
[----:B-1----:R-:W-:-:S03]  /*9630*/  IMAD.WIDE R18, R252, 0x4, R152 ;  /* 0x00000004fc127825 */ /* 0x002fc600078e0298 */
[----:B------:R1:W-:Y:S04]  /*9640*/  STL.64 [R1+0xe58], R140 ;  /* 0x000e588c01007387 */ /* 0x0003e80000100a00 */
[----:B------:R3:W-:Y:S01]  /*9650*/  STL.64 [R1+0xe60], R138 ;  /* 0x000e608a01007387 */ /* 0x0007e20000100a00 */
[----:B--2---:R-:W-:-:S03]  /*9660*/  IMAD.WIDE R16, R252, 0x4, R154 ;  /* 0x00000004fc107825 */ /* 0x004fc600078e029a */
[----:B------:R2:W-:Y:S04]  /*9670*/  STL.64 [R1+0xe68], R18 ;  /* 0x000e681201007387 */ /* 0x0005e80000100a00 */
[----:B------:R2:W-:Y:S04]  /*9680*/  STL.64 [R1+0xe70], R16 ;  /* 0x000e701001007387 */ /* 0x0005e80000100a00 */
[----:B------:R-:W4:Y:S04]  /*9690*/  LDL.LU.64 R152, [R1+0x410] ;  /* 0x0004100001987983 */ /* 0x000f280000300a00 */
[----:B------:R1:W-:Y:S04]  /*96a0*/  LDGSTS.E [R21+0x3a000], [R140.64], !P0 ;  /* 0x3a0000008c157fae */ /* 0x0003e8000c121848 */
[----:B------:R-:W4:Y:S04]  /*96b0*/  LDL.LU.64 R150, [R1+0x408] ;  /* 0x0004080001967983 */ /* 0x000f280000300a00 */
[----:B------:R-:W4:Y:S01]  /*96c0*/  LDL.LU.64 R148, [R1+0x400] ;  /* 0x0004000001947983 */ /* 0x000f220000300a00 */
[----:B-1----:R-:W-:Y:S01]  /*96d0*/  IMAD.WIDE R140, R252, 0x4, R156 ;  /* 0x00000004fc8c7825 */ /* 0x002fe200078e029c */
[----:B------:R-:W-:-:S02]  /*96e0*/  IADD3 R14, R20, -0x79, RZ ;  /* 0xffffff87140e7810 */ /* 0x000fc40007ffe0ff */
[----:B------:R-:W4:Y:S02]  /*96f0*/  LDL.LU.64 R156, [R1+0x418] ;  /* 0x00041800019c7983 */ /* 0x000f240000300a00 */
[----:B------:R-:W-:Y:S02]  /*9700*/  ISETP.GE.U32.AND P3, PT, R14, 0x7fffff48, PT ;  /* 0x7fffff480e00780c */ /* 0x000fe40003f66070 */
[----:B------:R3:W-:Y:S01]  /*9710*/  LDGSTS.E [R21+0x3a200], [R138.64], !P0 ;  /* 0x3a2000008a157fae */ /* 0x0007e2000c121848 */
[----:B------:R-:W-:-:S03]  /*9720*/  IADD3 R14, R20, -0x7d, RZ ;  /* 0xffffff83140e7810 */ /* 0x000fc60007ffe0ff */
[----:B------:R2:W-:Y:S01]  /*9730*/  LDGSTS.E [R21+0x3a400], [R18.64], !P0 ;  /* 0x3a40000012157fae */ /* 0x0005e2000c121848 */
[----:B------:R-:W-:-:S03]  /*9740*/  ISETP.GE.U32.AND P2, PT, R14, 0x7fffff44, PT ;  /* 0x7fffff440e00780c */ /* 0x000fc60003f46070 */
[----:B------:R1:W-:Y:S01]  /*9750*/  LDGSTS.E [R21+0x3a600], [R16.64], !P0 ;  /* 0x3a60000010157fae */ /* 0x0003e2000c121848 */
[----:B---3--:R-:W-:-:S03]  /*9760*/  IMAD.WIDE R138, R252, 0x4, R158 ;  /* 0x00000004fc8a7825 */ /* 0x008fc600078e029e */
[----:B------:R-:W-:Y:S01]  /*9770*/  STL.64 [R1+0xed8], R140 ;  /* 0x000ed88c01007387 */ /* 0x000fe20000100a00 */
[----:B--2---:R-:W-:-:S03]  /*9780*/  IMAD.WIDE R18, R252, 0x4, R160 ;  /* 0x00000004fc127825 */ /* 0x004fc600078e02a0 */
[----:B------:R2:W-:Y:S01]  /*9790*/  LDGSTS.E [R21+0x3c000], [R140.64], !P3 ;  /* 0x3c0000008c157fae */ /* 0x0005e2000d921848 */
[----:B-1----:R-:W-:-:S03]  /*97a0*/  IMAD.WIDE R16, R252, 0x4, R162 ;  /* 0x00000004fc107825 */ /* 0x002fc600078e02a2 */
[----:B------:R-:W-:Y:S04]  /*97b0*/  STL.64 [R1+0xee0], R138 ;  /* 0x000ee08a01007387 */ /* 0x000fe80000100a00 */
[----:B------:R1:W-:Y:S04]  /*97c0*/  LDGSTS.E [R21+0x3c200], [R138.64], !P3 ;  /* 0x3c2000008a157fae */ /* 0x0003e8000d921848 */
[----:B------:R-:W-:Y:S04]  /*97d0*/  STL.64 [R1+0xee8], R18 ;  /* 0x000ee81201007387 */ /* 0x000fe80000100a00 */
[----:B------:R3:W-:Y:S04]  /*97e0*/  LDGSTS.E [R21+0x3c400], [R18.64], !P3 ;  /* 0x3c40000012157fae */ /* 0x0007e8000d921848 */
[----:B------:R1:W-:Y:S04]  /*97f0*/  STL.64 [R1+0xef0], R16 ;  /* 0x000ef01001007387 */ /* 0x0003e80000100a00 */
[----:B------:R1:W-:Y:S04]  /*9800*/  LDGSTS.E [R21+0x3c600], [R16.64], !P3 ;  /* 0x3c60000010157fae */ /* 0x0003e8000d921848 */
[----:B------:R-:W4:Y:S04]  /*9810*/  LDL.LU.64 R146, [R1+0x3b0] ;  /* 0x0003b00001927983 */ /* 0x000f280000300a00 */
[----:B------:R-:W4:Y:S01]  /*9820*/  LDL.LU.64 R144, [R1+0x3a8] ;  /* 0x0003a80001907983 */ /* 0x000f220000300a00 */
[----:B-1----:R-:W-:-:S03]  /*9830*/  IMAD.WIDE R16, R252, 0x4, R164 ;  /* 0x00000004fc107825 */ /* 0x002fc600078e02a4 */
[----:B------:R-:W4:Y:S04]  /*9840*/  LDL.LU.64 R142, [R1+0x3a0] ;  /* 0x0003a000018e7983 */ /* 0x000f280000300a00 */
[----:B------:R-:W4:Y:S04]  /*9850*/  LDL.LU.64 R154, [R1+0x398] ;  /* 0x00039800019a7983 */ /* 0x000f280000300a00 */
[----:B------:R1:W-:Y:S04]  /*9860*/  STL.64 [R1+0xf58], R16 ;  /* 0x000f581001007387 */ /* 0x0003e80000100a00 */
[----:B------:R1:W-:Y:S04]  /*9870*/  LDGSTS.E [R21+0x3e000], [R16.64], !P2 ;  /* 0x3e00000010157fae */ /* 0x0003e8000d121848 */
[----:B-1----:R-:W1:Y:S01]  /*9880*/  S2R R17, SR_TID.X ;  /* 0x0000000000117919 */ /* 0x002e620000002100 */
[----:B--2---:R-:W-:-:S04]  /*9890*/  IMAD.WIDE R140, R252, 0x4, R166 ;  /* 0x00000004fc8c7825 */ /* 0x004fc800078e02a6 */
[C---:B------:R-:W-:Y:S01]  /*98a0*/  IMAD.WIDE R138, R252.reuse, 0x4, R168 ;  /* 0x00000004fc8a7825 */ /* 0x040fe200078e02a8 */
[----:B------:R2:W-:Y:S03]  /*98b0*/  STL.64 [R1+0xf60], R140 ;  /* 0x000f608c01007387 */ /* 0x0005e60000100a00 */
[----:B---3--:R-:W-:Y:S01]  /*98c0*/  IMAD.WIDE R18, R252, 0x4, R170 ;  /* 0x00000004fc127825 */ /* 0x008fe200078e02aa */
[----:B------:R1:W-:Y:S04]  /*98d0*/  STL.64 [R1+0xf68], R138 ;  /* 0x000f688a01007387 */ /* 0x0003e80000100a00 */
[----:B------:R3:W-:Y:S04]  /*98e0*/  STL.64 [R1+0xf70], R18 ;  /* 0x000f701201007387 */ /* 0x0007e80000100a00 */
[----:B------:R2:W-:Y:S04]  /*98f0*/  LDGSTS.E [R21+0x3e200], [R140.64], !P2 ;  /* 0x3e2000008c157fae */ /* 0x0005e8000d121848 */
[----:B------:R1:W-:Y:S04]  /*9900*/  LDGSTS.E [R21+0x3e400], [R138.64], !P2 ;  /* 0x3e4000008a157fae */ /* 0x0003e8000d121848 */
[----:B------:R3:W-:Y:S04]  /*9910*/  LDGSTS.E [R21+0x3e600], [R18.64], !P2 ;  /* 0x3e60000012157fae */ /* 0x0007e8000d121848 */
[----:B--2---:R-:W2:Y:S01]  /*9920*/  LDL.LU.64 R140, [R1+0x350] ;  /* 0x00035000018c7983 */ /* 0x004ea20000300a00 */
[----:B-1----:R-:W-:-:S03]  /*9930*/  LOP3.LUT R139, R17, 0x7f, RZ, 0xc0, !PT ;  /* 0x0000007f118b7812 */ /* 0x002fc600078ec0ff */
[----:B------:R-:W2:Y:S04]  /*9940*/  LDL.LU.64 R16, [R1+0x348] ;  /* 0x0003480001107983 */ /* 0x000ea80000300a00 */
[----:B---3--:R-:W3:Y:S01]  /*9950*/  LDL.LU.64 R18, [R1+0x340] ;  /* 0x0003400001127983 */ /* 0x008ee20000300a00 */
[----:B----4-:R-:W-:-:S04]  /*9960*/  IMAD.WIDE R158, R252, 0x4, R156 ;  /* 0x00000004fc9e7825 */ /* 0x010fc800078e029c */
[----:B------:R-:W-:Y:S01]  /*9970*/  IMAD.WIDE R156, R252, 0x4, R152 ;  /* 0x00000004fc9c7825 */ /* 0x000fe200078e0298 */
[----:B------:R1:W-:Y:S04]  /*9980*/  STL.64 [R1+0xb8], R158 ;  /* 0x0000b89e01007387 */ /* 0x0003e80000100a00 */
[----:B------:R-:W4:Y:S01]  /*9990*/  LDL.LU.64 R152, [R1+0x338] ;  /* 0x0003380001987983 */ /* 0x000f220000300a00 */
[----:B------:R-:W-:-:S04]  /*99a0*/  IADD3 R14, R20, -0x42, RZ ;  /* 0xffffffbe140e7810 */ /* 0x000fc80007ffe0ff */
[----:B------:R-:W-:Y:S02]  /*99b0*/  ISETP.GE.U32.AND P4, PT, R14, 0x7fffff7f, PT ;  /* 0x7fffff7f0e00780c */ /* 0x000fe40003f86070 */
[----:B------:R-:W-:Y:S02]  /*99c0*/  SHF.L.U32 R139, R139, 0x2, RZ ;  /* 0x000000028b8b7819 */ /* 0x000fe400000006ff */
[----:B------:R-:W-:Y:S01]  /*99d0*/  IADD3 R14, R20, -0x46, RZ ;  /* 0xffffffba140e7810 */ /* 0x000fe20007ffe0ff */
[----:B------:R-:W-:Y:S01]  /*99e0*/  IMAD.WIDE R150, R252, 0x4, R150 ;  /* 0x00000004fc967825 */ /* 0x000fe200078e0296 */
[----:B------:R-:W-:Y:S02]  /*99f0*/  LOP3.LUT R139, R139, 0x20, RZ, 0x3c, !PT ;  /* 0x000000208b8b7812 */ /* 0x000fe400078e3cff */
[----:B------:R-:W-:Y:S01]  /*9a00*/  ISETP.GE.U32.AND P5, PT, R14, 0x7fffff7b, PT ;  /* 0x7fffff7b0e00780c */ /* 0x000fe20003fa6070 */
[----:B------:R-:W-:Y:S01]  /*9a10*/  IMAD.WIDE R148, R252, 0x4, R148 ;  /* 0x00000004fc947825 */ /* 0x000fe200078e0294 */
[----:B------:R-:W-:Y:S04]  /*9a20*/  STL.64 [R1+0xc0], R156 ;  /* 0x0000c09c01007387 */ /* 0x000fe80000100a00 */
[----:B------:R1:W-:Y:S04]  /*9a30*/  LDGSTS.E [R139+0x20800], [R158.64], !P4 ;  /* 0x208000009e8b7fae */ /* 0x0003e8000e121848 */
[----:B------:R1:W-:Y:S04]  /*9a40*/  STL.64 [R1+0x118], R150 ;  /* 0x0001189601007387 */ /* 0x0003e80000100a00 */
[----:B------:R1:W-:Y:S04]  /*9a50*/  LDGSTS.E [R139+0x20a00], [R156.64], !P4 ;  /* 0x20a000009c8b7fae */ /* 0x0003e8000e121848 */
[----:B------:R1:W-:Y:S04]  /*9a60*/  STL.64 [R1+0x130], R148 ;  /* 0x0001309401007387 */ /* 0x0003e80000100a00 */
[----:B------:R1:W-:Y:S01]  /*9a70*/  LDGSTS.E [R139+0x20c00], [R150.64], !P4 ;  /* 0x20c00000968b7fae */ /* 0x0003e2000e121848 */
[----:B------:R-:W-:-:S03]  /*9a80*/  IADD3 R14, R20, -0x4a, RZ ;  /* 0xffffffb6140e7810 */ /* 0x000fc60007ffe0ff */
[----:B------:R1:W-:Y:S02]  /*9a90*/  LDGSTS.E [R139+0x20e00], [R148.64], !P4 ;  /* 0x20e00000948b7fae */ /* 0x0003e4000e121848 */
[----:B-1----:R-:W-:-:S04]  /*9aa0*/  IMAD.WIDE R158, R252, 0x4, R146 ;  /* 0x00000004fc9e7825 */ /* 0x002fc800078e0292 */
[C---:B------:R-:W-:Y:S01]  /*9ab0*/  IMAD.WIDE R144, R252.reuse, 0x4, R144 ;  /* 0x00000004fc907825 */ /* 0x040fe200078e0290 */
[----:B------:R2:W-:Y:S04]  /*9ac0*/  LDGSTS.E [R139+0x22800], [R158.64], !P5 ;  /* 0x228000009e8b7fae */ /* 0x0005e8000e921848 */
[----:B------:R-:W4:Y:S01]  /*9ad0*/  LDL.LU.64 R150, [R1+0x2f0] ;  /* 0x0002f00001967983 */ /* 0x000f220000300a00 */
[----:B------:R-:W-:-:S03]  /*9ae0*/  IMAD.WIDE R142, R252, 0x4, R142 ;  /* 0x00000004fc8e7825 */ /* 0x000fc600078e028e */
[----:B------:R-:W4:Y:S01]  /*9af0*/  LDL.LU.64 R146, [R1+0x2e8] ;  /* 0x0002e80001927983 */ /* 0x000f220000300a00 */
[----:B------:R-:W-:-:S03]  /*9b00*/  IMAD.WIDE R154, R252, 0x4, R154 ;  /* 0x00000004fc9a7825 */ /* 0x000fc600078e029a */
[----:B------:R-:W4:Y:S04]  /*9b10*/  LDL.LU.64 R156, [R1+0x2e0] ;  /* 0x0002e000019c7983 */ /* 0x000f280000300a00 */
[----:B------:R-:W-:Y:S04]  /*9b20*/  STL.64 [R1+0x180], R158 ;  /* 0x0001809e01007387 */ /* 0x000fe80000100a00 */
[----:B------:R-:W4:Y:S01]  /*9b30*/  LDL.LU.64 R148, [R1+0x2d8] ;  /* 0x0002d80001947983 */ /* 0x000f220000300a00 */
[----:B------:R-:W-:-:S03]  /*9b40*/  ISETP.GE.U32.AND P1, PT, R14, 0x7fffff77, PT ;  /* 0x7fffff770e00780c */ /* 0x000fc60003f26070 */
[----:B------:R1:W-:Y:S04]  /*9b50*/  STL.64 [R1+0x188], R144 ;  /* 0x0001889001007387 */ /* 0x0003e80000100a00 */
[----:B------:R1:W-:Y:S04]  /*9b60*/  STL.64 [R1+0x1e0], R142 ;  /* 0x0001e08e01007387 */ /* 0x0003e80000100a00 */
[----:B------:R1:W-:Y:S04]  /*9b70*/  LDGSTS.E [R139+0x22a00], [R144.64], !P5 ;  /* 0x22a00000908b7fae */ /* 0x0003e8000e921848 */
[----:B------:R3:W-:Y:S04]  /*9b80*/  STL.64 [R1+0x1e8], R154 ;  /* 0x0001e89a01007387 */ /* 0x0007e80000100a00 */
[----:B------:R2:W-:Y:S04]  /*9b90*/  LDGSTS.E [R139+0x22c00], [R142.64], !P5 ;  /* 0x22c000008e8b7fae */ /* 0x0005e8000e921848 */
[----:B-1----:R-:W4:Y:S04]  /*9ba0*/  LDL.LU.64 R144, [R1+0x290] ;  /* 0x0002900001907983 */ /* 0x002f280000300a00 */
[----:B------:R3:W-:Y:S04]  /*9bb0*/  LDGSTS.E [R139+0x22e00], [R154.64], !P5 ;  /* 0x22e000009a8b7fae */ /* 0x0007e8000e921848 */
[----:B--2---:R-:W2:Y:S01]  /*9bc0*/  LDL.LU.64 R142, [R1+0x288] ;  /* 0x00028800018e7983 */ /* 0x004ea20000300a00 */
[----:B------:R-:W-:-:S03]  /*9bd0*/  IMAD.WIDE R158, R252, 0x4, R140 ;  /* 0x00000004fc9e7825 */ /* 0x000fc600078e028c */
[----:B------:R-:W2:Y:S04]  /*9be0*/  LDL.LU.64 R140, [R1+0x280] ;  /* 0x00028000018c7983 */ /* 0x000ea80000300a00 */
[----:B------:R-:W-:Y:S01]  /*9bf0*/  STL.64 [R1+0x1f0], R158 ;  /* 0x0001f09e01007387 */ /* 0x000fe20000100a00 */
[----:B------:R-:W-:-:S03]  /*9c00*/  IMAD.WIDE R16, R252, 0x4, R16 ;  /* 0x00000004fc107825 */ /* 0x000fc600078e0210 */
[----:B------:R1:W-:Y:S01]  /*9c10*/  LDGSTS.E [R139+0x24800], [R158.64], !P1 ;  /* 0x248000009e8b7fae */ /* 0x0003e2000c921848 */
[----:B---3--:R-:W-:-:S03]  /*9c20*/  IMAD.WIDE R154, R252, 0x4, R18 ;  /* 0x00000004fc9a7825 */ /* 0x008fc600078e0212 */
[----:B------:R-:W2:Y:S04]  /*9c30*/  LDL.LU.64 R18, [R1+0x278] ;  /* 0x0002780001127983 */ /* 0x000ea80000300a00 */
[----:B------:R1:W-:Y:S04]  /*9c40*/  STL.64 [R1+0x238], R16 ;  /* 0x0002381001007387 */ /* 0x0003e80000100a00 */
[----:B------:R1:W-:Y:S04]  /*9c50*/  STL.64 [R1+0x298], R154 ;  /* 0x0002989a01007387 */ /* 0x0003e80000100a00 */
[----:B------:R1:W-:Y:S01]  /*9c60*/  LDGSTS.E [R139+0x24a00], [R16.64], !P1 ;  /* 0x24a00000108b7fae */ /* 0x0003e2000c921848 */
[----:B----4-:R-:W-:Y:S01]  /*9c70*/  IMAD.WIDE R152, R252, 0x4, R152 ;  /* 0x00000004fc987825 */ /* 0x010fe200078e0298 */
[----:B------:R-:W-:-:S02]  /*9c80*/  IADD3 R14, R20, -0x4e, RZ ;  /* 0xffffffb2140e7810 */ /* 0x000fc40007ffe0ff */
[----:B------:R4:W-:Y:S04]  /*9c90*/  LDGSTS.E [R139+0x24c00], [R154.64], !P1 ;  /* 0x24c000009a8b7fae */ /* 0x0009e8000c921848 */
[----:B------:R4:W-:Y:S04]  /*9ca0*/  STL.64 [R1+0x2a0], R152 ;  /* 0x0002a09801007387 */ /* 0x0009e80000100a00 */
[----:B-1----:R-:W3:Y:S01]  /*9cb0*/  LDL.LU.64 R16, [R1+0x230] ;  /* 0x0002300001107983 */ /* 0x002ee20000300a00 */
[----:B------:R-:W-:Y:S02]  /*9cc0*/  ISETP.GE.U32.AND P6, PT, R14, 0x7fffff73, PT ;  /* 0x7fffff730e00780c */ /* 0x000fe40003fc6070 */
[----:B------:R-:W-:Y:S01]  /*9cd0*/  IADD3 R14, R20, -0x52, RZ ;  /* 0xffffffae140e7810 */ /* 0x000fe20007ffe0ff */
[----:B------:R1:W-:Y:S03]  /*9ce0*/  LDGSTS.E [R139+0x24e00], [R152.64], !P1 ;  /* 0x24e00000988b7fae */ /* 0x0003e6000c921848 */
[----:B------:R-:W-:Y:S01]  /*9cf0*/  ISETP.GE.U32.AND P0, PT, R14, 0x7fffff6f, PT ;  /* 0x7fffff6f0e00780c */ /* 0x000fe20003f06070 */
[----:B----4-:R-:W4:Y:S04]  /*9d00*/  LDL.LU.64 R154, [R1+0x228] ;  /* 0x00022800019a7983 */ /* 0x010f280000300a00 */
[----:B-1----:R-:W4:Y:S01]  /*9d10*/  LDL.LU.64 R152, [R1+0x220] ;  /* 0x0002200001987983 */ /* 0x002f220000300a00 */
[----:B------:R-:W-:-:S03]  /*9d20*/  IMAD.WIDE R158, R252, 0x4, R150 ;  /* 0x00000004fc9e7825 */ /* 0x000fc600078e0296 */
[----:B------:R-:W4:Y:S01]  /*9d30*/  LDL.LU.64 R150, [R1+0x218] ;  /* 0x0002180001967983 */ /* 0x000f220000300a00 */
[----:B------:R-:W-:-:S04]  /*9d40*/  IMAD.WIDE R146, R252, 0x4, R146 ;  /* 0x00000004fc927825 */ /* 0x000fc800078e0292 */
[C---:B------:R-:W-:Y:S01]  /*9d50*/  IMAD.WIDE R156, R252.reuse, 0x4, R156 ;  /* 0x00000004fc9c7825 */ /* 0x040fe200078e029c */
[----:B------:R-:W-:Y:S04]  /*9d60*/  STL.64 [R1+0x2f0], R158 ;  /* 0x0002f09e01007387 */ /* 0x000fe80000100a00 */
[----:B------:R1:W-:Y:S01]  /*9d70*/  STL.64 [R1+0x2e8], R146 ;  /* 0x0002e89201007387 */ /* 0x0003e20000100a00 */
[----:B------:R-:W-:-:S03]  /*9d80*/  IMAD.WIDE R148, R252, 0x4, R148 ;  /* 0x00000004fc947825 */ /* 0x000fc600078e0294 */
[----:B------:R1:W-:Y:S04]  /*9d90*/  LDGSTS.E [R139+0x26800], [R158.64], !P6 ;  /* 0x268000009e8b7fae */ /* 0x0003e8000f121848 */
[----:B------:R2:W-:Y:S04]  /*9da0*/  STL.64 [R1+0x2e0], R156 ;  /* 0x0002e09c01007387 */ /* 0x0005e80000100a00 */
[----:B------:R1:W-:Y:S04]  /*9db0*/  LDGSTS.E [R139+0x26a00], [R146.64], !P6 ;  /* 0x26a00000928b7fae */ /* 0x0003e8000f121848 */
[----:B------:R2:W-:Y:S04]  /*9dc0*/  STL.64 [R1+0x300], R148 ;  /* 0x0003009401007387 */ /* 0x0005e80000100a00 */
[----:B------:R2:W-:Y:S04]  /*9dd0*/  LDGSTS.E [R139+0x26c00], [R156.64], !P6 ;  /* 0x26c000009c8b7fae */ /* 0x0005e8000f121848 */
[----:B-1----:R-:W4:Y:S01]  /*9de0*/  LDL.LU.64 R146, [R1+0x1d0] ;  /* 0x0001d00001927983 */ /* 0x002f220000300a00 */
[----:B------:R-:W-:-:S03]  /*9df0*/  IMAD.WIDE R158, R252, 0x4, R144 ;  /* 0x00000004fc9e7825 */ /* 0x000fc600078e0290 */
[----:B------:R1:W-:Y:S04]  /*9e00*/  LDGSTS.E [R139+0x26e00], [R148.64], !P6 ;  /* 0x26e00000948b7fae */ /* 0x0003e8000f121848 */
[----:B------:R-:W4:Y:S01]  /*9e10*/  LDL.LU.64 R144, [R1+0x1c8] ;  /* 0x0001c80001907983 */ /* 0x000f220000300a00 */
[----:B--2---:R-:W-:-:S03]  /*9e20*/  IMAD.WIDE R156, R252, 0x4, R142 ;  /* 0x00000004fc9c7825 */ /* 0x004fc600078e028e */
[----:B------:R2:W-:Y:S04]  /*9e30*/  LDGSTS.E [R139+0x28800], [R158.64], !P0 ;  /* 0x288000009e8b7fae */ /* 0x0005e8000c121848 */
[----:B-1----:R-:W4:Y:S01]  /*9e40*/  LDL.LU.64 R148, [R1+0x1c0] ;  /* 0x0001c00001947983 */ /* 0x002f220000300a00 */
[----:B------:R-:W-:-:S03]  /*9e50*/  IMAD.WIDE R140, R252, 0x4, R140 ;  /* 0x00000004fc8c7825 */ /* 0x000fc600078e028c */
[----:B------:R-:W-:Y:S04]  /*9e60*/  STL.64 [R1+0x338], R158 ;  /* 0x0003389e01007387 */ /* 0x000fe80000100a00 */
[----:B------:R-:W4:Y:S04]  /*9e70*/  LDL.LU.64 R142, [R1+0x1b8] ;  /* 0x0001b800018e7983 */ /* 0x000f280000300a00 */
[----:B------:R-:W-:Y:S01]  /*9e80*/  STL.64 [R1+0x340], R156 ;  /* 0x0003409c01007387 */ /* 0x000fe20000100a00 */
[----:B------:R-:W-:-:S03]  /*9e90*/  IMAD.WIDE R18, R252, 0x4, R18 ;  /* 0x00000004fc127825 */ /* 0x000fc600078e0212 */
[----:B------:R1:W-:Y:S04]  /*9ea0*/  STL.64 [R1+0x358], R140 ;  /* 0x0003588c01007387 */ /* 0x0003e80000100a00 */
[----:B------:R3:W-:Y:S04]  /*9eb0*/  LDGSTS.E [R139+0x28a00], [R156.64], !P0 ;  /* 0x28a000009c8b7fae */ /* 0x0007e8000c121848 */
[----:B------:R1:W-:Y:S04]  /*9ec0*/  STL.64 [R1+0x3b0], R18 ;  /* 0x0003b01201007387 */ /* 0x0003e80000100a00 */
[----:B------:R1:W-:Y:S04]  /*9ed0*/  LDGSTS.E [R139+0x28c00], [R140.64], !P0 ;  /* 0x28c000008c8b7fae */ /* 0x0003e8000c121848 */
[----:B------:R2:W-:Y:S04]  /*9ee0*/  LDGSTS.E [R139+0x28e00], [R18.64], !P0 ;  /* 0x28e00000128b7fae */ /* 0x0005e8000c121848 */
[----:B-1----:R-:W4:Y:S04]  /*9ef0*/  LDL.LU.64 R140, [R1+0x170] ;  /* 0x00017000018c7983 */ /* 0x002f280000300a00 */
[----:B--2---:R-:W2:Y:S01]  /*9f00*/  LDL.LU.64 R18, [R1+0x168] ;  /* 0x0001680001127983 */ /* 0x004ea20000300a00 */
[----:B---3--:R-:W-:-:S03]  /*9f10*/  IMAD.WIDE R156, R252, 0x4, R16 ;  /* 0x00000004fc9c7825 */ /* 0x008fc600078e0210 */
[----:B------:R-:W3:Y:S01]  /*9f20*/  LDL.LU.64 R16, [R1+0x160] ;  /* 0x0001600001107983 */ /* 0x000ee20000300a00 */
[----:B------:R-:W-:-:S04]  /*9f30*/  IADD3 R14, R20, -0x56, RZ ;  /* 0xffffffaa140e7810 */ /* 0x000fc80007ffe0ff */
[----:B------:R-:W-:Y:S01]  /*9f40*/  ISETP.GE.U32.AND P3, PT, R14, 0x7fffff6b, PT ;  /* 0x7fffff6b0e00780c */ /* 0x000fe20003f66070 */
[----:B----4-:R-:W-:Y:S01]  /*9f50*/  IMAD.WIDE R154, R252, 0x4, R154 ;  /* 0x00000004fc9a7825 */ /* 0x010fe200078e029a */
[----:B------:R-:W-:Y:S01]  /*9f60*/  IADD3 R14, R20, -0x5a, RZ ;  /* 0xffffffa6140e7810 */ /* 0x000fe20007ffe0ff */
[----:B------:R1:W-:Y:S03]  /*9f70*/  STL.64 [R1+0x408], R156 ;  /* 0x0004089c01007387 */ /* 0x0003e60000100a00 */
[----:B------:R-:W-:Y:S01]  /*9f80*/  ISETP.GE.U32.AND P2, PT, R14, 0x7fffff67, PT ;  /* 0x7fffff670e00780c */ /* 0x000fe20003f46070 */
[C---:B------:R-:W-:Y:S01]  /*9f90*/  IMAD.WIDE R152, R252.reuse, 0x4, R152 ;  /* 0x00000004fc987825 */ /* 0x040fe200078e0298 */
[----:B------:R4:W-:Y:S04]  /*9fa0*/  STL.64 [R1+0x418], R154 ;  /* 0x0004189a01007387 */ /* 0x0009e80000100a00 */
[----:B------:R1:W-:Y:S04]  /*9fb0*/  STL.64 [R1+0x578], R152 ;  /* 0x0005789801007387 */ /* 0x0003e80000100a00 */
[----:B------:R1:W-:Y:S04]  /*9fc0*/  LDGSTS.E [R139+0x2a800], [R156.64], !P3 ;  /* 0x2a8000009c8b7fae */ /* 0x0003e8000d921848 */
[----:B------:R4:W-:Y:S04]  /*9fd0*/  LDGSTS.E [R139+0x2aa00], [R154.64], !P3 ;  /* 0x2aa000009a8b7fae */ /* 0x0009e8000d921848 */
[----:B------:R1:W-:Y:S01]  /*9fe0*/  LDGSTS.E [R139+0x2ac00], [R152.64], !P3 ;  /* 0x2ac00000988b7fae */ /* 0x0003e2000d921848 */
[----:B------:R-:W-:-:S05]  /*9ff0*/  IMAD.WIDE R150, R252, 0x4, R150 ;  /* 0x00000004fc967825 */ /* 0x000fca00078e0296 */
[----:B------:R1:W-:Y:S04]  /*a000*/  STL.64 [R1+0x5b0], R150 ;  /* 0x0005b09601007387 */ /* 0x0003e80000100a00 */
[----:B------:R-:W3:Y:S04]  /*a010*/  LDL.LU.64 R160, [R1+0x158] ;  /* 0x0001580001a07983 */ /* 0x000ee80000300a00 */
[----:B------:R-:W3:Y:S04]  /*a020*/  LDL.LU.64 R158, [R1+0x110] ;  /* 0x00011000019e7983 */ /* 0x000ee80000300a00 */
[----:B-1----:R-:W3:Y:S04]  /*a030*/  LDL.LU.64 R156, [R1+0x108] ;  /* 0x00010800019c7983 */ /* 0x002ee80000300a00 */
[----:B----4-:R-:W4:Y:S04]  /*a040*/  LDL.LU.64 R154, [R1+0x100] ;  /* 0x00010000019a7983 */ /* 0x010f280000300a00 */
[----:B------:R1:W-:Y:S01]  /*a050*/  LDGSTS.E [R139+0x2ae00], [R150.64], !P3 ;  /* 0x2ae00000968b7fae */ /* 0x0003e2000d921848 */
[----:B------:R-:W-:-:S05]  /*a060*/  IMAD.WIDE R146, R252, 0x4, R146 ;  /* 0x00000004fc927825 */ /* 0x000fca00078e0292 */
[----:B------:R1:W-:Y:S01]  /*a070*/  STL.64 [R1+0x5c8], R146 ;  /* 0x0005c89201007387 */ /* 0x0003e20000100a00 */
[----:B------:R-:W-:-:S03]  /*a080*/  IMAD.WIDE R144, R252, 0x4, R144 ;  /* 0x00000004fc907825 */ /* 0x000fc600078e0290 */
[----:B------:R-:W4:Y:S01]  /*a090*/  LDL.LU.64 R152, [R1+0xf8] ;  /* 0x0000f80001987983 */ /* 0x000f220000300a00 */
[----:B------:R-:W-:-:S03]  /*a0a0*/  IMAD.WIDE R162, R252, 0x4, R148 ;  /* 0x00000004fca27825 */ /* 0x000fc600078e0294 */
[----:B------:R1:W-:Y:S01]  /*a0b0*/  STL.64 [R1+0x620], R144 ;  /* 0x0006209001007387 */ /* 0x0003e20000100a00 */
[----:B------:R-:W-:-:S03]  /*a0c0*/  IMAD.WIDE R142, R252, 0x4, R142 ;  /* 0x00000004fc8e7825 */ /* 0x000fc600078e028e */
[----:B------:R-:W-:Y:S04]  /*a0d0*/  STL.64 [R1+0x638], R162 ;  /* 0x000638a201007387 */ /* 0x000fe80000100a00 */
[----:B------:R2:W-:Y:S04]  /*a0e0*/  STL.64 [R1+0x680], R142 ;  /* 0x0006808e01007387 */ /* 0x0005e80000100a00 */
[----:B------:R1:W-:Y:S04]  /*a0f0*/  LDGSTS.E [R139+0x2c800], [R146.64], !P2 ;  /* 0x2c800000928b7fae */ /* 0x0003e8000d121848 */
[----:B-1----:R-:W4:Y:S04]  /*a100*/  LDL.LU.64 R150, [R1+0xb0] ;  /* 0x0000b00001967983 */ /* 0x002f280000300a00 */
[----:B------:R1:W-:Y:S04]  /*a110*/  LDGSTS.E [R139+0x2ca00], [R144.64], !P2 ;  /* 0x2ca00000908b7fae */ /* 0x0003e8000d121848 */
[----:B------:R-:W4:Y:S04]  /*a120*/  LDL.LU.64 R148, [R1+0xa8] ;  /* 0x0000a80001947983 */ /* 0x000f280000300a00 */
[----:B------:R-:W4:Y:S04]  /*a130*/  LDL.LU.64 R146, [R1+0xa0] ;  /* 0x0000a00001927983 */ /* 0x000f280000300a00 */
[----:B------:R3:W-:Y:S01]  /*a140*/  LDGSTS.E [R139+0x2cc00], [R162.64], !P2 ;  /* 0x2cc00000a28b7fae */ /* 0x0007e2000d121848 */
[----:B------:R-:W-:-:S03]  /*a150*/  IMAD.WIDE R166, R252, 0x4, R140 ;  /* 0x00000004fca67825 */ /* 0x000fc600078e028c */
[----:B-1----:R-:W4:Y:S01]  /*a160*/  LDL.LU.64 R144, [R1+0x98] ;  /* 0x0000980001907983 */ /* 0x002f220000300a00 */
[----:B--2---:R-:W-:-:S03]  /*a170*/  IMAD.WIDE R164, R252, 0x4, R18 ;  /* 0x00000004fca47825 */ /* 0x004fc600078e0212 */
[----:B------:R1:W-:Y:S04]  /*a180*/  LDGSTS.E [R139+0x2ce00], [R142.64], !P2 ;  /* 0x2ce000008e8b7fae */ /* 0x0003e8000d121848 */
[----:B-1----:R-:W2:Y:S04]  /*a190*/  LDL.LU.64 R142, [R1+0x50] ;  /* 0x00005000018e7983 */ /* 0x002ea80000300a00 */
[----:B------:R-:W-:Y:S04]  /*a1a0*/  STL.64 [R1+0x6c8], R166 ;  /* 0x0006c8a601007387 */ /* 0x000fe80000100a00 */
[----:B------:R-:W2:Y:S04]  /*a1b0*/  LDL.LU.64 R140, [R1+0x48] ;  /* 0x00004800018c7983 */ /* 0x000ea80000300a00 */
[----:B------:R-:W-:Y:S04]  /*a1c0*/  STL.64 [R1+0x8f0], R164 ;  /* 0x0008f0a401007387 */ /* 0x000fe80000100a00 */
[----:B------:R-:W2:Y:S01]  /*a1d0*/  LDL.LU.64 R18, [R1+0x40] ;  /* 0x0000400001127983 */ /* 0x000ea20000300a00 */
[----:B---3--:R-:W-:-:S05]  /*a1e0*/  IMAD.WIDE R162, R252, 0x4, R16 ;  /* 0x00000004fca27825 */ /* 0x008fca00078e0210 */
[----:B------:R-:W-:Y:S04]  /*a1f0*/  STL.64 [R1+0x908], R162 ;  /* 0x000908a201007387 */ /* 0x000fe80000100a00 */
[----:B------:R-:W3:Y:S01]  /*a200*/  LDL.LU.64 R16, [R1+0x38] ;  /* 0x0000380001107983 */ /* 0x000ee20000300a00 */
[----:B------:R-:W-:-:S04]  /*a210*/  IADD3 R14, R20, -0x5e, RZ ;  /* 0xffffffa2140e7810 */ /* 0x000fc80007ffe0ff */
[----:B------:R-:W-:Y:S02]  /*a220*/  ISETP.GE.U32.AND P4, PT, R14, 0x7fffff63, PT ;  /* 0x7fffff630e00780c */ /* 0x000fe40003f86070 */
[----:B------:R-:W-:-:S04]  /*a230*/  IADD3 R14, R20, -0x62, RZ ;  /* 0xffffff9e140e7810 */ /* 0x000fc80007ffe0ff */
[----:B------:R-:W-:Y:S02]  /*a240*/  ISETP.GE.U32.AND P5, PT, R14, 0x7fffff5f, PT ;  /* 0x7fffff5f0e00780c */ /* 0x000fe40003fa6070 */
[----:B------:R-:W-:-:S04]  /*a250*/  IADD3 R14, R20, -0x66, RZ ;  /* 0xffffff9a140e7810 */ /* 0x000fc80007ffe0ff */
[----:B------:R-:W-:Y:S01]  /*a260*/  ISETP.GE.U32.AND P1, PT, R14, 0x7fffff5b, PT ;  /* 0x7fffff5b0e00780c */ /* 0x000fe20003f26070 */
[----:B------:R1:W-:Y:S01]  /*a270*/  LDGSTS.E [R139+0x2e800], [R166.64], !P4 ;  /* 0x2e800000a68b7fae */ /* 0x0003e2000e121848 */
[----:B------:R-:W-:-:S03]  /*a280*/  IADD3 R14, R20, -0x6a, RZ ;  /* 0xffffff96140e7810 */ /* 0x000fc60007ffe0ff */
[----:B------:R1:W-:Y:S01]  /*a290*/  LDGSTS.E [R139+0x2ea00], [R164.64], !P4 ;  /* 0x2ea00000a48b7fae */ /* 0x0003e2000e121848 */
[----:B------:R-:W-:Y:S02]  /*a2a0*/  ISETP.GE.U32.AND P6, PT, R14, 0x7fffff57, PT ;  /* 0x7fffff570e00780c */ /* 0x000fe40003fc6070 */
[----:B------:R-:W-:Y:S01]  /*a2b0*/  IADD3 R14, R20, -0x6e, RZ ;  /* 0xffffff92140e7810 */ /* 0x000fe20007ffe0ff */
[----:B------:R1:W-:Y:S03]  /*a2c0*/  LDGSTS.E [R139+0x2ec00], [R162.64], !P4 ;  /* 0x2ec00000a28b7fae */ /* 0x0003e6000e121848 */
[----:B------:R-:W-:Y:S01]  /*a2d0*/  ISETP.GE.U32.AND P0, PT, R14, 0x7fffff53, PT ;  /* 0x7fffff530e00780c */ /* 0x000fe20003f06070 */
[----:B------:R-:W-:-:S04]  /*a2e0*/  IMAD.WIDE R160, R252, 0x4, R160 ;  /* 0x00000004fca07825 */ /* 0x000fc800078e02a0 */
[C---:B------:R-:W-:Y:S01]  /*a2f0*/  IMAD.WIDE R158, R252.reuse, 0x4, R158 ;  /* 0x00000004fc9e7825 */ /* 0x040fe200078e029e */
[----:B------:R-:W-:Y:S03]  /*a300*/  STL.64 [R1+0x928], R160 ;  /* 0x000928a001007387 */ /* 0x000fe60000100a00 */
[C---:B------:R-:W-:Y:S01]  /*a310*/  IMAD.WIDE R156, R252.reuse, 0x4, R156 ;  /* 0x00000004fc9c7825 */ /* 0x040fe200078e029c */
[----:B------:R1:W-:Y:S03]  /*a320*/  LDGSTS.E [R139+0x2ee00], [R160.64], !P4 ;  /* 0x2ee00000a08b7fae */ /* 0x0003e6000e121848 */
[----:B----4-:R-:W-:Y:S01]  /*a330*/  IMAD.WIDE R154, R252, 0x4, R154 ;  /* 0x00000004fc9a7825 */ /* 0x010fe200078e029a */
[----:B------:R-:W-:Y:S01]  /*a340*/  STL.64 [R1+0xbf8], R158 ;  /* 0x000bf89e01007387 */ /* 0x000fe20000100a00 */
[----:B------:R-:W-:-:S03]  /*a350*/  IADD3 R14, R20, -0x72, RZ ;  /* 0xffffff8e140e7810 */ /* 0x000fc60007ffe0ff */
[----:B------:R1:W-:Y:S04]  /*a360*/  LDGSTS.E [R139+0x30800], [R158.64], !P5 ;  /* 0x308000009e8b7fae */ /* 0x0003e8000e921848 */
[----:B------:R-:W-:Y:S04]  /*a370*/  STL.64 [R1+0xc00], R156 ;  /* 0x000c009c01007387 */ /* 0x000fe80000100a00 */
[----:B------:R1:W-:Y:S04]  /*a380*/  LDGSTS.E [R139+0x30a00], [R156.64], !P5 ;  /* 0x30a000009c8b7fae */ /* 0x0003e8000e921848 */
[----:B------:R-:W-:Y:S04]  /*a390*/  STL.64 [R1+0xc08], R154 ;  /* 0x000c089a01007387 */ /* 0x000fe80000100a00 */
[----:B------:R2:W-:Y:S01]  /*a3a0*/  LDGSTS.E [R139+0x30c00], [R154.64], !P5 ;  /* 0x30c000009a8b7fae */ /* 0x0005e2000e921848 */
[----:B------:R-:W-:Y:S01]  /*a3b0*/  IMAD.WIDE R152, R252, 0x4, R152 ;  /* 0x00000004fc987825 */ /* 0x000fe200078e0298 */
[----:B------:R-:W-:-:S04]  /*a3c0*/  ISETP.GE.U32.AND P3, PT, R14, 0x7fffff4f, PT ;  /* 0x7fffff4f0e00780c */ /* 0x000fc80003f66070 */
[----:B------:R-:W-:Y:S04]  /*a3d0*/  STL.64 [R1+0xc10], R152 ;  /* 0x000c109801007387 */ /* 0x000fe80000100a00 */
[----:B------:R1:W-:Y:S01]  /*a3e0*/  LDGSTS.E [R139+0x30e00], [R152.64], !P5 ;  /* 0x30e00000988b7fae */ /* 0x0003e2000e921848 */
[----:B------:R-:W-:Y:S01]  /*a3f0*/  IADD3 R14, R20, -0x76, RZ ;  /* 0xffffff8a140e7810 */ /* 0x000fe20007ffe0ff */
[----:B------:R-:W-:-:S04]  /*a400*/  IMAD.WIDE R150, R252, 0x4, R150 ;  /* 0x00000004fc967825 */ /* 0x000fc800078e0296 */
[C---:B------:R-:W-:Y:S01]  /*a410*/  IMAD.WIDE R148, R252.reuse, 0x4, R148 ;  /* 0x00000004fc947825 */ /* 0x040fe200078e0294 */
[----:B------:R-:W-:Y:S03]  /*a420*/  STL.64 [R1+0xc78], R150 ;  /* 0x000c789601007387 */ /* 0x000fe60000100a00 */
[C---:B------:R-:W-:Y:S01]  /*a430*/  IMAD.WIDE R146, R252.reuse, 0x4, R146 ;  /* 0x00000004fc927825 */ /* 0x040fe200078e0292 */
[----:B------:R1:W-:Y:S04]  /*a440*/  LDGSTS.E [R139+0x32800], [R150.64], !P1 ;  /* 0x32800000968b7fae */ /* 0x0003e8000c921848 */
[----:B------:R-:W-:Y:S01]  /*a450*/  STL.64 [R1+0xc80], R148 ;  /* 0x000c809401007387 */ /* 0x000fe20000100a00 */
[----:B------:R-:W-:-:S03]  /*a460*/  IMAD.WIDE R144, R252, 0x4, R144 ;  /* 0x00000004fc907825 */ /* 0x000fc600078e0290 */
[----:B------:R1:W-:Y:S04]  /*a470*/  LDGSTS.E [R139+0x32a00], [R148.64], !P1 ;  /* 0x32a00000948b7fae */ /* 0x0003e8000c921848 */
[----:B------:R-:W-:Y:S04]  /*a480*/  STL.64 [R1+0xc88], R146 ;  /* 0x000c889201007387 */ /* 0x000fe80000100a00 */
[----:B------:R1:W-:Y:S01]  /*a490*/  LDGSTS.E [R139+0x32c00], [R146.64], !P1 ;  /* 0x32c00000928b7fae */ /* 0x0003e2000c921848 */
[----:B--2---:R-:W-:-:S03]  /*a4a0*/  IMAD.WIDE R142, R252, 0x4, R142 ;  /* 0x00000004fc8e7825 */ /* 0x004fc600078e028e */
[----:B------:R-:W-:Y:S04]  /*a4b0*/  STL.64 [R1+0xc90], R144 ;  /* 0x000c909001007387 */ /* 0x000fe80000100a00 */
[----:B------:R2:W-:Y:S01]  /*a4c0*/  LDGSTS.E [R139+0x32e00], [R144.64], !P1 ;  /* 0x32e00000908b7fae */ /* 0x0005e2000c921848 */
[----:B------:R-:W-:-:S03]  /*a4d0*/  IMAD.WIDE R140, R252, 0x4, R140 ;  /* 0x00000004fc8c7825 */ /* 0x000fc600078e028c */
[----:B------:R1:W-:Y:S04]  /*a4e0*/  STL.64 [R1+0xcf8], R142 ;  /* 0x000cf88e01007387 */ /* 0x0003e80000100a00 */
[----:B------:R1:W-:Y:S01]  /*a4f0*/  LDGSTS.E [R139+0x34800], [R142.64], !P6 ;  /* 0x348000008e8b7fae */ /* 0x0003e2000f121848 */
[----:B------:R-:W-:-:S03]  /*a500*/  IMAD.WIDE R18, R252, 0x4, R18 ;  /* 0x00000004fc127825 */ /* 0x000fc600078e0212 */
[----:B------:R2:W-:Y:S04]  /*a510*/  STL.64 [R1+0xd00], R140 ;  /* 0x000d008c01007387 */ /* 0x0005e80000100a00 */
[----:B------:R2:W-:Y:S01]  /*a520*/  LDGSTS.E [R139+0x34a00], [R140.64], !P6 ;  /* 0x34a000008c8b7fae */ /* 0x0005e2000f121848 */
[----:B-1----:R-:W-:-:S03]  /*a530*/  IMAD.WIDE R142, R252, 0x4, R172 ;  /* 0x00000004fc8e7825 */ /* 0x002fc600078e02ac */
[----:B------:R1:W-:Y:S04]  /*a540*/  STL.64 [R1+0xd08], R18 ;  /* 0x000d081201007387 */ /* 0x0003e80000100a00 */
[----:B------:R1:W-:Y:S01]  /*a550*/  LDGSTS.E [R139+0x34c00], [R18.64], !P6 ;  /* 0x34c00000128b7fae */ /* 0x0003e2000f121848 */
[----:B--2---:R-:W-:Y:S01]  /*a560*/  IMAD.WIDE R140, R252, 0x4, R174 ;  /* 0x00000004fc8c7825 */ /* 0x004fe200078e02ae */
[----:B------:R-:W-:-:S03]  /*a570*/  ISETP.GE.U32.AND P2, PT, R14, 0x7fffff4b, PT ;  /* 0x7fffff4b0e00780c */ /* 0x000fc60003f46070 */
[----:B-1----:R-:W-:-:S04]  /*a580*/  IMAD.WIDE R18, R252, 0x4, R176 ;  /* 0x00000004fc127825 */ /* 0x002fc800078e02b0 */
[----:B---3--:R-:W-:-:S05]  /*a590*/  IMAD.WIDE R16, R252, 0x4, R16 ;  /* 0x00000004fc107825 */ /* 0x008fca00078e0210 */
[----:B------:R1:W-:Y:S04]  /*a5a0*/  STL.64 [R1+0xd10], R16 ;  /* 0x000d101001007387 */ /* 0x0003e80000100a00 */
[----:B------:R1:W-:Y:S04]  /*a5b0*/  LDGSTS.E [R139+0x34e00], [R16.64], !P6 ;  /* 0x34e00000108b7fae */ /* 0x0003e8000f121848 */
[----:B------:R2:W-:Y:S04]  /*a5c0*/  STL.64 [R1+0xd78], R142 ;  /* 0x000d788e01007387 */ /* 0x0005e80000100a00 */
[----:B------:R2:W-:Y:S01]  /*a5d0*/  LDGSTS.E [R139+0x36800], [R142.64], !P0 ;  /* 0x368000008e8b7fae */ /* 0x0005e2000c121848 */
[----:B-1----:R-:W-:-:S03]  /*a5e0*/  IMAD.WIDE R16, R252, 0x4, R178 ;  /* 0x00000004fc107825 */ /* 0x002fc600078e02b2 */
        /* <DEDUP_REMOVED lines=16> */
[----:B------:R2:W-:Y:S04]  /*a6f0*/  LDGSTS.E [R139+0x38c00], [R18.64], !P3 ;  /* 0x38c00000128b7fae */ /* 0x0005e8000d921848 */
[----:B------:R3:W-:Y:S01]  /*a700*/  STL.64 [R1+0xe10], R16 ;  /* 0x000e101001007387 */ /* 0x0007e20000100a00 */
[----:B-1----:R-:W-:-:S03]  /*a710*/  IMAD.WIDE R140, R252, 0x4, R194 ;  /* 0x00000004fc8c7825 */ /* 0x002fc600078e02c2 */
[----:B------:R3:W-:Y:S01]  /*a720*/  LDGSTS.E [R139+0x38e00], [R16.64], !P3 ;  /* 0x38e00000108b7fae */ /* 0x0007e2000d921848 */
[----:B--2---:R-:W-:-:S03]  /*a730*/  IMAD.WIDE R18, R252, 0x4, R190 ;  /* 0x00000004fc127825 */ /* 0x004fc600078e02be */
[----:B------:R-:W-:Y:S01]  /*a740*/  STL.64 [R1+0xe78], R142 ;  /* 0x000e788e01007387 */ /* 0x000fe20000100a00 */
[----:B---3--:R-:W-:-:S03]  /*a750*/  IMAD.WIDE R16, R252, 0x4, R192 ;  /* 0x00000004fc107825 */ /* 0x008fc600078e02c0 */
[----:B------:R1:W-:Y:S04]  /*a760*/  STL.64 [R1+0xe80], R18 ;  /* 0x000e801201007387 */ /* 0x0003e80000100a00 */
[----:B------:R2:W-:Y:S04]  /*a770*/  LDGSTS.E [R139+0x3a800], [R142.64], !P2 ;  /* 0x3a8000008e8b7fae */ /* 0x0005e8000d121848 */
[----:B------:R3:W-:Y:S04]  /*a780*/  STL.64 [R1+0xe88], R16 ;  /* 0x000e881001007387 */ /* 0x0007e80000100a00 */
[----:B------:R1:W-:Y:S04]  /*a790*/  LDGSTS.E [R139+0x3aa00], [R18.64], !P2 ;  /* 0x3aa00000128b7fae */ /* 0x0003e8000d121848 */
[----:B------:R2:W-:Y:S04]  /*a7a0*/  STL.64 [R1+0xe90], R140 ;  /* 0x000e908c01007387 */ /* 0x0005e80000100a00 */
[----:B------:R3:W-:Y:S04]  /*a7b0*/  LDGSTS.E [R139+0x3ac00], [R16.64], !P2 ;  /* 0x3ac00000108b7fae */ /* 0x0007e8000d121848 */
[----:B-1----:R-:W4:Y:S01]  /*a7c0*/  LDL.LU.64 R18, [R1+0x3f8] ;  /* 0x0003f80001127983 */ /* 0x002f220000300a00 */
[----:B------:R-:W-:Y:S01]  /*a7d0*/  IADD3 R14, R20, -0x7a, RZ ;  /* 0xffffff86140e7810 */ /* 0x000fe20007ffe0ff */
[----:B------:R-:W-:-:S02]  /*a7e0*/  IMAD.WIDE R146, R252, 0x4, R196 ;  /* 0x00000004fc927825 */ /* 0x000fc400078e02c4 */
[----:B------:R1:W-:Y:S04]  /*a7f0*/  LDGSTS.E [R139+0x3ae00], [R140.64], !P2 ;  /* 0x3ae000008c8b7fae */ /* 0x0003e8000d121848 */
[----:B---3--:R-:W3:Y:S04]  /*a800*/  LDL.LU.64 R16, [R1+0x3f0] ;  /* 0x0003f00001107983 */ /* 0x008ee80000300a00 */
[----:B------:R-:W3:Y:S01]  /*a810*/  LDL.LU.64 R150, [R1+0x3e8] ;  /* 0x0003e80001967983 */ /* 0x000ee20000300a00 */
[----:B------:R-:W-:Y:S02]  /*a820*/  ISETP.GE.U32.AND P4, PT, R14, 0x7fffff47, PT ;  /* 0x7fffff470e00780c */ /* 0x000fe40003f86070 */
[----:B------:R-:W-:Y:S01]  /*a830*/  IADD3 R14, R20, -0x7e, RZ ;  /* 0xffffff82140e7810 */ /* 0x000fe20007ffe0ff */
[----:B------:R-:W-:Y:S01]  /*a840*/  IMAD.WIDE R144, R252, 0x4, R198 ;  /* 0x00000004fc907825 */ /* 0x000fe200078e02c6 */
[----:B------:R-:W3:Y:S02]  /*a850*/  LDL.LU.64 R148, [R1+0x3e0] ;  /* 0x0003e00001947983 */ /* 0x000ee40000300a00 */
[----:B------:R-:W-:Y:S01]  /*a860*/  ISETP.GE.U32.AND P5, PT, R14, 0x7fffff43, PT ;  /* 0x7fffff430e00780c */ /* 0x000fe20003fa6070 */
[C---:B--2---:R-:W-:Y:S01]  /*a870*/  IMAD.WIDE R142, R252.reuse, 0x4, R200 ;  /* 0x00000004fc8e7825 */ /* 0x044fe200078e02c8 */
[----:B------:R2:W-:Y:S03]  /*a880*/  STL.64 [R1+0xef8], R146 ;  /* 0x000ef89201007387 */ /* 0x0005e60000100a00 */
[C---:B-1----:R-:W-:Y:S01]  /*a890*/  IMAD.WIDE R140, R252.reuse, 0x4, R202 ;  /* 0x00000004fc8c7825 */ /* 0x042fe200078e02ca */
[----:B------:R1:W-:Y:S04]  /*a8a0*/  STL.64 [R1+0xf00], R144 ;  /* 0x000f009001007387 */ /* 0x0003e80000100a00 */
[----:B------:R2:W-:Y:S01]  /*a8b0*/  LDGSTS.E [R139+0x3c800], [R146.64], !P4 ;  /* 0x3c800000928b7fae */ /* 0x0005e2000e121848 */
[----:B------:R-:W-:-:S03]  /*a8c0*/  IMAD.WIDE R152, R252, 0x4, R204 ;  /* 0x00000004fc987825 */ /* 0x000fc600078e02cc */
[----:B------:R1:W-:Y:S01]  /*a8d0*/  LDGSTS.E [R139+0x3ca00], [R144.64], !P4 ;  /* 0x3ca00000908b7fae */ /* 0x0003e2000e121848 */
[----:B------:R-:W-:-:S03]  /*a8e0*/  IMAD.WIDE R154, R252, 0x4, R208 ;  /* 0x00000004fc9a7825 */ /* 0x000fc600078e02d0 */
[----:B------:R1:W-:Y:S04]  /*a8f0*/  STL.64 [R1+0xf08], R142 ;  /* 0x000f088e01007387 */ /* 0x0003e80000100a00 */
[----:B------:R1:W-:Y:S01]  /*a900*/  LDGSTS.E [R139+0x3cc00], [R142.64], !P4 ;  /* 0x3cc000008e8b7fae */ /* 0x0003e2000e121848 */
[----:B--2---:R-:W-:-:S03]  /*a910*/  IMAD.WIDE R146, R252, 0x4, R210 ;  /* 0x00000004fc927825 */ /* 0x004fc600078e02d2 */
[----:B------:R2:W-:Y:S04]  /*a920*/  STL.64 [R1+0xf10], R140 ;  /* 0x000f108c01007387 */ /* 0x0005e80000100a00 */
[----:B------:R2:W-:Y:S04]  /*a930*/  LDGSTS.E [R139+0x3ce00], [R140.64], !P4 ;  /* 0x3ce000008c8b7fae */ /* 0x0005e8000e121848 */
[----:B-1----:R-:W3:Y:S04]  /*a940*/  LDL.LU.64 R144, [R1+0x390] ;  /* 0x0003900001907983 */ /* 0x002ee80000300a00 */
[----:B------:R-:W3:Y:S01]  /*a950*/  LDL.LU.64 R142, [R1+0x388] ;  /* 0x00038800018e7983 */ /* 0x000ee20000300a00 */
[----:B--2---:R-:W-:-:S03]  /*a960*/  IMAD.WIDE R140, R252, 0x4, R206 ;  /* 0x00000004fc8c7825 */ /* 0x004fc600078e02ce */
[----:B------:R-:W-:Y:S04]  /*a970*/  STL.64 [R1+0xf78], R152 ;  /* 0x000f789801007387 */ /* 0x000fe80000100a00 */
[----:B------:R1:W-:Y:S04]  /*a980*/  STL.64 [R1+0xf80], R140 ;  /* 0x000f808c01007387 */ /* 0x0003e80000100a00 */
[----:B------:R2:W-:Y:S04]  /*a990*/  LDGSTS.E [R139+0x3e800], [R152.64], !P5 ;  /* 0x3e800000988b7fae */ /* 0x0005e8000e921848 */
[----:B------:R-:W-:Y:S04]  /*a9a0*/  STL.64 [R1+0xf88], R154 ;  /* 0x000f889a01007387 */ /* 0x000fe80000100a00 */
[----:B------:R1:W-:Y:S04]  /*a9b0*/  LDGSTS.E [R139+0x3ea00], [R140.64], !P5 ;  /* 0x3ea000008c8b7fae */ /* 0x0003e8000e921848 */
[----:B------:R4:W-:Y:S04]  /*a9c0*/  STL.64 [R1+0xf90], R146 ;  /* 0x000f909201007387 */ /* 0x0009e80000100a00 */
[----:B------:R2:W-:Y:S04]  /*a9d0*/  LDGSTS.E [R139+0x3ec00], [R154.64], !P5 ;  /* 0x3ec000009a8b7fae */ /* 0x0005e8000e921848 */
[----:B-1----:R-:W3:Y:S04]  /*a9e0*/  LDL.LU.64 R140, [R1+0x380] ;  /* 0x00038000018c7983 */ /* 0x002ee80000300a00 */
[----:B--2---:R-:W2:Y:S04]  /*a9f0*/  LDL.LU.64 R152, [R1+0x378] ;  /* 0x0003780001987983 */ /* 0x004ea80000300a00 */
[----:B------:R1:W-:Y:S04]  /*aa00*/  LDGSTS.E [R139+0x3ee00], [R146.64], !P5 ;  /* 0x3ee00000928b7fae */ /* 0x0003e8000e921848 */
[----:B-1----:R-:W2:Y:S01]  /*aa10*/  LDL.LU.64 R138, [R1+0x330] ;  /* 0x00033000018a7983 */ /* 0x002ea20000300a00 */
[----:B----4-:R-:W-:-:S05]  /*aa20*/  IMAD.WIDE R146, R252, 0x4, R18 ;  /* 0x00000004fc927825 */ /* 0x010fca00078e0212 */
[----:B------:R1:W-:Y:S01]  /*aa30*/  STL.64 [R1+0x40], R146 ;  /* 0x0000409201007387 */ /* 0x0003e20000100a00 */
[----:B---3--:R-:W-:-:S03]  /*aa40*/  IMAD.WIDE R198, R252, 0x4, R16 ;  /* 0x00000004fcc67825 */ /* 0x008fc600078e0210 */
[----:B------:R-:W3:Y:S04]  /*aa50*/  LDL.LU.64 R16, [R1+0x328] ;  /* 0x0003280001107983 */ /* 0x000ee80000300a00 */
[----:B------:R-:W4:Y:S01]  /*aa60*/  LDL.LU.64 R18, [R1+0x320] ;  /* 0x0003200001127983 */ /* 0x000f220000300a00 */
[----:B------:R-:W-:-:S03]  /*aa70*/  IMAD.WIDE R196, R252, 0x4, R150 ;  /* 0x00000004fcc47825 */ /* 0x000fc600078e0296 */
[----:B------:R-:W4:Y:S01]  /*aa80*/  LDL.LU.64 R150, [R1+0x318] ;  /* 0x0003180001967983 */ /* 0x000f220000300a00 */
[----:B------:R-:W-:-:S04]  /*aa90*/  IADD3 R14, R20, -0x43, RZ ;  /* 0xffffffbd140e7810 */ /* 0x000fc80007ffe0ff */
[----:B------:R-:W-:Y:S02]  /*aaa0*/  ISETP.GE.U32.AND P1, PT, R14, 0x7fffff7e, PT ;  /* 0x7fffff7e0e00780c */ /* 0x000fe40003f26070 */
[----:B------:R-:W-:Y:S01]  /*aab0*/  IADD3 R14, R20, -0x47, RZ ;  /* 0xffffffb9140e7810 */ /* 0x000fe20007ffe0ff */
[----:B------:R-:W-:-:S03]  /*aac0*/  IMAD.SHL.U32 R15, R15, 0x4, RZ ;  /* 0x000000040f0f7824 */ /* 0x000fc600078e00ff */
[----:B------:R-:W-:Y:S01]  /*aad0*/  ISETP.GE.U32.AND P6, PT, R14, 0x7fffff7a, PT ;  /* 0x7fffff7a0e00780c */ /* 0x000fe20003fc6070 */
[----:B------:R-:W-:Y:S01]  /*aae0*/  IMAD.WIDE R194, R252, 0x4, R148 ;  /* 0x00000004fcc27825 */ /* 0x000fe200078e0294 */
[----:B------:R-:W-:Y:S01]  /*aaf0*/  LOP3.LUT R15, R15, 0x40, RZ, 0x3c, !PT ;  /* 0x000000400f0f7812 */ /* 0x000fe200078e3cff */
[----:B------:R-:W4:Y:S04]  /*ab00*/  LDL.LU.64 R148, [R1+0x2d0] ;  /* 0x0002d00001947983 */ /* 0x000f280000300a00 */
[----:B------:R-:W-:Y:S04]  /*ab10*/  STL.64 [R1+0x1378], R198 ;  /* 0x001378c601007387 */ /* 0x000fe80000100a00 */
[----:B------:R-:W-:Y:S04]  /*ab20*/  STL.64 [R1+0x1380], R196 ;  /* 0x001380c401007387 */ /* 0x000fe80000100a00 */
[----:B------:R-:W-:Y:S01]  /*ab30*/  STL.64 [R1+0x1388], R194 ;  /* 0x001388c201007387 */ /* 0x000fe20000100a00 */
[----:B------:R-:W-:-:S03]  /*ab40*/  IADD3 R14, R20, -0x4b, RZ ;  /* 0xffffffb5140e7810 */ /* 0x000fc60007ffe0ff */
[----:B------:R1:W-:Y:S04]  /*ab50*/  LDGSTS.E [R15+0x21000], [R146.64], !P1 ;  /* 0x21000000920f7fae */ /* 0x0003e8000c921848 */
[----:B------:R1:W-:Y:S01]  /*ab60*/  LDGSTS.E [R15+0x21200], [R198.64], !P1 ;  /* 0x21200000c60f7fae */ /* 0x0003e2000c921848 */
[----:B------:R-:W-:-:S03]  /*ab70*/  IMAD.WIDE R156, R252, 0x4, R144 ;  /* 0x00000004fc9c7825 */ /* 0x000fc600078e0290 */
[----:B------:R-:W4:Y:S01]  /*ab80*/  LDL.LU.64 R144, [R1+0x2c8] ;  /* 0x0002c80001907983 */ /* 0x000f220000300a00 */
[----:B------:R-:W-:-:S03]  /*ab90*/  IMAD.WIDE R142, R252, 0x4, R142 ;  /* 0x00000004fc8e7825 */ /* 0x000fc600078e028e */
[----:B------:R-:W4:Y:S04]  /*aba0*/  LDL.LU.64 R154, [R1+0x2c0] ;  /* 0x0002c000019a7983 */ /* 0x000f280000300a00 */
[----:B------:R-:W-:Y:S04]  /*abb0*/  STL.64 [R1+0x48], R156 ;  /* 0x0000489c01007387 */ /* 0x000fe80000100a00 */
[----:B------:R2:W-:Y:S04]  /*abc0*/  LDGSTS.E [R15+0x21400], [R196.64], !P1 ;  /* 0x21400000c40f7fae */ /* 0x0005e8000c921848 */
[----:B-1----:R-:W4:Y:S01]  /*abd0*/  LDL.LU.64 R146, [R1+0x2b8] ;  /* 0x0002b80001927983 */ /* 0x002f220000300a00 */
[----:B------:R-:W-:-:S03]  /*abe0*/  ISETP.GE.U32.AND P0, PT, R14, 0x7fffff76, PT ;  /* 0x7fffff760e00780c */ /* 0x000fc60003f06070 */
[----:B------:R1:W-:Y:S04]  /*abf0*/  LDGSTS.E [R15+0x21600], [R194.64], !P1 ;  /* 0x21600000c20f7fae */ /* 0x0003e8000c921848 */
[----:B------:R1:W-:Y:S04]  /*ac00*/  STL.64 [R1+0x50], R142 ;  /* 0x0000508e01007387 */ /* 0x0003e80000100a00 */
[----:B------:R1:W-:Y:S04]  /*ac10*/  LDGSTS.E [R15+0x23000], [R156.64], !P6 ;  /* 0x230000009c0f7fae */ /* 0x0003e8000f121848 */
[----:B------:R1:W-:Y:S01]  /*ac20*/  LDGSTS.E [R15+0x23200], [R142.64], !P6 ;  /* 0x232000008e0f7fae */ /* 0x0003e2000f121848 */
[----:B------:R-:W-:-:S04]  /*ac30*/  IMAD.WIDE R140, R252, 0x4, R140 ;  /* 0x00000004fc8c7825 */ /* 0x000fc800078e028c */
[C---:B--2---:R-:W-:Y:S01]  /*ac40*/  IMAD.WIDE R152, R252.reuse, 0x4, R152 ;  /* 0x00000004fc987825 */ /* 0x044fe200078e0298 */
[----:B------:R2:W-:Y:S04]  /*ac50*/  STL.64 [R1+0x58], R140 ;  /* 0x0000588c01007387 */ /* 0x0005e80000100a00 */
[----:B------:R4:W-:Y:S04]  /*ac60*/  STL.64 [R1+0xa0], R152 ;  /* 0x0000a09801007387 */ /* 0x0009e80000100a00 */
[----:B-1----:R-:W4:Y:S04]  /*ac70*/  LDL.LU.64 R142, [R1+0x270] ;  /* 0x00027000018e7983 */ /* 0x002f280000300a00 */
[----:B------:R2:W-:Y:S01]  /*ac80*/  LDGSTS.E [R15+0x23400], [R140.64], !P6 ;  /* 0x234000008c0f7fae */ /* 0x0005e2000f121848 */
[----:B------:R-:W-:-:S03]  /*ac90*/  IMAD.WIDE R156, R252, 0x4, R138 ;  /* 0x00000004fc9c7825 */ /* 0x000fc600078e028a */
[----:B------:R4:W-:Y:S04]  /*aca0*/  LDGSTS.E [R15+0x23600], [R152.64], !P6 ;  /* 0x23600000980f7fae */ /* 0x0009e8000f121848 */
[----:B------:R1:W-:Y:S04]  /*acb0*/  LDGSTS.E [R15+0x25000], [R156.64], !P0 ;  /* 0x250000009c0f7fae */ /* 0x0003e8000c121848 */
[----:B--2---:R-:W2:Y:S04]  /*acc0*/  LDL.LU.64 R140, [R1+0x268] ;  /* 0x00026800018c7983 */ /* 0x004ea80000300a00 */
[----:B------:R-:W2:Y:S04]  /*acd0*/  LDL.LU.64 R138, [R1+0x260] ;  /* 0x00026000018a7983 */ /* 0x000ea80000300a00 */
[----:B------:R-:W-:Y:S01]  /*ace0*/  STL.64 [R1+0xa8], R156 ;  /* 0x0000a89c01007387 */ /* 0x000fe20000100a00 */
[----:B---3--:R-:W-:-:S04]  /*acf0*/  IMAD.WIDE R16, R252, 0x4, R16 ;  /* 0x00000004fc107825 */ /* 0x008fc800078e0210 */
[C---:B----4-:R-:W-:Y:S01]  /*ad00*/  IMAD.WIDE R152, R252.reuse, 0x4, R18 ;  /* 0x00000004fc987825 */ /* 0x050fe200078e0212 */
[----:B------:R3:W-:Y:S04]  /*ad10*/  LDGSTS.E [R15+0x25200], [R16.64], !P0 ;  /* 0x25200000100f7fae */ /* 0x0007e8000c121848 */
[----:B------:R-:W4:Y:S01]  /*ad20*/  LDL.LU.64 R18, [R1+0x258] ;  /* 0x0002580001127983 */ /* 0x000f220000300a00 */
[----:B------:R-:W-:-:S03]  /*ad30*/  IMAD.WIDE R150, R252, 0x4, R150 ;  /* 0x00000004fc967825 */ /* 0x000fc600078e0296 */
[----:B------:R3:W-:Y:S04]  /*ad40*/  STL.64 [R1+0xb0], R16 ;  /* 0x0000b01001007387 */ /* 0x0007e80000100a00 */
[----:B------:R1:W-:Y:S04]  /*ad50*/  STL.64 [R1+0xd0], R152 ;  /* 0x0000d09801007387 */ /* 0x0003e80000100a00 */
[----:B------:R1:W-:Y:S04]  /*ad60*/  STL.64 [R1+0xf8], R150 ;  /* 0x0000f89601007387 */ /* 0x0003e80000100a00 */
[----:B---3--:R-:W3:Y:S01]  /*ad70*/  LDL.LU.64 R16, [R1+0x210] ;  /* 0x0002100001107983 */ /* 0x008ee20000300a00 */
[----:B------:R-:W-:Y:S01]  /*ad80*/  IADD3 R14, R20, -0x4f, RZ ;  /* 0xffffffb1140e7810 */ /* 0x000fe20007ffe0ff */
[----:B-1----:R-:W-:-:S02]  /*ad90*/  IMAD.WIDE R156, R252, 0x4, R148 ;  /* 0x00000004fc9c7825 */ /* 0x002fc400078e0294 */
[----:B------:R1:W-:Y:S01]  /*ada0*/  LDGSTS.E [R15+0x25400], [R152.64], !P0 ;  /* 0x25400000980f7fae */ /* 0x0003e2000c121848 */
[----:B------:R-:W-:Y:S02]  /*adb0*/  ISETP.GE.U32.AND P3, PT, R14, 0x7fffff72, PT ;  /* 0x7fffff720e00780c */ /* 0x000fe40003f66070 */
[----:B------:R-:W-:Y:S01]  /*adc0*/  IADD3 R14, R20, -0x53, RZ ;  /* 0xffffffad140e7810 */ /* 0x000fe20007ffe0ff */
[----:B------:R1:W-:Y:S03]  /*add0*/  LDGSTS.E [R15+0x25600], [R150.64], !P0 ;  /* 0x25600000960f7fae */ /* 0x0003e6000c121848 */
[----:B------:R-:W-:Y:S01]  /*ade0*/  ISETP.GE.U32.AND P2, PT, R14, 0x7fffff6e, PT ;  /* 0x7fffff6e0e00780c */ /* 0x000fe20003f46070 */
[----:B-1----:R-:W3:Y:S04]  /*adf0*/  LDL.LU.64 R152, [R1+0x208] ;  /* 0x0002080001987983 */ /* 0x002ee80000300a00 */
[----:B------:R-:W3:Y:S01]  /*ae00*/  LDL.LU.64 R150, [R1+0x200] ;  /* 0x0002000001967983 */ /* 0x000ee20000300a00 */
[----:B------:R-:W-:-:S03]  /*ae10*/  IMAD.WIDE R144, R252, 0x4, R144 ;  /* 0x00000004fc907825 */ /* 0x000fc600078e0290 */
[----:B------:R-:W3:Y:S01]  /*ae20*/  LDL.LU.64 R148, [R1+0x1f8] ;  /* 0x0001f80001947983 */ /* 0x000ee20000300a00 */
[----:B------:R-:W-:-:S03]  /*ae30*/  IMAD.WIDE R154, R252, 0x4, R154 ;  /* 0x00000004fc9a7825 */ /* 0x000fc600078e029a */
[----:B------:R-:W-:Y:S04]  /*ae40*/  STL.64 [R1+0x100], R156 ;  /* 0x0001009c01007387 */ /* 0x000fe80000100a00 */
[----:B------:R1:W-:Y:S04]  /*ae50*/  STL.64 [R1+0x108], R144 ;  /* 0x0001089001007387 */ /* 0x0003e80000100a00 */
[----:B------:R1:W-:Y:S01]  /*ae60*/  LDGSTS.E [R15+0x27000], [R156.64], !P3 ;  /* 0x270000009c0f7fae */ /* 0x0003e2000d921848 */
[----:B------:R-:W-:-:S03]  /*ae70*/  IMAD.WIDE R146, R252, 0x4, R146 ;  /* 0x00000004fc927825 */ /* 0x000fc600078e0292 */
[----:B------:R-:W-:Y:S04]  /*ae80*/  STL.64 [R1+0x110], R154 ;  /* 0x0001109a01007387 */ /* 0x000fe80000100a00 */
[----:B------:R1:W-:Y:S04]  /*ae90*/  LDGSTS.E [R15+0x27200], [R144.64], !P3 ;  /* 0x27200000900f7fae */ /* 0x0003e8000d921848 */
[----:B------:R1:W-:Y:S04]  /*aea0*/  STL.64 [R1+0x1b8], R146 ;  /* 0x0001b89201007387 */ /* 0x0003e80000100a00 */
[----:B------:R2:W-:Y:S04]  /*aeb0*/  LDGSTS.E [R15+0x27400], [R154.64], !P3 ;  /* 0x274000009a0f7fae */ /* 0x0005e8000d921848 */
[----:B-1----:R-:W3:Y:S04]  /*aec0*/  LDL.LU.64 R144, [R1+0x1b0] ;  /* 0x0001b00001907983 */ /* 0x002ee80000300a00 */
[----:B------:R1:W-:Y:S01]  /*aed0*/  LDGSTS.E [R15+0x27600], [R146.64], !P3 ;  /* 0x27600000920f7fae */ /* 0x0003e2000d921848 */
[----:B------:R-:W-:-:S03]  /*aee0*/  IMAD.WIDE R156, R252, 0x4, R142 ;  /* 0x00000004fc9c7825 */ /* 0x000fc600078e028e */
[----:B------:R-:W3:Y:S04]  /*aef0*/  LDL.LU.64 R142, [R1+0x1a8] ;  /* 0x0001a800018e7983 */ /* 0x000ee80000300a00 */
[----:B-1----:R-:W3:Y:S04]  /*af00*/  LDL.LU.64 R146, [R1+0x1a0] ;  /* 0x0001a00001927983 */ /* 0x002ee80000300a00 */
[----:B------:R-:W-:Y:S04]  /*af10*/  STL.64 [R1+0x1c0], R156 ;  /* 0x0001c09c01007387 */ /* 0x000fe80000100a00 */
[----:B------:R1:W-:Y:S01]  /*af20*/  LDGSTS.E [R15+0x29000], [R156.64], !P2 ;  /* 0x290000009c0f7fae */ /* 0x0003e2000d121848 */
[----:B--2---:R-:W-:-:S03]  /*af30*/  IMAD.WIDE R154, R252, 0x4, R140 ;  /* 0x00000004fc9a7825 */ /* 0x004fc600078e028c */
[----:B------:R-:W3:Y:S01]  /*af40*/  LDL.LU.64 R140, [R1+0x198] ;  /* 0x00019800018c7983 */ /* 0x000ee20000300a00 */
[----:B------:R-:W-:-:S03]  /*af50*/  IMAD.WIDE R138, R252, 0x4, R138 ;  /* 0x00000004fc8a7825 */ /* 0x000fc600078e028a */
[----:B------:R-:W-:Y:S04]  /*af60*/  STL.64 [R1+0x1c8], R154 ;  /* 0x0001c89a01007387 */ /* 0x000fe80000100a00 */
[----:B------:R1:W-:Y:S04]  /*af70*/  STL.64 [R1+0x230], R138 ;  /* 0x0002308a01007387 */ /* 0x0003e80000100a00 */
[----:B------:R3:W-:Y:S04]  /*af80*/  LDGSTS.E [R15+0x29200], [R154.64], !P2 ;  /* 0x292000009a0f7fae */ /* 0x0007e8000d121848 */
[----:B------:R1:W-:Y:S01]  /*af90*/  LDGSTS.E [R15+0x29400], [R138.64], !P2 ;  /* 0x294000008a0f7fae */ /* 0x0003e2000d121848 */
[----:B----4-:R-:W-:-:S05]  /*afa0*/  IMAD.WIDE R18, R252, 0x4, R18 ;  /* 0x00000004fc127825 */ /* 0x010fca00078e0212 */
[----:B------:R4:W-:Y:S04]  /*afb0*/  STL.64 [R1+0x290], R18 ;  /* 0x0002901201007387 */ /* 0x0009e80000100a00 */
[----:B-1----:R-:W2:Y:S04]  /*afc0*/  LDL.LU.64 R138, [R1+0x150] ;  /* 0x00015000018a7983 */ /* 0x002ea80000300a00 */
[----:B------:R4:W-:Y:S01]  /*afd0*/  LDGSTS.E [R15+0x29600], [R18.64], !P2 ;  /* 0x29600000120f7fae */ /* 0x0009e2000d121848 */
[----:B---3--:R-:W-:-:S03]  /*afe0*/  IMAD.WIDE R154, R252, 0x4, R16 ;  /* 0x00000004fc9a7825 */ /* 0x008fc600078e0210 */
[----:B----4-:R-:W3:Y:S04]  /*aff0*/  LDL.LU.64 R18, [R1+0x148] ;  /* 0x0001480001127983 */ /* 0x010ee80000300a00 */
[----:B------:R-:W4:Y:S01]  /*b000*/  LDL.LU.64 R16, [R1+0x140] ;  /* 0x0001400001107983 */ /* 0x000f220000300a00 */
[----:B------:R-:W-:-:S04]  /*b010*/  IADD3 R14, R20, -0x57, RZ ;  /* 0xffffffa9140e7810 */ /* 0x000fc80007ffe0ff */
[----:B------:R-:W-:Y:S01]  /*b020*/  ISETP.GE.U32.AND P4, PT, R14, 0x7fffff6a, PT ;  /* 0x7fffff6a0e00780c */ /* 0x000fe20003f86070 */
[----:B------:R-:W-:Y:S01]  /*b030*/  IMAD.WIDE R152, R252, 0x4, R152 ;  /* 0x00000004fc987825 */ /* 0x000fe200078e0298 */
[----:B------:R-:W-:-:S03]  /*b040*/  IADD3 R14, R20, -0x5b, RZ ;  /* 0xffffffa5140e7810 */ /* 0x000fc60007ffe0ff */
[----:B------:R-:W-:Y:S01]  /*b050*/  IMAD.WIDE R150, R252, 0x4, R150 ;  /* 0x00000004fc967825 */ /* 0x000fe200078e0296 */
[----:B------:R-:W-:Y:S01]  /*b060*/  ISETP.GE.U32.AND P5, PT, R14, 0x7fffff66, PT ;  /* 0x7fffff660e00780c */ /* 0x000fe20003fa6070 */
[----:B------:R1:W-:Y:S02]  /*b070*/  STL.64 [R1+0x2b0], R154 ;  /* 0x0002b09a01007387 */ /* 0x0003e40000100a00 */
[C---:B------:R-:W-:Y:S02]  /*b080*/  IMAD.WIDE R148, R252.reuse, 0x4, R148 ;  /* 0x00000004fc947825 */ /* 0x040fe400078e0294 */
[----:B------:R1:W-:Y:S04]  /*b090*/  STL.64 [R1+0x2c0], R152 ;  /* 0x0002c09801007387 */ /* 0x0003e80000100a00 */
[----:B------:R1:W-:Y:S04]  /*b0a0*/  STL.64 [R1+0x2d0], R150 ;  /* 0x0002d09601007387 */ /* 0x0003e80000100a00 */
[----:B------:R1:W-:Y:S04]  /*b0b0*/  STL.64 [R1+0x2f8], R148 ;  /* 0x0002f89401007387 */ /* 0x0003e80000100a00 */
[----:B------:R-:W4:Y:S04]  /*b0c0*/  LDL.LU.64 R158, [R1+0x138] ;  /* 0x00013800019e7983 */ /* 0x000f280000300a00 */
[----:B------:R1:W-:Y:S04]  /*b0d0*/  LDGSTS.E [R15+0x2b000], [R154.64], !P4 ;  /* 0x2b0000009a0f7fae */ /* 0x0003e8000e121848 */
[----:B------:R-:W4:Y:S04]  /*b0e0*/  LDL.LU.64 R156, [R1+0xf0] ;  /* 0x0000f000019c7983 */ /* 0x000f280000300a00 */
[----:B------:R1:W-:Y:S01]  /*b0f0*/  LDGSTS.E [R15+0x2b200], [R152.64], !P4 ;  /* 0x2b200000980f7fae */ /* 0x0003e2000e121848 */
[----:B------:R-:W-:-:S03]  /*b100*/  IMAD.WIDE R144, R252, 0x4, R144 ;  /* 0x00000004fc907825 */ /* 0x000fc600078e0290 */
[----:B-1----:R-:W4:Y:S04]  /*b110*/  LDL.LU.64 R154, [R1+0xe8] ;  /* 0x0000e800019a7983 */ /* 0x002f280000300a00 */
[----:B------:R1:W-:Y:S04]  /*b120*/  LDGSTS.E [R15+0x2b400], [R150.64], !P4 ;  /* 0x2b400000960f7fae */ /* 0x0003e8000e121848 */
[----:B------:R-:W4:Y:S01]  /*b130*/  LDL.LU.64 R152, [R1+0xe0] ;  /* 0x0000e00001987983 */ /* 0x000f220000300a00 */
[----:B------:R-:W-:-:S03]  /*b140*/  IMAD.WIDE R142, R252, 0x4, R142 ;  /* 0x00000004fc8e7825 */ /* 0x000fc600078e028e */
[----:B------:R1:W-:Y:S01]  /*b150*/  STL.64 [R1+0x320], R144 ;  /* 0x0003209001007387 */ /* 0x0003e20000100a00 */
[----:B------:R-:W-:-:S03]  /*b160*/  IMAD.WIDE R160, R252, 0x4, R146 ;  /* 0x00000004fca07825 */ /* 0x000fc600078e0292 */
[----:B-1----:R-:W4:Y:S04]  /*b170*/  LDL.LU.64 R150, [R1+0xd8] ;  /* 0x0000d80001967983 */ /* 0x002f280000300a00 */
[----:B------:R1:W-:Y:S01]  /*b180*/  STL.64 [R1+0x330], R142 ;  /* 0x0003308e01007387 */ /* 0x0003e20000100a00 */
[----:B------:R-:W-:-:S03]  /*b190*/  IMAD.WIDE R140, R252, 0x4, R140 ;  /* 0x00000004fc8c7825 */ /* 0x000fc600078e028c */
[----:B------:R-:W-:Y:S04]  /*b1a0*/  STL.64 [R1+0x350], R160 ;  /* 0x000350a001007387 */ /* 0x000fe80000100a00 */
[----:B------:R1:W-:Y:S04]  /*b1b0*/  LDGSTS.E [R15+0x2b600], [R148.64], !P4 ;  /* 0x2b600000940f7fae */ /* 0x0003e8000e121848 */
[----:B------:R1:W-:Y:S04]  /*b1c0*/  STL.64 [R1+0x380], R140 ;  /* 0x0003808c01007387 */ /* 0x0003e80000100a00 */
[----:B------:R1:W-:Y:S04]  /*b1d0*/  LDGSTS.E [R15+0x2d000], [R144.64], !P5 ;  /* 0x2d000000900f7fae */ /* 0x0003e8000e921848 */
[----:B-1----:R-:W4:Y:S04]  /*b1e0*/  LDL.LU.64 R148, [R1+0x90] ;  /* 0x0000900001947983 */ /* 0x002f280000300a00 */
[----:B------:R1:W-:Y:S04]  /*b1f0*/  LDGSTS.E [R15+0x2d200], [R142.64], !P5 ;  /* 0x2d2000008e0f7fae */ /* 0x0003e8000e921848 */
[----:B------:R-:W4:Y:S04]  /*b200*/  LDL.LU.64 R146, [R1+0x88] ;  /* 0x0000880001927983 */ /* 0x000f280000300a00 */
[----:B------:R-:W4:Y:S04]  /*b210*/  LDL.LU.64 R144, [R1+0x80] ;  /* 0x0000800001907983 */ /* 0x000f280000300a00 */
[----:B------:R4:W-:Y:S04]  /*b220*/  LDGSTS.E [R15+0x2d400], [R160.64], !P5 ;  /* 0x2d400000a00f7fae */ /* 0x0009e8000e921848 */
[----:B-1----:R-:W4:Y:S04]  /*b230*/  LDL.LU.64 R142, [R1+0x78] ;  /* 0x00007800018e7983 */ /* 0x002f280000300a00 */
[----:B------:R1:W-:Y:S04]  /*b240*/  LDGSTS.E [R15+0x2d600], [R140.64], !P5 ;  /* 0x2d6000008c0f7fae */ /* 0x0003e8000e921848 */
[----:B-1----:R-:W4:Y:S01]  /*b250*/  LDL.LU.64 R140, [R1+0x30] ;  /* 0x00003000018c7983 */ /* 0x002f220000300a00 */
[----:B--2---:R-:W-:-:S05]  /*b260*/  IMAD.WIDE R164, R252, 0x4, R138 ;  /* 0x00000004fca47825 */ /* 0x004fca00078e028a */
[----:B------:R-:W-:Y:S04]  /*b270*/  STL.64 [R1+0x400], R164 ;  /* 0x000400a401007387 */ /* 0x000fe80000100a00 */
[----:B------:R-:W2:Y:S01]  /*b280*/  LDL.LU.64 R138, [R1+0x28] ;  /* 0x00002800018a7983 */ /* 0x000ea20000300a00 */
[----:B---3--:R-:W-:-:S04]  /*b290*/  IMAD.WIDE R162, R252, 0x4, R18 ;  /* 0x00000004fca27825 */ /* 0x008fc800078e0212 */
[----:B----4-:R-:W-:Y:S01]  /*b2a0*/  IMAD.WIDE R160, R252, 0x4, R16 ;  /* 0x00000004fca07825 */ /* 0x010fe200078e0210 */
[----:B------:R-:W-:Y:S04]  /*b2b0*/  STL.64 [R1+0x410], R162 ;  /* 0x000410a201007387 */ /* 0x000fe80000100a00 */
[----:B------:R-:W3:Y:S04]  /*b2c0*/  LDL.LU.64 R18, [R1+0x20] ;  /* 0x0000200001127983 */ /* 0x000ee80000300a00 */
[----:B------:R-:W-:Y:S04]  /*b2d0*/  STL.64 [R1+0x570], R160 ;  /* 0x000570a001007387 */ /* 0x000fe80000100a00 */
[----:B------:R-:W4:Y:S01]  /*b2e0*/  LDL.LU.64 R16, [R1+0x18] ;  /* 0x0000180001107983 */ /* 0x000f220000300a00 */
[----:B------:R-:W-:-:S04]  /*b2f0*/  IADD3 R14, R20, -0x5f, RZ ;  /* 0xffffffa1140e7810 */ /* 0x000fc80007ffe0ff */
[----:B------:R-:W-:Y:S02]  /*b300*/  ISETP.GE.U32.AND P1, PT, R14, 0x7fffff62, PT ;  /* 0x7fffff620e00780c */ /* 0x000fe40003f26070 */
[----:B------:R-:W-:-:S04]  /*b310*/  IADD3 R14, R20, -0x63, RZ ;  /* 0xffffff9d140e7810 */ /* 0x000fc80007ffe0ff */
[----:B------:R-:W-:Y:S02]  /*b320*/  ISETP.GE.U32.AND P6, PT, R14, 0x7fffff5e, PT ;  /* 0x7fffff5e0e00780c */ /* 0x000fe40003fc6070 */
[----:B------:R-:W-:-:S04]  /*b330*/  IADD3 R14, R20, -0x67, RZ ;  /* 0xffffff99140e7810 */ /* 0x000fc80007ffe0ff */
[----:B------:R-:W-:Y:S01]  /*b340*/  ISETP.GE.U32.AND P0, PT, R14, 0x7fffff5a, PT ;  /* 0x7fffff5a0e00780c */ /* 0x000fe20003f06070 */
[----:B------:R-:W-:Y:S01]  /*b350*/  IMAD.WIDE R158, R252, 0x4, R158 ;  /* 0x00000004fc9e7825 */ /* 0x000fe200078e029e */
[----:B------:R-:W-:Y:S01]  /*b360*/  IADD3 R14, R20, -0x6b, RZ ;  /* 0xffffff95140e7810 */ /* 0x000fe20007ffe0ff */
[----:B------:R1:W-:Y:S03]  /*b370*/  LDGSTS.E [R15+0x2f000], [R164.64], !P1 ;  /* 0x2f000000a40f7fae */ /* 0x0003e6000c921848 */
[----:B------:R-:W-:Y:S01]  /*b380*/  ISETP.GE.U32.AND P3, PT, R14, 0x7fffff56, PT ;  /* 0x7fffff560e00780c */ /* 0x000fe20003f66070 */
[----:B------:R-:W-:Y:S01]  /*b390*/  IMAD.WIDE R156, R252, 0x4, R156 ;  /* 0x00000004fc9c7825 */ /* 0x000fe200078e029c */
[----:B------:R-:W-:Y:S01]  /*b3a0*/  IADD3 R14, R20, -0x6f, RZ ;  /* 0xffffff91140e7810 */ /* 0x000fe20007ffe0ff */
[----:B------:R1:W-:Y:S04]  /*b3b0*/  LDGSTS.E [R15+0x2f200], [R162.64], !P1 ;  /* 0x2f200000a20f7fae */ /* 0x0003e8000c921848 */
[----:B------:R1:W-:Y:S01]  /*b3c0*/  LDGSTS.E [R15+0x2f400], [R160.64], !P1 ;  /* 0x2f400000a00f7fae */ /* 0x0003e2000c921848 */
[----:B------:R-:W-:Y:S01]  /*b3d0*/  IMAD.WIDE R154, R252, 0x4, R154 ;  /* 0x00000004fc9a7825 */ /* 0x000fe200078e029a */
[----:B------:R-:W-:-:S02]  /*b3e0*/  ISETP.GE.U32.AND P2, PT, R14, 0x7fffff52, PT ;  /* 0x7fffff520e00780c */ /* 0x000fc40003f46070 */
[----:B------:R-:W-:Y:S04]  /*b3f0*/  STL.64 [R1+0x588], R158 ;  /* 0x0005889e01007387 */ /* 0x000fe80000100a00 */
[----:B------:R1:W-:Y:S01]  /*b400*/  LDGSTS.E [R15+0x2f600], [R158.64], !P1 ;  /* 0x2f6000009e0f7fae */ /* 0x0003e2000c921848 */
[----:B------:R-:W-:-:S03]  /*b410*/  IMAD.WIDE R152, R252, 0x4, R152 ;  /* 0x00000004fc987825 */ /* 0x000fc600078e0298 */
[----:B------:R-:W-:Y:S01]  /*b420*/  STL.64 [R1+0x5c0], R156 ;  /* 0x0005c09c01007387 */ /* 0x000fe20000100a00 */
[----:B------:R-:W-:-:S03]  /*b430*/  IADD3 R14, R20, -0x73, RZ ;  /* 0xffffff8d140e7810 */ /* 0x000fc60007ffe0ff */
[----:B------:R1:W-:Y:S01]  /*b440*/  LDGSTS.E [R15+0x31000], [R156.64], !P6 ;  /* 0x310000009c0f7fae */ /* 0x0003e2000f121848 */
[----:B------:R-:W-:-:S03]  /*b450*/  IMAD.WIDE R150, R252, 0x4, R150 ;  /* 0x00000004fc967825 */ /* 0x000fc600078e0296 */
[----:B------:R-:W-:Y:S04]  /*b460*/  STL.64 [R1+0x608], R154 ;  /* 0x0006089a01007387 */ /* 0x000fe80000100a00 */
[----:B------:R1:W-:Y:S04]  /*b470*/  LDGSTS.E [R15+0x31200], [R154.64], !P6 ;  /* 0x312000009a0f7fae */ /* 0x0003e8000f121848 */
[----:B------:R-:W-:Y:S04]  /*b480*/  STL.64 [R1+0x630], R152 ;  /* 0x0006309801007387 */ /* 0x000fe80000100a00 */
[----:B------:R1:W-:Y:S04]  /*b490*/  LDGSTS.E [R15+0x31400], [R152.64], !P6 ;  /* 0x31400000980f7fae */ /* 0x0003e8000f121848 */
[----:B------:R-:W-:Y:S04]  /*b4a0*/  STL.64 [R1+0x648], R150 ;  /* 0x0006489601007387 */ /* 0x000fe80000100a00 */
[----:B------:R1:W-:Y:S01]  /*b4b0*/  LDGSTS.E [R15+0x31600], [R150.64], !P6 ;  /* 0x31600000960f7fae */ /* 0x0003e2000f121848 */
[----:B------:R-:W-:Y:S01]  /*b4c0*/  IMAD.WIDE R148, R252, 0x4, R148 ;  /* 0x00000004fc947825 */ /* 0x000fe200078e0294 */
[----:B------:R-:W-:-:S03]  /*b4d0*/  ISETP.GE.U32.AND P4, PT, R14, 0x7fffff4e, PT ;  /* 0x7fffff4e0e00780c */ /* 0x000fc60003f86070 */
        /* <DEDUP_REMOVED lines=9> */
[----:B------:R-:W-:-:S03]  /*b570*/  IMAD.WIDE R140, R252, 0x4, R140 ;  /* 0x00000004fc8c7825 */ /* 0x000fc600078e028c */
[----:B------:R-:W-:Y:S04]  /*b580*/  STL.64 [R1+0x920], R142 ;  /* 0x0009208e01007387 */ /* 0x000fe80000100a00 */
[----:B------:R1:W-:Y:S04]  /*b590*/  LDGSTS.E [R15+0x33600], [R142.64], !P0 ;  /* 0x336000008e0f7fae */ /* 0x0003e8000c121848 */
[----:B------:R1:W-:Y:S04]  /*b5a0*/  STL.64 [R1+0xd18], R140 ;  /* 0x000d188c01007387 */ /* 0x0003e80000100a00 */
[----:B------:R1:W-:Y:S01]  /*b5b0*/  LDGSTS.E [R15+0x35000], [R140.64], !P3 ;  /* 0x350000008c0f7fae */ /* 0x0003e2000d921848 */
[----:B------:R-:W-:-:S04]  /*b5c0*/  IADD3 R14, R20, -0x77, RZ ;  /* 0xffffff89140e7810 */ /* 0x000fc80007ffe0ff */
[----:B------:R-:W-:Y:S01]  /*b5d0*/  ISETP.GE.U32.AND P5, PT, R14, 0x7fffff4a, PT ;  /* 0x7fffff4a0e00780c */ /* 0x000fe20003fa6070 */
[----:B-1----:R-:W-:Y:S01]  /*b5e0*/  IMAD.WIDE R140, R252, 0x4, R212 ;  /* 0x00000004fc8c7825 */ /* 0x002fe200078e02d4 */
[----:B------:R-:W-:-:S04]  /*b5f0*/  IADD3 R14, R20, -0x7b, RZ ;  /* 0xffffff85140e7810 */ /* 0x000fc80007ffe0ff */
[----:B------:R-:W-:Y:S01]  /*b600*/  ISETP.GE.U32.AND P1, PT, R14, 0x7fffff46, PT ;  /* 0x7fffff460e00780c */ /* 0x000fe20003f26070 */
[----:B------:R-:W-:-:S04]  /*b610*/  IMAD.WIDE R146, R252, 0x4, R236 ;  /* 0x00000004fc927825 */ /* 0x000fc800078e02ec */
[----:B------:R-:W-:-:S04]  /*b620*/  IMAD.WIDE R144, R252, 0x4, R238 ;  /* 0x00000004fc907825 */ /* 0x000fc800078e02ee */
[----:B--2---:R-:W-:-:S05]  /*b630*/  IMAD.WIDE R138, R252, 0x4, R138 ;  /* 0x00000004fc8a7825 */ /* 0x004fca00078e028a */
[----:B------:R1:W-:Y:S04]  /*b640*/  STL.64 [R1+0xd20], R138 ;  /* 0x000d208a01007387 */ /* 0x0003e80000100a00 */
[----:B------:R1:W-:Y:S01]  /*b650*/  LDGSTS.E [R15+0x35200], [R138.64], !P3 ;  /* 0x352000008a0f7fae */ /* 0x0003e2000d921848 */
[----:B---3--:R-:W-:-:S04]  /*b660*/  IMAD.WIDE R18, R252, 0x4, R18 ;  /* 0x00000004fc127825 */ /* 0x008fc800078e0212 */
[C---:B----4-:R-:W-:Y:S01]  /*b670*/  IMAD.WIDE R16, R252.reuse, 0x4, R16 ;  /* 0x00000004fc107825 */ /* 0x050fe200078e0210 */
[----:B------:R2:W-:Y:S03]  /*b680*/  STL.64 [R1+0xd28], R18 ;  /* 0x000d281201007387 */ /* 0x0005e60000100a00 */
[C---:B-1----:R-:W-:Y:S01]  /*b690*/  IMAD.WIDE R138, R252.reuse, 0x4, R214 ;  /* 0x00000004fc8a7825 */ /* 0x042fe200078e02d6 */
[----:B------:R2:W-:Y:S04]  /*b6a0*/  LDGSTS.E [R15+0x35400], [R18.64], !P3 ;  /* 0x35400000120f7fae */ /* 0x0005e8000d921848 */
        /* <DEDUP_REMOVED lines=27> */
[----:B------:R-:W-:Y:S04]  /*b860*/  STL.64 [R1+0xe98], R140 ;  /* 0x000e988c01007387 */ /* 0x000fe80000100a00 */
[----:B------:R-:W-:Y:S01]  /*b870*/  STL.64 [R1+0xea0], R138 ;  /* 0x000ea08a01007387 */ /* 0x000fe20000100a00 */
[----:B-1----:R-:W-:-:S03]  /*b880*/  IMAD.WIDE R16, R252, 0x4, R234 ;  /* 0x00000004fc107825 */ /* 0x002fc600078e02ea */
[----:B------:R1:W-:Y:S04]  /*b890*/  STL.64 [R1+0xea8], R18 ;  /* 0x000ea81201007387 */ /* 0x0003e80000100a00 */
[----:B------:R2:W-:Y:S04]  /*b8a0*/  LDGSTS.E [R15+0x3b000], [R140.64], !P5 ;  /* 0x3b0000008c0f7fae */ /* 0x0005e8000e921848 */
[----:B------:R2:W-:Y:S04]  /*b8b0*/  STL.64 [R1+0xeb0], R16 ;  /* 0x000eb01001007387 */ /* 0x0005e80000100a00 */
[----:B------:R4:W-:Y:S04]  /*b8c0*/  LDGSTS.E [R15+0x3b200], [R138.64], !P5 ;  /* 0x3b2000008a0f7fae */ /* 0x0009e8000e921848 */
[----:B------:R-:W3:Y:S04]  /*b8d0*/  LDL.LU.64 R148, [R1+0x3d8] ;  /* 0x0003d80001947983 */ /* 0x000ee80000300a00 */
[----:B------:R1:W-:Y:S04]  /*b8e0*/  LDGSTS.E [R15+0x3b400], [R18.64], !P5 ;  /* 0x3b400000120f7fae */ /* 0x0003e8000e921848 */
[----:B------:R-:W3:Y:S04]  /*b8f0*/  LDL.LU.64 R142, [R1+0x420] ;  /* 0x00042000018e7983 */ /* 0x000ee80000300a00 */
[----:B------:R4:W-:Y:S01]  /*b900*/  LDGSTS.E [R15+0x3b600], [R16.64], !P5 ;  /* 0x3b600000100f7fae */ /* 0x0009e2000e921848 */
[----:B-1----:R-:W-:-:S03]  /*b910*/  IMAD.WIDE R18, R252, 0x4, R240 ;  /* 0x00000004fc127825 */ /* 0x002fc600078e02f0 */
[----:B--2---:R-:W2:Y:S04]  /*b920*/  LDL.LU.64 R140, [R1+0x428] ;  /* 0x00042800018c7983 */ /* 0x004ea80000300a00 */
[----:B----4-:R-:W4:Y:S01]  /*b930*/  LDL.LU.64 R138, [R1+0x430] ;  /* 0x00043000018a7983 */ /* 0x010f220000300a00 */
[----:B------:R-:W-:-:S03]  /*b940*/  IMAD.WIDE R16, R252, 0x4, R242 ;  /* 0x00000004fc107825 */ /* 0x000fc600078e02f2 */
[----:B------:R1:W-:Y:S04]  /*b950*/  STL.64 [R1+0xf18], R146 ;  /* 0x000f189201007387 */ /* 0x0003e80000100a00 */
[----:B------:R1:W-:Y:S04]  /*b960*/  STL.64 [R1+0xf20], R144 ;  /* 0x000f209001007387 */ /* 0x0003e80000100a00 */
[----:B------:R1:W-:Y:S04]  /*b970*/  STL.64 [R1+0xf28], R18 ;  /* 0x000f281201007387 */ /* 0x0003e80000100a00 */
[----:B------:R1:W-:Y:S04]  /*b980*/  LDGSTS.E [R15+0x3d000], [R146.64], !P1 ;  /* 0x3d000000920f7fae */ /* 0x0003e8000c921848 */
[----:B------:R1:W-:Y:S04]  /*b990*/  STL.64 [R1+0xf30], R16 ;  /* 0x000f301001007387 */ /* 0x0003e80000100a00 */
[----:B------:R1:W-:Y:S04]  /*b9a0*/  LDGSTS.E [R15+0x3d200], [R144.64], !P1 ;  /* 0x3d200000900f7fae */ /* 0x0003e8000c921848 */
[----:B-1----:R-:W4:Y:S04]  /*b9b0*/  LDL.LU.64 R146, [R1+0x438] ;  /* 0x0004380001927983 */ /* 0x002f280000300a00 */
[----:B------:R1:W-:Y:S04]  /*b9c0*/  LDGSTS.E [R15+0x3d400], [R18.64], !P1 ;  /* 0x3d400000120f7fae */ /* 0x0003e8000c921848 */
[----:B------:R-:W4:Y:S04]  /*b9d0*/  LDL.LU.64 R144, [R1+0x440] ;  /* 0x0004400001907983 */ /* 0x000f280000300a00 */
[----:B------:R1:W-:Y:S04]  /*b9e0*/  LDGSTS.E [R15+0x3d600], [R16.64], !P1 ;  /* 0x3d600000100f7fae */ /* 0x0003e8000c921848 */
[----:B-1----:R-:W4:Y:S04]  /*b9f0*/  LDL.LU.64 R18, [R1+0x448] ;  /* 0x0004480001127983 */ /* 0x002f280000300a00 */
[----:B------:R-:W4:Y:S01]  /*ba00*/  LDL.LU.64 R16, [R1+0x450] ;  /* 0x0004500001107983 */ /* 0x000f220000300a00 */
[----:B------:R-:W-:-:S04]  /*ba10*/  IMAD.WIDE R156, R252, 0x4, R244 ;  /* 0x00000004fc9c7825 */ /* 0x000fc800078e02f4 */
[C---:B------:R-:W-:Y:S01]  /*ba20*/  IMAD.WIDE R154, R252.reuse, 0x4, R246 ;  /* 0x00000004fc9a7825 */ /* 0x040fe200078e02f6 */
[----:B------:R-:W-:Y:S03]  /*ba30*/  STL.64 [R1+0xf98], R156 ;  /* 0x000f989c01007387 */ /* 0x000fe60000100a00 */
[C---:B------:R-:W-:Y:S01]  /*ba40*/  IMAD.WIDE R152, R252.reuse, 0x4, R248 ;  /* 0x00000004fc987825 */ /* 0x040fe200078e02f8 */
[----:B------:R1:W-:Y:S03]  /*ba50*/  STL.64 [R1+0xfa0], R154 ;  /* 0x000fa09a01007387 */ /* 0x0003e60000100a00 */
[C---:B------:R-:W-:Y:S01]  /*ba60*/  IMAD.WIDE R150, R252.reuse, 0x4, R250 ;  /* 0x00000004fc967825 */ /* 0x040fe200078e02fa */
[----:B------:R1:W-:Y:S04]  /*ba70*/  STL.64 [R1+0xfa8], R152 ;  /* 0x000fa89801007387 */ /* 0x0003e80000100a00 */
[----:B------:R1:W-:Y:S01]  /*ba80*/  STL.64 [R1+0xfb0], R150 ;  /* 0x000fb09601007387 */ /* 0x0003e20000100a00 */
[----:B---3--:R-:W-:-:S03]  /*ba90*/  IMAD.WIDE R192, R252, 0x4, R148 ;  /* 0x00000004fcc07825 */ /* 0x008fc600078e0294 */
[----:B------:R-:W3:Y:S01]  /*baa0*/  LDL.LU.64 R148, [R1+0x458] ;  /* 0x0004580001947983 */ /* 0x000ee20000300a00 */
[----:B------:R-:W-:-:S03]  /*bab0*/  IMAD.WIDE R190, R252, 0x4, R142 ;  /* 0x00000004fcbe7825 */ /* 0x000fc600078e028e */
[----:B------:R-:W3:Y:S01]  /*bac0*/  LDL.LU.64 R142, [R1+0x460] ;  /* 0x00046000018e7983 */ /* 0x000ee20000300a00 */
[----:B--2---:R-:W-:-:S03]  /*bad0*/  IMAD.WIDE R188, R252, 0x4, R140 ;  /* 0x00000004fcbc7825 */ /* 0x004fc600078e028c */
[----:B------:R-:W2:Y:S01]  /*bae0*/  LDL.LU.64 R140, [R1+0x468] ;  /* 0x00046800018c7983 */ /* 0x000ea20000300a00 */
[----:B----4-:R-:W-:-:S03]  /*baf0*/  IMAD.WIDE R186, R252, 0x4, R138 ;  /* 0x00000004fcba7825 */ /* 0x010fc600078e028a */
[----:B------:R-:W4:Y:S04]  /*bb00*/  LDL.LU.64 R138, [R1+0x470] ;  /* 0x00047000018a7983 */ /* 0x000f280000300a00 */
[----:B------:R-:W-:Y:S04]  /*bb10*/  STL.64 [R1+0x1390], R192 ;  /* 0x001390c001007387 */ /* 0x000fe80000100a00 */
[----:B------:R-:W-:Y:S04]  /*bb20*/  STL.64 [R1+0x1398], R190 ;  /* 0x001398be01007387 */ /* 0x000fe80000100a00 */
[----:B------:R-:W-:Y:S04]  /*bb30*/  STL.64 [R1+0x13a0], R188 ;  /* 0x0013a0bc01007387 */ /* 0x000fe80000100a00 */
[----:B------:R-:W-:Y:S01]  /*bb40*/  STL.64 [R1+0x13a8], R186 ;  /* 0x0013a8ba01007387 */ /* 0x000fe20000100a00 */
[----:B------:R-:W-:-:S03]  /*bb50*/  IMAD.WIDE R184, R252, 0x4, R146 ;  /* 0x00000004fcb87825 */ /* 0x000fc600078e0292 */
[----:B------:R-:W4:Y:S01]  /*bb60*/  LDL.LU.64 R146, [R1+0x530] ;  /* 0x0005300001927983 */ /* 0x000f220000300a00 */
[----:B------:R-:W-:-:S03]  /*bb70*/  IMAD.WIDE R182, R252, 0x4, R144 ;  /* 0x00000004fcb67825 */ /* 0x000fc600078e0290 */
[----:B------:R-:W4:Y:S01]  /*bb80*/  LDL.LU.64 R144, [R1+0x528] ;  /* 0x0005280001907983 */ /* 0x000f220000300a00 */
[----:B------:R-:W-:-:S03]  /*bb90*/  IMAD.WIDE R180, R252, 0x4, R18 ;  /* 0x00000004fcb47825 */ /* 0x000fc600078e0212 */
[----:B------:R-:W4:Y:S01]  /*bba0*/  LDL.LU.64 R18, [R1+0x520] ;  /* 0x0005200001127983 */ /* 0x000f220000300a00 */
[----:B------:R-:W-:-:S03]  /*bbb0*/  IMAD.WIDE R178, R252, 0x4, R16 ;  /* 0x00000004fcb27825 */ /* 0x000fc600078e0210 */
[----:B------:R-:W4:Y:S01]  /*bbc0*/  LDL.LU.64 R16, [R1+0x518] ;  /* 0x0005180001107983 */ /* 0x000f220000300a00 */
[----:B------:R-:W-:-:S04]  /*bbd0*/  IADD3 R14, R20, -0x7f, RZ ;  /* 0xffffff81140e7810 */ /* 0x000fc80007ffe0ff */
[----:B------:R-:W-:Y:S01]  /*bbe0*/  ISETP.GE.U32.AND P6, PT, R14, 0x7fffff42, PT ;  /* 0x7fffff420e00780c */ /* 0x000fe20003fc6070 */
[----:B------:R-:W-:Y:S04]  /*bbf0*/  STL.64 [R1+0x13b0], R184 ;  /* 0x0013b0b801007387 */ /* 0x000fe80000100a00 */
[----:B------:R-:W-:Y:S04]  /*bc00*/  STL.64 [R1+0x13b8], R182 ;  /* 0x0013b8b601007387 */ /* 0x000fe80000100a00 */
[----:B------:R-:W-:Y:S04]  /*bc10*/  STL.64 [R1+0x13c0], R180 ;  /* 0x0013c0b401007387 */ /* 0x000fe80000100a00 */
[----:B------:R1:W-:Y:S04]  /*bc20*/  LDGSTS.E [R15+0x3f000], [R156.64], !P6 ;  /* 0x3f0000009c0f7fae */ /* 0x0003e8000f121848 */
[----:B------:R1:W-:Y:S04]  /*bc30*/  LDGSTS.E [R15+0x3f200], [R154.64], !P6 ;  /* 0x3f2000009a0f7fae */ /* 0x0003e8000f121848 */
[----:B------:R-:W-:Y:S04]  /*bc40*/  STL.64 [R1+0x13c8], R178 ;  /* 0x0013c8b201007387 */ /* 0x000fe80000100a00 */
[----:B------:R1:W-:Y:S04]  /*bc50*/  LDGSTS.E [R15+0x3f400], [R152.64], !P6 ;  /* 0x3f400000980f7fae */ /* 0x0003e8000f121848 */
[----:B-1----:R-:W4:Y:S04]  /*bc60*/  LDL.LU.64 R154, [R1+0x510] ;  /* 0x00051000019a7983 */ /* 0x002f280000300a00 */
[----:B------:R1:W-:Y:S04]  /*bc70*/  LDGSTS.E [R15+0x3f600], [R150.64], !P6 ;  /* 0x3f600000960f7fae */ /* 0x0003e8000f121848 */
[----:B------:R-:W4:Y:S04]  /*bc80*/  LDL.LU.64 R152, [R1+0x508] ;  /* 0x0005080001987983 */ /* 0x000f280000300a00 */
[----:B-1----:R-:W4:Y:S01]  /*bc90*/  LDL.LU.64 R150, [R1+0x500] ;  /* 0x0005000001967983 */ /* 0x002f220000300a00 */
[----:B---3--:R-:W-:-:S03]  /*bca0*/  IMAD.WIDE R176, R252, 0x4, R148 ;  /* 0x00000004fcb07825 */ /* 0x008fc600078e0294 */
[----:B------:R-:W3:Y:S01]  /*bcb0*/  LDL.LU.64 R148, [R1+0x4f8] ;  /* 0x0004f80001947983 */ /* 0x000ee20000300a00 */
[----:B------:R-:W-:-:S03]  /*bcc0*/  IMAD.WIDE R142, R252, 0x4, R142 ;  /* 0x00000004fc8e7825 */ /* 0x000fc600078e028e */
[----:B------:R-:W-:Y:S04]  /*bcd0*/  STL.64 [R1+0x13d0], R176 ;  /* 0x0013d0b001007387 */ /* 0x000fe80000100a00 */
[----:B------:R-:W-:Y:S01]  /*bce0*/  STL.64 [R1+0x13d8], R142 ;  /* 0x0013d88e01007387 */ /* 0x000fe20000100a00 */
[----:B--2---:R-:W-:-:S04]  /*bcf0*/  IMAD.WIDE R140, R252, 0x4, R140 ;  /* 0x00000004fc8c7825 */ /* 0x004fc800078e028c */
[C---:B----4-:R-:W-:Y:S01]  /*bd00*/  IMAD.WIDE R138, R252.reuse, 0x4, R138 ;  /* 0x00000004fc8a7825 */ /* 0x050fe200078e028a */
[----:B------:R1:W-:Y:S04]  /*bd10*/  STL.64 [R1+0x13e0], R140 ;  /* 0x0013e08c01007387 */ /* 0x0003e80000100a00 */
[----:B------:R3:W-:Y:S01]  /*bd20*/  STL.64 [R1+0x13e8], R138 ;  /* 0x0013e88a01007387 */ /* 0x0007e20000100a00 */
[----:B------:R-:W-:-:S03]  /*bd30*/  IMAD.WIDE R228, R252, 0x4, R146 ;  /* 0x00000004fce47825 */ /* 0x000fc600078e0292 */
[----:B------:R-:W2:Y:S01]  /*bd40*/  LDL.LU.64 R146, [R1+0x4f0] ;  /* 0x0004f00001927983 */ /* 0x000ea20000300a00 */
[----:B------:R-:W-:-:S03]  /*bd50*/  IMAD.WIDE R230, R252, 0x4, R144 ;  /* 0x00000004fce67825 */ /* 0x000fc600078e0290 */
[----:B------:R-:W3:Y:S01]  /*bd60*/  LDL.LU.64 R144, [R1+0x4e8] ;  /* 0x0004e80001907983 */ /* 0x000ee20000300a00 */
[----:B------:R-:W-:-:S03]  /*bd70*/  IMAD.WIDE R232, R252, 0x4, R18 ;  /* 0x00000004fce87825 */ /* 0x000fc600078e0212 */
[----:B------:R-:W3:Y:S01]  /*bd80*/  LDL.LU.64 R18, [R1+0x4e0] ;  /* 0x0004e00001127983 */ /* 0x000ee20000300a00 */
[----:B------:R-:W-:-:S03]  /*bd90*/  IMAD.WIDE R234, R252, 0x4, R16 ;  /* 0x00000004fcea7825 */ /* 0x000fc600078e0210 */
[----:B------:R-:W3:Y:S01]  /*bda0*/  LDL.LU.64 R16, [R1+0x4d8] ;  /* 0x0004d80001107983 */ /* 0x000ee20000300a00 */
[----:B------:R-:W-:-:S04]  /*bdb0*/  IADD3 R14, R20, -0x44, RZ ;  /* 0xffffffbc140e7810 */ /* 0x000fc80007ffe0ff */
[----:B------:R-:W-:Y:S02]  /*bdc0*/  ISETP.GE.U32.AND P0, PT, R14, 0x7fffff7d, PT ;  /* 0x7fffff7d0e00780c */ /* 0x000fe40003f06070 */
[----:B------:R-:W-:-:S04]  /*bdd0*/  IADD3 R14, R20, -0x48, RZ ;  /* 0xffffffb8140e7810 */ /* 0x000fc80007ffe0ff */
[----:B------:R-:W-:Y:S02]  /*bde0*/  ISETP.GE.U32.AND P3, PT, R14, 0x7fffff79, PT ;  /* 0x7fffff790e00780c */ /* 0x000fe40003f66070 */
[----:B------:R-:W-:Y:S02]  /*bdf0*/  IADD3 R14, R20, -0x4c, RZ ;  /* 0xffffffb4140e7810 */ /* 0x000fe40007ffe0ff */
[----:B------:R-:W-:Y:S02]  /*be00*/  LOP3.LUT R21, R21, 0x60, RZ, 0x3c, !PT ;  /* 0x0000006015157812 */ /* 0x000fe400078e3cff */
[----:B------:R-:W-:Y:S02]  /*be10*/  ISETP.GE.U32.AND P2, PT, R14, 0x7fffff75, PT ;  /* 0x7fffff750e00780c */ /* 0x000fe40003f46070 */
[----:B------:R-:W-:Y:S01]  /*be20*/  IADD3 R14, R20, -0x50, RZ ;  /* 0xffffffb0140e7810 */ /* 0x000fe20007ffe0ff */
[----:B------:R1:W-:Y:S04]  /*be30*/  LDGSTS.E [R21+0x21800], [R192.64], !P0 ;  /* 0x21800000c0157fae */ /* 0x0003e8000c121848 */
[----:B------:R1:W-:Y:S01]  /*be40*/  LDGSTS.E [R21+0x21a00], [R190.64], !P0 ;  /* 0x21a00000be157fae */ /* 0x0003e2000c121848 */
[----:B------:R-:W-:-:S03]  /*be50*/  ISETP.GE.U32.AND P4, PT, R14, 0x7fffff71, PT ;  /* 0x7fffff710e00780c */ /* 0x000fc60003f86070 */
[----:B------:R1:W-:Y:S01]  /*be60*/  LDGSTS.E [R21+0x21c00], [R188.64], !P0 ;  /* 0x21c00000bc157fae */ /* 0x0003e2000c121848 */
[----:B------:R-:W-:-:S03]  /*be70*/  IADD3 R14, R20, -0x54, RZ ;  /* 0xffffffac140e7810 */ /* 0x000fc60007ffe0ff */
[----:B------:R1:W-:Y:S04]  /*be80*/  LDGSTS.E [R21+0x21e00], [R186.64], !P0 ;  /* 0x21e00000ba157fae */ /* 0x0003e8000c121848 */
[----:B------:R1:W-:Y:S04]  /*be90*/  LDGSTS.E [R21+0x23800], [R184.64], !P3 ;  /* 0x23800000b8157fae */ /* 0x0003e8000d921848 */
[----:B------:R1:W-:Y:S04]  /*bea0*/  LDGSTS.E [R21+0x23a00], [R182.64], !P3 ;  /* 0x23a00000b6157fae */ /* 0x0003e8000d921848 */
[----:B------:R1:W-:Y:S01]  /*beb0*/  LDGSTS.E [R21+0x23c00], [R180.64], !P3 ;  /* 0x23c00000b4157fae */ /* 0x0003e2000d921848 */
[----:B------:R-:W-:-:S03]  /*bec0*/  ISETP.GE.U32.AND P5, PT, R14, 0x7fffff6d, PT ;  /* 0x7fffff6d0e00780c */ /* 0x000fc60003fa6070 */
[----:B------:R1:W-:Y:S04]  /*bed0*/  LDGSTS.E [R21+0x23e00], [R178.64], !P3 ;  /* 0x23e00000b2157fae */ /* 0x0003e8000d921848 */
[----:B------:R1:W-:Y:S04]  /*bee0*/  LDGSTS.E [R21+0x25800], [R176.64], !P2 ;  /* 0x25800000b0157fae */ /* 0x0003e8000d121848 */
[----:B------:R3:W-:Y:S04]  /*bef0*/  LDGSTS.E [R21+0x25a00], [R142.64], !P2 ;  /* 0x25a000008e157fae */ /* 0x0007e8000d121848 */
[----:B------:R1:W-:Y:S04]  /*bf00*/  LDGSTS.E [R21+0x25c00], [R140.64], !P2 ;  /* 0x25c000008c157fae */ /* 0x0003e8000d121848 */
[----:B------:R-:W-:Y:S04]  /*bf10*/  STL.64 [R1+0x13f0], R228 ;  /* 0x0013f0e401007387 */ /* 0x000fe80000100a00 */
[----:B------:R-:W-:Y:S01]  /*bf20*/  STL.64 [R1+0x13f8], R230 ;  /* 0x0013f8e601007387 */ /* 0x000fe20000100a00 */
[----:B-1----:R-:W-:-:S03]  /*bf30*/  IMAD.WIDE R140, R252, 0x4, R150 ;  /* 0x00000004fc8c7825 */ /* 0x002fc600078e0296 */
[----:B------:R3:W-:Y:S04]  /*bf40*/  LDGSTS.E [R21+0x25e00], [R138.64], !P2 ;  /* 0x25e000008a157fae */ /* 0x0007e8000d121848 */
[----:B------:R-:W-:Y:S01]  /*bf50*/  STL.64 [R1+0x1400], R232 ;  /* 0x001400e801007387 */ /* 0x000fe20000100a00 */
[----:B------:R-:W-:-:S03]  /*bf60*/  IMAD.WIDE R236, R252, 0x4, R154 ;  /* 0x00000004fcec7825 */ /* 0x000fc600078e029a */
[----:B------:R-:W-:Y:S01]  /*bf70*/  STL.64 [R1+0x1408], R234 ;  /* 0x001408ea01007387 */ /* 0x000fe20000100a00 */
[----:B------:R-:W-:-:S03]  /*bf80*/  IMAD.WIDE R238, R252, 0x4, R152 ;  /* 0x00000004fcee7825 */ /* 0x000fc600078e0298 */
[----:B------:R-:W3:Y:S04]  /*bf90*/  LDL.LU.64 R156, [R1+0x4d0] ;  /* 0x0004d000019c7983 */ /* 0x000ee80000300a00 */
[----:B------:R-:W3:Y:S04]  /*bfa0*/  LDL.LU.64 R162, [R1+0x4c8] ;  /* 0x0004c80001a27983 */ /* 0x000ee80000300a00 */
[----:B------:R1:W-:Y:S04]  /*bfb0*/  STL.64 [R1+0xc8], R140 ;  /* 0x0000c88c01007387 */ /* 0x0003e80000100a00 */
[----:B------:R-:W3:Y:S04]  /*bfc0*/  LDL.LU.64 R160, [R1+0x4c0] ;  /* 0x0004c00001a07983 */ /* 0x000ee80000300a00 */
[----:B------:R1:W-:Y:S04]  /*bfd0*/  LDGSTS.E [R21+0x27800], [R228.64], !P4 ;  /* 0x27800000e4157fae */ /* 0x0003e8000e121848 */
[----:B------:R1:W-:Y:S04]  /*bfe0*/  LDGSTS.E [R21+0x27a00], [R230.64], !P4 ;  /* 0x27a00000e6157fae */ /* 0x0003e8000e121848 */
[----:B------:R1:W-:Y:S04]  /*bff0*/  LDGSTS.E [R21+0x27c00], [R232.64], !P4 ;  /* 0x27c00000e8157fae */ /* 0x0003e8000e121848 */
[----:B------:R1:W-:Y:S04]  /*c000*/  LDGSTS.E [R21+0x27e00], [R234.64], !P4 ;  /* 0x27e00000ea157fae */ /* 0x0003e8000e121848 */
[----:B------:R1:W-:Y:S04]  /*c010*/  LDGSTS.E [R21+0x29800], [R236.64], !P5 ;  /* 0x29800000ec157fae */ /* 0x0003e8000e921848 */
[----:B------:R1:W-:Y:S04]  /*c020*/  LDGSTS.E [R21+0x29a00], [R238.64], !P5 ;  /* 0x29a00000ee157fae */ /* 0x0003e8000e921848 */
[----:B------:R1:W-:Y:S01]  /*c030*/  LDGSTS.E [R21+0x29c00], [R140.64], !P5 ;  /* 0x29c000008c157fae */ /* 0x0003e2000e921848 */
[----:B---3--:R-:W-:-:S05]  /*c040*/  IMAD.WIDE R138, R252, 0x4, R148 ;  /* 0x00000004fc8a7825 */ /* 0x008fca00078e0294 */
[----:B------:R3:W-:Y:S04]  /*c050*/  STL.64 [R1+0xd8], R138 ;  /* 0x0000d88a01007387 */ /* 0x0007e80000100a00 */
[----:B------:R-:W4:Y:S04]  /*c060*/  LDL.LU.64 R158, [R1+0x4b8] ;  /* 0x0004b800019e7983 */ /* 0x000f280000300a00 */
[----:B------:R-:W-:Y:S04]  /*c070*/  STL.64 [R1+0x1410], R236 ;  /* 0x001410ec01007387 */ /* 0x000fe80000100a00 */
[----:B------:R-:W-:Y:S04]  /*c080*/  STL.64 [R1+0x1418], R238 ;  /* 0x001418ee01007387 */ /* 0x000fe80000100a00 */
[----:B------:R-:W4:Y:S04]  /*c090*/  LDL.LU.64 R148, [R1+0x4b0] ;  /* 0x0004b00001947983 */ /* 0x000f280000300a00 */
[----:B------:R-:W4:Y:S04]  /*c0a0*/  LDL.LU.64 R154, [R1+0x4a8] ;  /* 0x0004a800019a7983 */ /* 0x000f280000300a00 */
[----:B------:R-:W4:Y:S04]  /*c0b0*/  LDL.LU.64 R152, [R1+0x4a0] ;  /* 0x0004a00001987983 */ /* 0x000f280000300a00 */
[----:B------:R-:W4:Y:S04]  /*c0c0*/  LDL.LU.64 R150, [R1+0x498] ;  /* 0x0004980001967983 */ /* 0x000f280000300a00 */
[----:B------:R1:W-:Y:S01]  /*c0d0*/  LDGSTS.E [R21+0x29e00], [R138.64], !P5 ;  /* 0x29e000008a157fae */ /* 0x0003e2000e921848 */
[----:B--2---:R-:W-:-:S05]  /*c0e0*/  IMAD.WIDE R164, R252, 0x4, R146 ;  /* 0x00000004fca47825 */ /* 0x004fca00078e0292 */
[----:B------:R-:W-:Y:S01]  /*c0f0*/  STL.64 [R1+0xe0], R164 ;  /* 0x0000e0a401007387 */ /* 0x000fe20000100a00 */
[----:B---3--:R-:W-:-:S03]  /*c100*/  IMAD.WIDE R142, R252, 0x4, R144 ;  /* 0x00000004fc8e7825 */ /* 0x008fc600078e0290 */
[----:B------:R-:W2:Y:S04]  /*c110*/  LDL.LU.64 R146, [R1+0x490] ;  /* 0x0004900001927983 */ /* 0x000ea80000300a00 */
[----:B------:R3:W-:Y:S01]  /*c120*/  STL.64 [R1+0xe8], R142 ;  /* 0x0000e88e01007387 */ /* 0x0007e20000100a00 */
[----:B-1----:R-:W-:-:S03]  /*c130*/  IMAD.WIDE R140, R252, 0x4, R18 ;  /* 0x00000004fc8c7825 */ /* 0x002fc600078e0212 */
[----:B------:R-:W2:Y:S04]  /*c140*/  LDL.LU.64 R144, [R1+0x488] ;  /* 0x0004880001907983 */ /* 0x000ea80000300a00 */
[----:B------:R1:W-:Y:S01]  /*c150*/  STL.64 [R1+0xf0], R140 ;  /* 0x0000f08c01007387 */ /* 0x0003e20000100a00 */
[----:B------:R-:W-:-:S03]  /*c160*/  IMAD.WIDE R138, R252, 0x4, R16 ;  /* 0x00000004fc8a7825 */ /* 0x000fc600078e0210 */
[----:B------:R-:W2:Y:S04]  /*c170*/  LDL.LU.64 R18, [R1+0x480] ;  /* 0x0004800001127983 */ /* 0x000ea80000300a00 */
[----:B------:R4:W-:Y:S04]  /*c180*/  STL.64 [R1+0x138], R138 ;  /* 0x0001388a01007387 */ /* 0x0009e80000100a00 */
[----:B------:R-:W2:Y:S01]  /*c190*/  LDL.LU.64 R16, [R1+0x478] ;  /* 0x0004780001107983 */ /* 0x000ea20000300a00 */
        /* <DEDUP_REMOVED lines=8> */
[----:B------:R3:W-:Y:S04]  /*c220*/  LDGSTS.E [R21+0x2ba00], [R142.64], !P1 ;  /* 0x2ba000008e157fae */ /* 0x0007e8000c921848 */
[----:B------:R1:W-:Y:S04]  /*c230*/  LDGSTS.E [R21+0x2bc00], [R140.64], !P1 ;  /* 0x2bc000008c157fae */ /* 0x0003e8000c921848 */
[----:B------:R4:W-:Y:S01]  /*c240*/  LDGSTS.E [R21+0x2be00], [R138.64], !P1 ;  /* 0x2be000008a157fae */ /* 0x0009e2000c921848 */
[----:B------:R-:W-:Y:S01]  /*c250*/  ISETP.GE.U32.AND P3, PT, R14, 0x7fffff5d, PT ;  /* 0x7fffff5d0e00780c */ /* 0x000fe20003f66070 */
[----:B------:R-:W-:-:S02]  /*c260*/  ULDC UR4, c[0x0][0x18c] ;  /* 0x0000630000047ab9 */ /* 0x000fc40000000800 */
[----:B------:R-:W-:-:S06]  /*c270*/  USHF.L.U32 UR4, UR4, 0x6, URZ ;  /* 0x0000000604047899 */ /* 0x000fcc000800063f */
[----:B------:R-:W-:Y:S01]  /*c280*/  IMAD.U32 R15, RZ, RZ, UR4 ;  /* 0x00000004ff0f7e24 */ /* 0x000fe2000f8e00ff */
[----:B------:R-:W-:-:S03]  /*c290*/  IADD3 R14, R20, -0x68, RZ ;  /* 0xffffff98140e7810 */ /* 0x000fc60007ffe0ff */
[----:B------:R-:W-:-:S04]  /*c2a0*/  IMAD.WIDE R194, R15, 0x4, R24 ;  /* 0x000000040fc27825 */ /* 0x000fc800078e0218 */
[----:B------:R-:W-:-:S04]  /*c2b0*/  IMAD.WIDE R156, R252, 0x4, R156 ;  /* 0x00000004fc9c7825 */ /* 0x000fc800078e029c */
[C---:B---3--:R-:W-:Y:S01]  /*c2c0*/  IMAD.WIDE R142, R252.reuse, 0x4, R162 ;  /* 0x00000004fc8e7825 */ /* 0x048fe200078e02a2 */
[----:B------:R-:W-:Y:S04]  /*c2d0*/  STL.64 [R1+0x1a0], R156 ;  /* 0x0001a09c01007387 */ /* 0x000fe80000100a00 */
[----:B------:R3:W-:Y:S01]  /*c2e0*/  LDGSTS.E [R21+0x2d800], [R156.64], !P6 ;  /* 0x2d8000009c157fae */ /* 0x0007e2000f121848 */
[----:B-1----:R-:W-:-:S03]  /*c2f0*/  IMAD.WIDE R140, R252, 0x4, R160 ;  /* 0x00000004fc8c7825 */ /* 0x002fc600078e02a0 */
[----:B------:R1:W-:Y:S04]  /*c300*/  STL.64 [R1+0x1a8], R142 ;  /* 0x0001a88e01007387 */ /* 0x0003e80000100a00 */
[----:B------:R1:W-:Y:S04]  /*c310*/  LDGSTS.E [R21+0x2da00], [R142.64], !P6 ;  /* 0x2da000008e157fae */ /* 0x0003e8000f121848 */
[----:B------:R1:W-:Y:S04]  /*c320*/  STL.64 [R1+0x1b0], R140 ;  /* 0x0001b08c01007387 */ /* 0x0003e80000100a00 */
[----:B------:R1:W-:Y:S01]  /*c330*/  LDGSTS.E [R21+0x2dc00], [R140.64], !P6 ;  /* 0x2dc000008c157fae */ /* 0x0003e2000f121848 */
[----:B------:R-:W-:Y:S01]  /*c340*/  IMAD.WIDE R176, R15, 0x4, R44 ;  /* 0x000000040fb07825 */ /* 0x000fe200078e022c */
[----:B------:R-:W-:-:S02]  /*c350*/  ISETP.GE.U32.AND P2, PT, R14, 0x7fffff59, PT ;  /* 0x7fffff590e00780c */ /* 0x000fc40003f46070 */
[----:B------:R-:W-:Y:S01]  /*c360*/  IADD3 R14, R20, -0x6c, RZ ;  /* 0xffffff94140e7810 */ /* 0x000fe20007ffe0ff */
[----:B------:R-:W-:-:S03]  /*c370*/  IMAD.WIDE R196, R15, 0x4, R30 ;  /* 0x000000040fc47825 */ /* 0x000fc600078e021e */
[----:B------:R-:W-:Y:S02]  /*c380*/  ISETP.GE.U32.AND P4, PT, R14, 0x7fffff55, PT ;  /* 0x7fffff550e00780c */ /* 0x000fe40003f86070 */
[----:B------:R-:W-:Y:S01]  /*c390*/  IADD3 R14, R20, -0x70, RZ ;  /* 0xffffff90140e7810 */ /* 0x000fe20007ffe0ff */
[----:B------:R-:W-:-:S03]  /*c3a0*/  IMAD.WIDE R178, R15, 0x4, R66 ;  /* 0x000000040fb27825 */ /* 0x000fc600078e0242 */
[----:B------:R-:W-:Y:S02]  /*c3b0*/  ISETP.GE.U32.AND P5, PT, R14, 0x7fffff51, PT ;  /* 0x7fffff510e00780c */ /* 0x000fe40003fa6070 */
[----:B------:R-:W-:Y:S01]  /*c3c0*/  IADD3 R14, R20, -0x74, RZ ;  /* 0xffffff8c140e7810 */ /* 0x000fe20007ffe0ff */
[----:B------:R-:W-:-:S03]  /*c3d0*/  IMAD.WIDE R198, R15, 0x4, R38 ;  /* 0x000000040fc67825 */ /* 0x000fc600078e0226 */
[----:B------:R-:W-:Y:S01]  /*c3e0*/  ISETP.GE.U32.AND P1, PT, R14, 0x7fffff4d, PT ;  /* 0x7fffff4d0e00780c */ /* 0x000fe20003f26070 */
[----:B------:R-:W-:Y:S01]  /*c3f0*/  IMAD.WIDE R180, R15, 0x4, R58 ;  /* 0x000000040fb47825 */ /* 0x000fe200078e023a */
[----:B------:R-:W-:-:S03]  /*c400*/  IADD3 R14, R20, -0x78, RZ ;  /* 0xffffff88140e7810 */ /* 0x000fc60007ffe0ff */
[----:B------:R-:W-:-:S04]  /*c410*/  IMAD.WIDE R2, R15, 0x4, R2 ;  /* 0x000000040f027825 */ /* 0x000fc800078e0202 */
[----:B------:R-:W-:-:S04]  /*c420*/  IMAD.WIDE R38, R15, 0x4, R48 ;  /* 0x000000040f267825 */ /* 0x000fc800078e0230 */
[----:B------:R-:W-:-:S04]  /*c430*/  IMAD.WIDE R182, R15, 0x4, R64 ;  /* 0x000000040fb67825 */ /* 0x000fc800078e0240 */
[----:B------:R-:W-:-:S04]  /*c440*/  IMAD.WIDE R54, R15, 0x4, R54 ;  /* 0x000000040f367825 */ /* 0x000fc800078e0236 */
[----:B------:R-:W-:-:S04]  /*c450*/  IMAD.WIDE R184, R15, 0x4, R72 ;  /* 0x000000040fb87825 */ /* 0x000fc800078e0248 */
[----:B------:R-:W-:-:S04]  /*c460*/  IMAD.WIDE R66, R15, 0x4, R4 ;  /* 0x000000040f427825 */ /* 0x000fc800078e0204 */
[----:B------:R-:W-:-:S04]  /*c470*/  IMAD.WIDE R186, R15, 0x4, R6 ;  /* 0x000000040fba7825 */ /* 0x000fc800078e0206 */
[----:B----4-:R-:W-:-:S05]  /*c480*/  IMAD.WIDE R138, R252, 0x4, R158 ;  /* 0x00000004fc8a7825 */ /* 0x010fca00078e029e */
[----:B------:R4:W-:Y:S04]  /*c490*/  STL.64 [R1+0x1f8], R138 ;  /* 0x0001f88a01007387 */ /* 0x0009e80000100a00 */
[----:B------:R4:W-:Y:S01]  /*c4a0*/  LDGSTS.E [R21+0x2de00], [R138.64], !P6 ;  /* 0x2de000008a157fae */ /* 0x0009e2000f121848 */
[----:B------:R-:W-:-:S04]  /*c4b0*/  IMAD.WIDE R148, R252, 0x4, R148 ;  /* 0x00000004fc947825 */ /* 0x000fc800078e0294 */
[C---:B-1----:R-:W-:Y:S01]  /*c4c0*/  IMAD.WIDE R142, R252.reuse, 0x4, R154 ;  /* 0x00000004fc8e7825 */ /* 0x042fe200078e029a */
[----:B------:R-:W-:Y:S03]  /*c4d0*/  STL.64 [R1+0x2a8], R148 ;  /* 0x0002a89401007387 */ /* 0x000fe60000100a00 */
[C---:B------:R-:W-:Y:S01]  /*c4e0*/  IMAD.WIDE R140, R252.reuse, 0x4, R152 ;  /* 0x00000004fc8c7825 */ /* 0x040fe200078e0298 */
[----:B------:R3:W-:Y:S03]  /*c4f0*/  LDGSTS.E [R21+0x2f800], [R148.64], !P0 ;  /* 0x2f80000094157fae */ /* 0x0007e6000c121848 */
[C---:B----4-:R-:W-:Y:S01]  /*c500*/  IMAD.WIDE R138, R252.reuse, 0x4, R150 ;  /* 0x00000004fc8a7825 */ /* 0x050fe200078e0296 */
[----:B------:R-:W-:Y:S04]  /*c510*/  STL.64 [R1+0x2b8], R142 ;  /* 0x0002b88e01007387 */ /* 0x000fe80000100a00 */
[----:B------:R1:W-:Y:S04]  /*c520*/  LDGSTS.E [R21+0x2fa00], [R142.64], !P0 ;  /* 0x2fa000008e157fae */ /* 0x0003e8000c121848 */
[----:B------:R2:W-:Y:S04]  /*c530*/  STL.64 [R1+0x2c8], R140 ;  /* 0x0002c88c01007387 */ /* 0x0005e80000100a00 */
[----:B------:R2:W-:Y:S04]  /*c540*/  LDGSTS.E [R21+0x2fc00], [R140.64], !P0 ;  /* 0x2fc000008c157fae */ /* 0x0005e8000c121848 */
[----:B------:R4:W-:Y:S04]  /*c550*/  STL.64 [R1+0x2d8], R138 ;  /* 0x0002d88a01007387 */ /* 0x0009e80000100a00 */
[----:B------:R4:W-:Y:S01]  /*c560*/  LDGSTS.E [R21+0x2fe00], [R138.64], !P0 ;  /* 0x2fe000008a157fae */ /* 0x0009e2000c121848 */
[----:B--2---:R-:W-:-:S04]  /*c570*/  IMAD.WIDE R140, R252, 0x4, R146 ;  /* 0x00000004fc8c7825 */ /* 0x004fc800078e0292 */
[C---:B----4-:R-:W-:Y:S01]  /*c580*/  IMAD.WIDE R138, R252.reuse, 0x4, R144 ;  /* 0x00000004fc8a7825 */ /* 0x050fe200078e0290 */
[----:B------:R-:W-:Y:S04]  /*c590*/  STL.64 [R1+0x308], R140 ;  /* 0x0003088c01007387 */ /* 0x000fe80000100a00 */
[----:B------:R3:W-:Y:S01]  /*c5a0*/  LDGSTS.E [R21+0x31800], [R140.64], !P3 ;  /* 0x318000008c157fae */ /* 0x0007e2000d921848 */
[----:B------:R-:W-:-:S03]  /*c5b0*/  IMAD.WIDE R18, R252, 0x4, R18 ;  /* 0x00000004fc127825 */ /* 0x000fc600078e0212 */
[----:B------:R-:W-:Y:S04]  /*c5c0*/  STL.64 [R1+0x328], R138 ;  /* 0x0003288a01007387 */ /* 0x000fe80000100a00 */
[----:B------:R3:W-:Y:S01]  /*c5d0*/  LDGSTS.E [R21+0x31a00], [R138.64], !P3 ;  /* 0x31a000008a157fae */ /* 0x0007e2000d921848 */
[----:B------:R-:W-:-:S03]  /*c5e0*/  IMAD.WIDE R16, R252, 0x4, R16 ;  /* 0x00000004fc107825 */ /* 0x000fc600078e0210 */
[----:B------:R2:W-:Y:S04]  /*c5f0*/  STL.64 [R1+0x348], R18 ;  /* 0x0003481201007387 */ /* 0x0005e80000100a00 */
[----:B------:R2:W-:Y:S04]  /*c600*/  LDGSTS.E [R21+0x31c00], [R18.64], !P3 ;  /* 0x31c0000012157fae */ /* 0x0005e8000d921848 */
[----:B------:R4:W-:Y:S04]  /*c610*/  STL.64 [R1+0x378], R16 ;  /* 0x0003781001007387 */ /* 0x0009e80000100a00 */
[----:B------:R4:W-:Y:S01]  /*c620*/  LDGSTS.E [R21+0x31e00], [R16.64], !P3 ;  /* 0x31e0000010157fae */ /* 0x0009e2000d921848 */
[----:B--2---:R-:W-:-:S04]  /*c630*/  IMAD.WIDE R18, R15, 0x4, R34 ;  /* 0x000000040f127825 */ /* 0x004fc800078e0222 */
[C---:B-1----:R-:W-:Y:S01]  /*c640*/  IMAD.WIDE R142, R15.reuse, 0x4, R36 ;  /* 0x000000040f8e7825 */ /* 0x042fe200078e0224 */
[----:B------:R1:W-:Y:S03]  /*c650*/  STL.64 [R1+0x4f0], R18 ;  /* 0x0004f01201007387 */ /* 0x0003e60000100a00 */
[----:B----4-:R-:W-:-:S05]  /*c660*/  IMAD.WIDE R16, R15, 0x4, R32 ;  /* 0x000000040f107825 */ /* 0x010fca00078e0220 */
[----:B------:R2:W-:Y:S01]  /*c670*/  STL.64 [R1+0x4f8], R16 ;  /* 0x0004f81001007387 */ /* 0x0005e20000100a00 */
[----:B-1----:R-:W-:-:S03]  /*c680*/  IMAD.WIDE R18, R15, 0x4, R42 ;  /* 0x000000040f127825 */ /* 0x002fc600078e022a */
[----:B------:R-:W-:Y:S04]  /*c690*/  STL.64 [R1+0x510], R142 ;  /* 0x0005108e01007387 */ /* 0x000fe80000100a00 */
[----:B------:R-:W-:Y:S01]  /*c6a0*/  STL.64 [R1+0x520], R18 ;  /* 0x0005201201007387 */ /* 0x000fe20000100a00 */
[----:B--2---:R-:W-:-:S03]  /*c6b0*/  IMAD.WIDE R16, R15, 0x4, R40 ;  /* 0x000000040f107825 */ /* 0x004fc600078e0228 */
[----:B------:R-:W-:Y:S04]  /*c6c0*/  STL.64 [R1+0x1420], R142 ;  /* 0x0014208e01007387 */ /* 0x000fe80000100a00 */
[----:B------:R1:W-:Y:S04]  /*c6d0*/  STL.64 [R1+0x528], R16 ;  /* 0x0005281001007387 */ /* 0x0003e80000100a00 */
[----:B------:R-:W-:Y:S04]  /*c6e0*/  STL.64 [R1+0x518], R194 ;  /* 0x000518c201007387 */ /* 0x000fe80000100a00 */
[----:B------:R-:W-:Y:S01]  /*c6f0*/  STL.64 [R1+0x1428], R194 ;  /* 0x001428c201007387 */ /* 0x000fe20000100a00 */
[----:B-1----:R-:W-:-:S03]  /*c700*/  IMAD.WIDE R16, R15, 0x4, R50 ;  /* 0x000000040f107825 */ /* 0x002fc600078e0232 */
[----:B------:R-:W-:Y:S04]  /*c710*/  STL.64 [R1+0x530], R176 ;  /* 0x000530b001007387 */ /* 0x000fe80000100a00 */
[----:B------:R-:W-:Y:S04]  /*c720*/  STL.64 [R1+0x1430], R176 ;  /* 0x001430b001007387 */ /* 0x000fe80000100a00 */
[----:B------:R1:W-:Y:S04]  /*c730*/  STL.64 [R1+0x1018], R16 ;  /* 0x0010181001007387 */ /* 0x0003e80000100a00 */
[----:B------:R-:W-:Y:S01]  /*c740*/  STL.64 [R1+0x1010], R196 ;  /* 0x001010c401007387 */ /* 0x000fe20000100a00 */
[----:B-1----:R-:W-:-:S05]  /*c750*/  IMAD.WIDE R16, R15, 0x4, R52 ;  /* 0x000000040f107825 */ /* 0x002fca00078e0234 */
[----:B------:R1:W-:Y:S04]  /*c760*/  STL.64 [R1+0x1020], R16 ;  /* 0x0010201001007387 */ /* 0x0003e80000100a00 */
[----:B------:R2:W-:Y:S04]  /*c770*/  STL.64 [R1+0x1438], R196 ;  /* 0x001438c401007387 */ /* 0x0005e80000100a00 */
[----:B------:R-:W-:Y:S01]  /*c780*/  STL.64 [R1+0x1028], R178 ;  /* 0x001028b201007387 */ /* 0x000fe20000100a00 */
[----:B-1----:R-:W-:-:S03]  /*c790*/  IMAD.WIDE R16, R15, 0x4, R46 ;  /* 0x000000040f107825 */ /* 0x002fc600078e022e */
[----:B------:R-:W-:Y:S01]  /*c7a0*/  STL.64 [R1+0x1440], R178 ;  /* 0x001440b201007387 */ /* 0x000fe20000100a00 */
[----:B--2---:R-:W-:-:S03]  /*c7b0*/  IMAD.WIDE R196, R15, 0x4, R56 ;  /* 0x000000040fc47825 */ /* 0x004fc600078e0238 */
[----:B------:R-:W-:Y:S01]  /*c7c0*/  STL.64 [R1+0x1038], R16 ;  /* 0x0010381001007387 */ /* 0x000fe20000100a00 */
[----:B------:R-:W-:-:S03]  /*c7d0*/  ISETP.GE.U32.AND P6, PT, R14, 0x7fffff49, PT ;  /* 0x7fffff490e00780c */ /* 0x000fc60003fc6070 */
[----:B------:R-:W-:Y:S01]  /*c7e0*/  STL.64 [R1+0x1030], R198 ;  /* 0x001030c601007387 */ /* 0x000fe20000100a00 */
[----:B------:R-:W-:-:S03]  /*c7f0*/  IADD3 R14, R20, -0x7c, RZ ;  /* 0xffffff84140e7810 */ /* 0x000fc60007ffe0ff */
[----:B------:R-:W-:Y:S01]  /*c800*/  STL.64 [R1+0x1448], R198 ;  /* 0x001448c601007387 */ /* 0x000fe20000100a00 */
[----:B---3--:R-:W-:-:S03]  /*c810*/  IMAD.WIDE R20, R15, 0x4, R74 ;  /* 0x000000040f147825 */ /* 0x008fc600078e024a */
[----:B------:R-:W-:Y:S04]  /*c820*/  STL.64 [R1+0x1040], R196 ;  /* 0x001040c401007387 */ /* 0x000fe80000100a00 */
[----:B------:R-:W-:Y:S04]  /*c830*/  STL.64 [R1+0x1450], R196 ;  /* 0x001450c401007387 */ /* 0x000fe80000100a00 */
[----:B------:R-:W-:Y:S04]  /*c840*/  STL.64 [R1+0x1048], R180 ;  /* 0x001048b401007387 */ /* 0x000fe80000100a00 */
[----:B------:R-:W-:Y:S04]  /*c850*/  STL.64 [R1+0x1458], R180 ;  /* 0x001458b401007387 */ /* 0x000fe80000100a00 */
[----:B------:R1:W-:Y:S04]  /*c860*/  STL.64 [R1+0x1058], R2 ;  /* 0x0010580201007387 */ /* 0x0003e80000100a00 */
[----:B------:R-:W-:Y:S01]  /*c870*/  STL.64 [R1+0x1050], R38 ;  /* 0x0010502601007387 */ /* 0x000fe20000100a00 */
[----:B------:R-:W-:-:S03]  /*c880*/  IMAD.WIDE R176, R15, 0x4, R82 ;  /* 0x000000040fb07825 */ /* 0x000fc600078e0252 */
[----:B------:R-:W-:Y:S01]  /*c890*/  STL.64 [R1+0x1460], R38 ;  /* 0x0014602601007387 */ /* 0x000fe20000100a00 */
[----:B-1----:R-:W-:-:S03]  /*c8a0*/  IMAD.WIDE R2, R15, 0x4, R60 ;  /* 0x000000040f027825 */ /* 0x002fc600078e023c */
[----:B------:R-:W-:Y:S04]  /*c8b0*/  STL.64 [R1+0x1060], R20 ;  /* 0x0010601401007387 */ /* 0x000fe80000100a00 */
[----:B------:R-:W-:Y:S04]  /*c8c0*/  STL.64 [R1+0x1468], R20 ;  /* 0x0014681401007387 */ /* 0x000fe80000100a00 */
[----:B------:R-:W-:Y:S04]  /*c8d0*/  STL.64 [R1+0x1068], R182 ;  /* 0x001068b601007387 */ /* 0x000fe80000100a00 */
[----:B------:R-:W-:Y:S04]  /*c8e0*/  STL.64 [R1+0x1470], R182 ;  /* 0x001470b601007387 */ /* 0x000fe80000100a00 */
[----:B------:R1:W-:Y:S04]  /*c8f0*/  STL.64 [R1+0x1078], R2 ;  /* 0x0010780201007387 */ /* 0x0003e80000100a00 */
[----:B------:R-:W-:Y:S04]  /*c900*/  STL.64 [R1+0x1070], R54 ;  /* 0x0010703601007387 */ /* 0x000fe80000100a00 */
[----:B------:R-:W-:Y:S01]  /*c910*/  STL.64 [R1+0x1478], R54 ;  /* 0x0014783601007387 */ /* 0x000fe20000100a00 */
[----:B-1----:R-:W-:-:S03]  /*c920*/  IMAD.WIDE R2, R15, 0x4, R62 ;  /* 0x000000040f027825 */ /* 0x002fc600078e023e */
[----:B------:R-:W-:Y:S04]  /*c930*/  STL.64 [R1+0x1080], R176 ;  /* 0x001080b001007387 */ /* 0x000fe80000100a00 */
[----:B------:R-:W-:Y:S01]  /*c940*/  STL.64 [R1+0x1480], R176 ;  /* 0x001480b001007387 */ /* 0x000fe20000100a00 */
[----:B------:R-:W-:-:S03]  /*c950*/  IMAD.WIDE R194, R15, 0x4, R90 ;  /* 0x000000040fc27825 */ /* 0x000fc600078e025a */
[----:B------:R-:W-:Y:S04]  /*c960*/  STL.64 [R1+0x1088], R184 ;  /* 0x001088b801007387 */ /* 0x000fe80000100a00 */
[----:B------:R-:W-:Y:S04]  /*c970*/  STL.64 [R1+0x1488], R184 ;  /* 0x001488b801007387 */ /* 0x000fe80000100a00 */
[----:B------:R-:W-:Y:S04]  /*c980*/  STL.64 [R1+0x1098], R2 ;  /* 0x0010980201007387 */ /* 0x000fe80000100a00 */
[----:B------:R-:W-:Y:S01]  /*c990*/  STL.64 [R1+0x1090], R66 ;  /* 0x0010904201007387 */ /* 0x000fe20000100a00 */
[----:B------:R-:W-:-:S03]  /*c9a0*/  IMAD.WIDE R52, R15, 0x4, R68 ;  /* 0x000000040f347825 */ /* 0x000fc600078e0244 */
[----:B------:R1:W-:Y:S01]  /*c9b0*/  STL.64 [R1+0x1490], R66 ;  /* 0x0014904201007387 */ /* 0x0003e20000100a00 */
[----:B------:R-:W-:-:S03]  /*c9c0*/  IMAD.WIDE R142, R15, 0x4, R70 ;  /* 0x000000040f8e7825 */ /* 0x000fc600078e0246 */
[----:B------:R-:W-:Y:S04]  /*c9d0*/  STL.64 [R1+0x10a0], R194 ;  /* 0x0010a0c201007387 */ /* 0x000fe80000100a00 */
[----:B------:R-:W-:Y:S01]  /*c9e0*/  STL.64 [R1+0x1498], R194 ;  /* 0x001498c201007387 */ /* 0x000fe20000100a00 */
[----:B-1----:R-:W-:-:S03]  /*c9f0*/  IMAD.WIDE R66, R15, 0x4, R80 ;  /* 0x000000040f427825 */ /* 0x002fc600078e0250 */
[----:B------:R-:W-:Y:S04]  /*ca00*/  STL.64 [R1+0x10a8], R186 ;  /* 0x0010a8ba01007387 */ /* 0x000fe80000100a00 */
[----:B------:R1:W-:Y:S01]  /*ca10*/  STL.64 [R1+0x14a0], R186 ;  /* 0x0014a0ba01007387 */ /* 0x0003e20000100a00 */
[----:B------:R-:W-:-:S03]  /*ca20*/  IMAD.WIDE R188, R15, 0x4, R98 ;  /* 0x000000040fbc7825 */ /* 0x000fc600078e0262 */
[----:B------:R-:W-:Y:S01]  /*ca30*/  STL.64 [R1+0x10b8], R66 ;  /* 0x0010b84201007387 */ /* 0x000fe20000100a00 */
[----:B------:R-:W-:-:S03]  /*ca40*/  IMAD.WIDE R184, R15, 0x4, R88 ;  /* 0x000000040fb87825 */ /* 0x000fc600078e0258 */
[----:B------:R-:W-:Y:S01]  /*ca50*/  STL.64 [R1+0x14a8], R66 ;  /* 0x0014a84201007387 */ /* 0x000fe20000100a00 */
[----:B------:R-:W-:-:S03]  /*ca60*/  IMAD.WIDE R30, R15, 0x4, R76 ;  /* 0x000000040f1e7825 */ /* 0x000fc600078e024c */
[----:B------:R-:W-:Y:S04]  /*ca70*/  STL.64 [R1+0x10b0], R52 ;  /* 0x0010b03401007387 */ /* 0x000fe80000100a00 */
[----:B------:R-:W-:Y:S01]  /*ca80*/  STL.64 [R1+0x14b0], R52 ;  /* 0x0014b03401007387 */ /* 0x000fe20000100a00 */
[----:B------:R-:W-:-:S03]  /*ca90*/  IMAD.WIDE R238, R15, 0x4, R78 ;  /* 0x000000040fee7825 */ /* 0x000fc600078e024e */
[----:B------:R-:W-:Y:S04]  /*caa0*/  STL.64 [R1+0x10c0], R142 ;  /* 0x0010c08e01007387 */ /* 0x000fe80000100a00 */
[----:B------:R2:W-:Y:S01]  /*cab0*/  STL.64 [R1+0x14b8], R142 ;  /* 0x0014b88e01007387 */ /* 0x0005e20000100a00 */
        /* <DEDUP_REMOVED lines=31> */
[----:B------:R-:W-:Y:S01]  /*ccb0*/  STL.64 [R1+0x1110], R42 ;  /* 0x0011102a01007387 */ /* 0x000fe20000100a00 */
[----:B------:R-:W-:-:S03]  /*ccc0*/  IMAD.WIDE R232, R15, 0x4, R102 ;  /* 0x000000040fe87825 */ /* 0x000fc600078e0266 */
[----:B------:R1:W-:Y:S01]  /*ccd0*/  STL.64 [R1+0x1510], R42 ;  /* 0x0015102a01007387 */ /* 0x0003e20000100a00 */
[----:B------:R-:W-:-:S03]  /*cce0*/  IMAD.WIDE R60, R15, 0x4, R130 ;  /* 0x000000040f3c7825 */ /* 0x000fc600078e0282 */
[----:B------:R-:W-:Y:S01]  /*ccf0*/  STL.64 [R1+0x1120], R234 ;  /* 0x001120ea01007387 */ /* 0x000fe20000100a00 */
        /* <DEDUP_REMOVED lines=33> */
[----:B------:R-:W-:Y:S04]  /*cf10*/  STL.64 [R1+0x1190], R34 ;  /* 0x0011902201007387 */ /* 0x000fe80000100a00 */
[----:B------:R-:W-:Y:S01]  /*cf20*/  STL.64 [R1+0x11a0], R138 ;  /* 0x0011a08a01007387 */ /* 0x000fe20000100a00 */
[----:B------:R-:W-:-:S03]  /*cf30*/  IMAD.WIDE R16, R15, 0x4, R26 ;  /* 0x000000040f107825 */ /* 0x000fc600078e021a */
[----:B------:R-:W-:Y:S04]  /*cf40*/  STL.64 [R1+0x11a8], R58 ;  /* 0x0011a83a01007387 */ /* 0x000fe80000100a00 */
[----:B------:R-:W-:Y:S04]  /*cf50*/  STL.64 [R1+0x11b8], R196 ;  /* 0x0011b8c401007387 */ /* 0x000fe80000100a00 */
[----:B------:R-:W-:Y:S04]  /*cf60*/  STL.64 [R1+0x11b0], R18 ;  /* 0x0011b01201007387 */ /* 0x000fe80000100a00 */
[----:B------:R-:W-:Y:S04]  /*cf70*/  STL.64 [R1+0x11c0], R140 ;  /* 0x0011c08c01007387 */ /* 0x000fe80000100a00 */
[----:B------:R-:W-:Y:S04]  /*cf80*/  STL [R1+0x3f0], RZ ;  /* 0x0003f0ff01007387 */ /* 0x000fe80000100800 */
[----:B------:R-:W-:Y:S04]  /*cf90*/  STL.64 [R1+0x11c8], R56 ;  /* 0x0011c83801007387 */ /* 0x000fe80000100a00 */
[----:B------:R-:W-:Y:S04]  /*cfa0*/  STL [R1+0x3f4], RZ ;  /* 0x0003f4ff01007387 */ /* 0x000fe80000100800 */
[----:B------:R-:W-:Y:S04]  /*cfb0*/  STL [R1+0x3f8], RZ ;  /* 0x0003f8ff01007387 */ /* 0x000fe80000100800 */
[----:B------:R-:W-:Y:S04]  /*cfc0*/  STL.64 [R1+0x1358], R16 ;  /* 0x0013581001007387 */ /* 0x000fe80000100a00 */
[----:B------:R-:W-:Y:S04]  /*cfd0*/  STL [R1+0x3fc], RZ ;  /* 0x0003fcff01007387 */ /* 0x000fe80000100800 */
        /* <DEDUP_REMOVED lines=192> */
[----:B------:R-:W-:Y:S04]  /*dbe0*/  STL [R1], RZ ;  /* 0x000000ff01007387 */ /* 0x000fe80000100800 */
        /* <DEDUP_REMOVED lines=83> */
[----:B------:R-:W4:Y:S04]  /*e120*/  LDL.LU.64 R2, [R1+0x950] ;  /* 0x0009500001027983 */ /* 0x000f280000300a00 */
[----:B------:R-:W4:Y:S04]  /*e130*/  LDL.LU.64 R198, [R1+0x958] ;  /* 0x0009580001c67983 */ /* 0x000f280000300a00 */
[----:B------:R-:W4:Y:S04]  /*e140*/  LDL.LU.64 R178, [R1+0x960] ;  /* 0x0009600001b27983 */ /* 0x000f280000300a00 */
[----:B-1----:R-:W4:Y:S04]  /*e150*/  LDL.LU.64 R186, [R1+0x968] ;  /* 0x0009680001ba7983 */ /* 0x002f280000300a00 */
[----:B--2---:R-:W2:Y:S04]  /*e160*/  LDL.LU.64 R142, [R1+0x970] ;  /* 0x00097000018e7983 */ /* 0x004ea80000300a00 */
[----:B------:R-:W2:Y:S04]  /*e170*/  LDL.LU.64 R52, [R1+0x978] ;  /* 0x0009780001347983 */ /* 0x000ea80000300a00 */
[----:B------:R-:W2:Y:S04]  /*e180*/  LDL.LU.64 R194, [R1+0x980] ;  /* 0x0009800001c27983 */ /* 0x000ea80000300a00 */
[----:B------:R-:W2:Y:S04]  /*e190*/  LDL.LU.64 R66, [R1+0x988] ;  /* 0x0009880001427983 */ /* 0x000ea80000300a00 */
        /* <DEDUP_REMOVED lines=17> */
[----:B---3--:R-:W3:Y:S04]  /*e2b0*/  LDL.LU.64 R184, [R1+0x990] ;  /* 0x0009900001b87983 */ /* 0x008ee80000300a00 */
[----:B------:R-:W3:Y:S01]  /*e2c0*/  LDL.LU.64 R188, [R1+0x998] ;  /* 0x0009980001bc7983 */ /* 0x000ee20000300a00 */
[----:B----4-:R-:W-:-:S03]  /*e2d0*/  IMAD.WIDE R130, R252, 0x4, R198 ;  /* 0x00000004fc827825 */ /* 0x010fc600078e02c6 */
[----:B------:R-:W4:Y:S01]  /*e2e0*/  LDL.LU.64 R198, [R1+0x9a0] ;  /* 0x0009a00001c67983 */ /* 0x000f220000300a00 */
[----:B------:R-:W-:-:S03]  /*e2f0*/  IMAD.WIDE R126, R252, 0x4, R186 ;  /* 0x00000004fc7e7825 */ /* 0x000fc600078e02ba */
[----:B------:R-:W4:Y:S01]  /*e300*/  LDL.LU.64 R186, [R1+0x9a8] ;  /* 0x0009a80001ba7983 */ /* 0x000f220000300a00 */
[----:B--2---:R-:W-:-:S03]  /*e310*/  IMAD.WIDE R134, R252, 0x4, R194 ;  /* 0x00000004fc867825 */ /* 0x004fc600078e02c2 */
[----:B------:R-:W2:Y:S01]  /*e320*/  LDL.LU.64 R194, [R1+0x9b0] ;  /* 0x0009b00001c27983 */ /* 0x000ea20000300a00 */
[----:B------:R-:W-:-:S03]  /*e330*/  IMAD.WIDE R124, R252, 0x4, R178 ;  /* 0x00000004fc7c7825 */ /* 0x000fc600078e02b2 */
[----:B------:R-:W1:Y:S01]  /*e340*/  S2R R179, SR_TID.X ;  /* 0x0000000000b37919 */ /* 0x000e620000002100 */
[----:B------:R-:W-:-:S04]  /*e350*/  IMAD.WIDE R2, R252, 0x4, R2 ;  /* 0x00000004fc027825 */ /* 0x000fc800078e0202 */
[C---:B------:R-:W-:Y:S02]  /*e360*/  IMAD.WIDE R128, R252.reuse, 0x4, R142 ;  /* 0x00000004fc807825 */ /* 0x040fe400078e028e */
[----:B------:R-:W2:Y:S02]  /*e370*/  LDL.LU.64 R142, [R1+0x9b8] ;  /* 0x0009b800018e7983 */ /* 0x000ea40000300a00 */
[----:B------:R-:W-:Y:S02]  /*e380*/  IMAD.WIDE R136, R252, 0x4, R66 ;  /* 0x00000004fc887825 */ /* 0x000fe400078e0242 */
[----:B------:R-:W2:Y:S01]  /*e390*/  LDL.LU.64 R66, [R1+0x9c0] ;  /* 0x0009c00001427983 */ /* 0x000ea20000300a00 */
[----:B-1----:R-:W-:-:S04]  /*e3a0*/  LOP3.LUT R179, R179, 0x7f, RZ, 0xc0, !PT ;  /* 0x0000007fb3b37812 */ /* 0x002fc800078ec0ff */
[----:B------:R-:W-:Y:S01]  /*e3b0*/  SHF.L.U32 R179, R179, 0x2, RZ ;  /* 0x00000002b3b37819 */ /* 0x000fe200000006ff */
[----:B------:R-:W-:Y:S02]  /*e3c0*/  IMAD.WIDE R132, R252, 0x4, R52 ;  /* 0x00000004fc847825 */ /* 0x000fe400078e0234 */
[----:B------:R-:W2:Y:S01]  /*e3d0*/  LDL.LU.64 R52, [R1+0x9c8] ;  /* 0x0009c80001347983 */ /* 0x000ea20000300a00 */
[----:B------:R-:W-:-:S03]  /*e3e0*/  LOP3.LUT R31, R179, 0x60, RZ, 0x3c, !PT ;  /* 0x00000060b31f7812 */ /* 0x000fc600078e3cff */
[----:B------:R-:W2:Y:S04]  /*e3f0*/  LDL.LU.64 R42, [R1+0x9d0] ;  /* 0x0009d000012a7983 */ /* 0x000ea80000300a00 */
[----:B------:R1:W-:Y:S04]  /*e400*/  LDGSTS.E [R31+0x33800], [R2.64], !P2 ;  /* 0x33800000021f7fae */ /* 0x0003e8000d121848 */
[----:B------:R1:W-:Y:S04]  /*e410*/  LDGSTS.E [R31+0x33a00], [R124.64], !P2 ;  /* 0x33a000007c1f7fae */ /* 0x0003e8000d121848 */
[----:B------:R-:W2:Y:S04]  /*e420*/  LDL.LU.64 R54, [R1+0x9d8] ;  /* 0x0009d80001367983 */ /* 0x000ea80000300a00 */
[----:B------:R1:W-:Y:S04]  /*e430*/  LDGSTS.E [R31+0x33c00], [R126.64], !P2 ;  /* 0x33c000007e1f7fae */ /* 0x0003e8000d121848 */
[----:B------:R-:W2:Y:S04]  /*e440*/  LDL.LU.64 R192, [R1+0x9e0] ;  /* 0x0009e00001c07983 */ /* 0x000ea80000300a00 */
[----:B------:R1:W-:Y:S04]  /*e450*/  LDGSTS.E [R31+0x33e00], [R128.64], !P2 ;  /* 0x33e00000801f7fae */ /* 0x0003e8000d121848 */
[----:B------:R-:W2:Y:S04]  /*e460*/  LDL.LU.64 R178, [R1+0x9e8] ;  /* 0x0009e80001b27983 */ /* 0x000ea80000300a00 */
[----:B------:R-:W2:Y:S04]  /*e470*/  LDL.LU.64 R236, [R1+0x9f0] ;  /* 0x0009f00001ec7983 */ /* 0x000ea80000300a00 */
[----:B------:R1:W-:Y:S01]  /*e480*/  LDGSTS.E [R31+0x35800], [R130.64], !P4 ;  /* 0x35800000821f7fae */ /* 0x0003e2000e121848 */
[----:B---3--:R-:W-:-:S03]  /*e490*/  IMAD.WIDE R184, R252, 0x4, R184 ;  /* 0x00000004fcb87825 */ /* 0x008fc600078e02b8 */
[----:B------:R1:W-:Y:S01]  /*e4a0*/  LDGSTS.E [R31+0x35a00], [R132.64], !P4 ;  /* 0x35a00000841f7fae */ /* 0x0003e2000e121848 */
[----:B------:R-:W-:-:S03]  /*e4b0*/  IMAD.WIDE R182, R252, 0x4, R188 ;  /* 0x00000004fcb67825 */ /* 0x000fc600078e02bc */
[----:B------:R-:W3:Y:S04]  /*e4c0*/  LDL.LU.64 R40, [R1+0x9f8] ;  /* 0x0009f80001287983 */ /* 0x000ee80000300a00 */
[----:B------:R1:W-:Y:S04]  /*e4d0*/  LDGSTS.E [R31+0x35c00], [R134.64], !P4 ;  /* 0x35c00000861f7fae */ /* 0x0003e8000e121848 */
[----:B------:R-:W3:Y:S04]  /*e4e0*/  LDL.LU.64 R190, [R1+0xa00] ;  /* 0x000a000001be7983 */ /* 0x000ee80000300a00 */
[----:B------:R1:W-:Y:S04]  /*e4f0*/  LDGSTS.E [R31+0x35e00], [R136.64], !P4 ;  /* 0x35e00000881f7fae */ /* 0x0003e8000e121848 */
[----:B------:R-:W3:Y:S04]  /*e500*/  LDL.LU.64 R238, [R1+0xa08] ;  /* 0x000a080001ee7983 */ /* 0x000ee80000300a00 */
[----:B-1----:R-:W3:Y:S04]  /*e510*/  LDL.LU.64 R30, [R1+0xa10] ;  /* 0x000a1000011e7983 */ /* 0x002ee80000300a00 */
[----:B------:R-:W3:Y:S01]  /*e520*/  LDL.LU.64 R188, [R1+0xa18] ;  /* 0x000a180001bc7983 */ /* 0x000ee20000300a00 */
[----:B----4-:R-:W-:-:S03]  /*e530*/  IMAD.WIDE R28, R252, 0x4, R186 ;  /* 0x00000004fc1c7825 */ /* 0x010fc600078e02ba */
[----:B------:R-:W4:Y:S04]  /*e540*/  LDL.LU.64 R186, [R1+0xa20] ;  /* 0x000a200001ba7983 */ /* 0x000f280000300a00 */
[----:B------:R1:W-:Y:S01]  /*e550*/  STL.64 [R1+0x388], R184 ;  /* 0x000388b801007387 */ /* 0x0003e20000100a00 */
[----:B--2---:R-:W-:-:S03]  /*e560*/  IMAD.WIDE R176, R252, 0x4, R194 ;  /* 0x00000004fcb07825 */ /* 0x004fc600078e02c2 */
[----:B------:R-:W2:Y:S01]  /*e570*/  LDL.LU.64 R194, [R1+0xa28] ;  /* 0x000a280001c27983 */ /* 0x000ea20000300a00 */
[----:B------:R-:W-:Y:S01]  /*e580*/  ISETP.NE.U32.AND P3, PT, R0, RZ, PT ;  /* 0x000000ff0000720c */ /* 0x000fe20003f65070 */
[----:B------:R-:W-:-:S05]  /*e590*/  IMAD.MOV.U32 R0, RZ, RZ, c[0x0][0x180] ;  /* 0x00006000ff007624 */ /* 0x000fca00078e00ff */
[----:B------:R-:W-:-:S04]  /*e5a0*/  IADD3 R0, R0, -0x80, RZ ;  /* 0xffffff8000007810 */ /* 0x000fc80007ffe0ff */
[----:B------:R-:W-:Y:S01]  /*e5b0*/  ISETP.GE.U32.AND P2, PT, R0, 0x7fffff41, PT ;  /* 0x7fffff410000780c */ /* 0x000fe20003f46070 */
[----:B------:R-:W-:-:S05]  /*e5c0*/  IMAD.MOV.U32 R0, RZ, RZ, 0x3f ;  /* 0x0000003fff007424 */ /* 0x000fca00078e00ff */
[----:B------:R-:W-:-:S04]  /*e5d0*/  IADD3 R0, R0, c[0x0][0x180], RZ ;  /* 0x0000600000007a10 */ /* 0x000fc80007ffe0ff */
[----:B------:R-:W-:Y:S02]  /*e5e0*/  ISETP.GE.AND P4, PT, R0, 0x40, PT ;  /* 0x000000400000780c */ /* 0x000fe40003f86270 */
[----:B------:R-:W1:Y:S01]  /*e5f0*/  S2R R0, SR_TID.X ;  /* 0x0000000000007919 */ /* 0x000e620000002100 */
[----:B------:R-:W-:-:S04]  /*e600*/  IMAD.WIDE R198, R252, 0x4, R198 ;  /* 0x00000004fcc67825 */ /* 0x000fc800078e02c6 */
[C---:B------:R-:W-:Y:S01]  /*e610*/  IMAD.WIDE R142, R252.reuse, 0x4, R142 ;  /* 0x00000004fc8e7825 */ /* 0x040fe200078e028e */
[----:B------:R-:W-:Y:S03]  /*e620*/  STL.64 [R1+0x460], R182 ;  /* 0x000460b601007387 */ /* 0x000fe60000100a00 */
[C---:B------:R-:W-:Y:S01]  /*e630*/  IMAD.WIDE R66, R252.reuse, 0x4, R66 ;  /* 0x00000004fc427825 */ /* 0x040fe200078e0242 */
[----:B------:R-:W-:Y:S03]  /*e640*/  STL.64 [R1+0x480], R198 ;  /* 0x000480c601007387 */ /* 0x000fe60000100a00 */
[C---:B------:R-:W-:Y:S01]  /*e650*/  IMAD.WIDE R52, R252.reuse, 0x4, R52 ;  /* 0x00000004fc347825 */ /* 0x040fe200078e0234 */
[----:B------:R-:W-:Y:S03]  /*e660*/  STL.64 [R1+0x4a0], R28 ;  /* 0x0004a01c01007387 */ /* 0x000fe60000100a00 */
[----:B------:R-:W-:Y:S01]  /*e670*/  IMAD.WIDE R62, R252, 0x4, R42 ;  /* 0x00000004fc3e7825 */ /* 0x000fe200078e022a */
[----:B------:R2:W-:Y:S04]  /*e680*/  STL.64 [R1+0x3d8], R142 ;  /* 0x0003d88e01007387 */ /* 0x0005e80000100a00 */
[----:B------:R-:W-:Y:S01]  /*e690*/  STL.64 [R1+0x4e8], R176 ;  /* 0x0004e8b001007387 */ /* 0x000fe20000100a00 */
[----:B-1----:R-:W-:Y:S01]  /*e6a0*/  LOP3.LUT R0, R0, 0x7f, RZ, 0xc0, !PT ;  /* 0x0000007f00007812 */ /* 0x002fe200078ec0ff */
[----:B------:R-:W-:-:S02]  /*e6b0*/  IMAD.WIDE R234, R252, 0x4, R54 ;  /* 0x00000004fcea7825 */ /* 0x000fc400078e0236 */
[----:B------:R1:W-:Y:S04]  /*e6c0*/  STL.64 [R1+0x420], R66 ;  /* 0x0004204201007387 */ /* 0x0003e80000100a00 */
[----:B------:R1:W-:Y:S01]  /*e6d0*/  STL.64 [R1+0x428], R52 ;  /* 0x0004283401007387 */ /* 0x0003e20000100a00 */
[----:B------:R-:W-:-:S03]  /*e6e0*/  IMAD.WIDE R42, R252, 0x4, R192 ;  /* 0x00000004fc2a7825 */ /* 0x000fc600078e02c0 */
[----:B------:R1:W-:Y:S01]  /*e6f0*/  STL.64 [R1+0x468], R62 ;  /* 0x0004683e01007387 */ /* 0x0003e20000100a00 */
[----:B------:R-:W-:-:S03]  /*e700*/  IMAD.SHL.U32 R0, R0, 0x4, RZ ;  /* 0x0000000400007824 */ /* 0x000fc600078e00ff */
[----:B------:R1:W-:Y:S01]  /*e710*/  STL.64 [R1+0x470], R234 ;  /* 0x000470ea01007387 */ /* 0x0003e20000100a00 */
[----:B------:R-:W-:-:S03]  /*e720*/  IMAD.WIDE R178, R252, 0x4, R178 ;  /* 0x00000004fcb27825 */ /* 0x000fc600078e02b2 */
[----:B------:R1:W-:Y:S01]  /*e730*/  STL.64 [R1+0x478], R42 ;  /* 0x0004782a01007387 */ /* 0x0003e20000100a00 */
[----:B------:R-:W-:-:S03]  /*e740*/  IMAD.WIDE R26, R252, 0x4, R236 ;  /* 0x00000004fc1a7825 */ /* 0x000fc600078e02ec */
[----:B------:R1:W-:Y:S04]  /*e750*/  STL.64 [R1+0x488], R178 ;  /* 0x000488b201007387 */ /* 0x0003e80000100a00 */
[----:B------:R1:W-:Y:S01]  /*e760*/  STL.64 [R1+0x490], R26 ;  /* 0x0004901a01007387 */ /* 0x0003e20000100a00 */
[----:B---3--:R-:W-:-:S04]  /*e770*/  IMAD.WIDE R54, R252, 0x4, R40 ;  /* 0x00000004fc367825 */ /* 0x008fc800078e0228 */
[C---:B------:R-:W-:Y:S01]  /*e780*/  IMAD.WIDE R192, R252.reuse, 0x4, R190 ;  /* 0x00000004fcc07825 */ /* 0x040fe200078e02be */
[----:B------:R3:W-:Y:S03]  /*e790*/  STL.64 [R1+0x498], R54 ;  /* 0x0004983601007387 */ /* 0x0007e60000100a00 */
[C---:B------:R-:W-:Y:S01]  /*e7a0*/  IMAD.WIDE R236, R252.reuse, 0x4, R238 ;  /* 0x00000004fcec7825 */ /* 0x040fe200078e02ee */
[----:B------:R1:W-:Y:S03]  /*e7b0*/  STL.64 [R1+0x4a8], R192 ;  /* 0x0004a8c001007387 */ /* 0x0003e60000100a00 */
[C---:B------:R-:W-:Y:S01]  /*e7c0*/  IMAD.WIDE R40, R252.reuse, 0x4, R30 ;  /* 0x00000004fc287825 */ /* 0x040fe200078e021e */
[----:B------:R1:W-:Y:S03]  /*e7d0*/  STL.64 [R1+0x4b0], R236 ;  /* 0x0004b0ec01007387 */ /* 0x0003e60000100a00 */
[C---:B------:R-:W-:Y:S01]  /*e7e0*/  IMAD.WIDE R190, R252.reuse, 0x4, R188 ;  /* 0x00000004fcbe7825 */ /* 0x040fe200078e02bc */
[----:B------:R1:W-:Y:S04]  /*e7f0*/  STL.64 [R1+0x4b8], R40 ;  /* 0x0004b82801007387 */ /* 0x0003e80000100a00 */
[----:B------:R1:W-:Y:S01]  /*e800*/  STL.64 [R1+0x4d0], R190 ;  /* 0x0004d0be01007387 */ /* 0x0003e20000100a00 */
[----:B----4-:R-:W-:-:S05]  /*e810*/  IMAD.WIDE R238, R252, 0x4, R186 ;  /* 0x00000004fcee7825 */ /* 0x010fca00078e02ba */
[----:B------:R2:W-:Y:S02]  /*e820*/  STL.64 [R1+0x4d8], R238 ;  /* 0x0004d8ee01007387 */ /* 0x0005e40000100a00 */
[----:B--2---:R-:W-:Y:S01]  /*e830*/  IMAD.WIDE R30, R252, 0x4, R194 ;  /* 0x00000004fc1e7825 */ /* 0x004fe200078e02c2 */
[----:B------:R-:W-:-:S04]  /*e840*/  LOP3.LUT R252, R0, 0x60, RZ, 0x3c, !PT ;  /* 0x0000006000fc7812 */ /* 0x000fc800078e3cff */
[----:B------:R2:W-:Y:S04]  /*e850*/  STL.64 [R1+0x4e0], R30 ;  /* 0x0004e01e01007387 */ /* 0x0005e80000100a00 */
[----:B------:R1:W-:Y:S04]  /*e860*/  LDGSTS.E [R252+0x37800], [R184.64], !P5 ;  /* 0x37800000b8fc7fae */ /* 0x0003e8000e921848 */
[----:B------:R2:W-:Y:S04]  /*e870*/  LDGSTS.E [R252+0x37a00], [R142.64], !P5 ;  /* 0x37a000008efc7fae */ /* 0x0005e8000e921848 */
[----:B------:R2:W-:Y:S04]  /*e880*/  LDGSTS.E [R252+0x37c00], [R66.64], !P5 ;  /* 0x37c0000042fc7fae */ /* 0x0005e8000e921848 */
[----:B-1----:R-:W4:Y:S04]  /*e890*/  LDL.64 R184, [R1+0x4f0] ;  /* 0x0004f00001b87983 */ /* 0x002f280000100a00 */
[----:B------:R-:W4:Y:S04]  /*e8a0*/  LDL.64 R188, [R1+0x520] ;  /* 0x0005200001bc7983 */ /* 0x000f280000100a00 */
[----:B------:R1:W-:Y:S04]  /*e8b0*/  LDGSTS.E [R252+0x37e00], [R52.64], !P5 ;  /* 0x37e0000034fc7fae */ /* 0x0003e8000e921848 */
[----:B--2---:R-:W2:Y:S04]  /*e8c0*/  LDL.64 R142, [R1+0x1018] ;  /* 0x00101800018e7983 */ /* 0x004ea80000100a00 */
[----:B------:R-:W2:Y:S04]  /*e8d0*/  LDL.64 R66, [R1+0x1058] ;  /* 0x0010580001427983 */ /* 0x000ea80000100a00 */
[----:B-1----:R-:W2:Y:S04]  /*e8e0*/  LDL.64 R52, [R1+0x1038] ;  /* 0x0010380001347983 */ /* 0x002ea80000100a00 */
[----:B------:R-:W1:Y:S01]  /*e8f0*/  S2R R0, SR_TID.X ;  /* 0x0000000000007919 */ /* 0x000e620000002100 */
[----:B------:R-:W-:-:S03]  /*e900*/  ISETP.GE.U32.AND P0, PT, R14, 0x7fffff45, PT ;  /* 0x7fffff450e00780c */ /* 0x000fc60003f06070 */
[----:B------:R1:W-:Y:S04]  /*e910*/  LDGSTS.E [R252+0x39800], [R182.64], !P1 ;  /* 0x39800000b6fc7fae */ /* 0x0003e8000c921848 */
        /* <DEDUP_REMOVED lines=8> */
[----:B------:R-:W2:Y:S04]  /*e9a0*/  LDL.64 R186, [R1+0x1078] ;  /* 0x0010780001ba7983 */ /* 0x000ea80000100a00 */
[----:B------:R-:W2:Y:S01]  /*e9b0*/  LDL.64 R194, [R1+0x1098] ;  /* 0x0010980001c27983 */ /* 0x000ea20000100a00 */
[----:B-1----:R-:W-:-:S03]  /*e9c0*/  LOP3.LUT R29, R0, 0x3f, RZ, 0xc0, !PT ;  /* 0x0000003f001d7812 */ /* 0x002fc600078ec0ff */
[----:B------:R-:W2:Y:S01]  /*e9d0*/  LDL.LU.64 R182, [R1+0x1528] ;  /* 0x0015280001b67983 */ /* 0x000ea20000300a00 */
[----:B------:R-:W-:-:S03]  /*e9e0*/  SHF.R.S32.HI R28, RZ, 0x6, R0 ;  /* 0x00000006ff1c7819 */ /* 0x000fc60000011400 */
[----:B------:R-:W2:Y:S01]  /*e9f0*/  LDL.LU.64 R62, [R1+0x1520] ;  /* 0x00152000013e7983 */ /* 0x000ea20000300a00 */
[----:B------:R-:W-:Y:S01]  /*ea00*/  IMAD.SHL.U32 R29, R29, 0x4, RZ ;  /* 0x000000041d1d7824 */ /* 0x000fe200078e00ff */
[----:B------:R-:W-:Y:S02]  /*ea10*/  SGXT R28, R28, 0x1 ;  /* 0x000000011c1c781a */ /* 0x000fe40000000200 */
[----:B------:R-:W2:Y:S04]  /*ea20*/  LDL.LU.64 R234, [R1+0x1518] ;  /* 0x0015180001ea7983 */ /* 0x000ea80000300a00 */
[----:B------:R-:W2:Y:S01]  /*ea30*/  LDL.LU.64 R42, [R1+0x1510] ;  /* 0x00151000012a7983 */ /* 0x000ea20000300a00 */
[----:B------:R-:W-:-:S03]  /*ea40*/  LOP3.LUT R0, R29, 0x110, R28, 0x78, !PT ;  /* 0x000001101d007812 */ /* 0x000fc600078e781c */
[----:B------:R-:W2:Y:S04]  /*ea50*/  LDL.64 R198, [R1+0x4f8] ;  /* 0x0004f80001c67983 */ /* 0x000ea80000100a00 */
[----:B------:R-:W2:Y:S04]  /*ea60*/  LDL.64 R178, [R1+0x528] ;  /* 0x0005280001b27983 */ /* 0x000ea80000100a00 */
[----:B------:R-:W2:Y:S04]  /*ea70*/  LDL.64 R26, [R1+0x1020] ;  /* 0x00102000011a7983 */ /* 0x000ea80000100a00 */
[----:B------:R1:W-:Y:S04]  /*ea80*/  LDGSTS.E [R252+0x3da00], [R192.64], !P0 ;  /* 0x3da00000c0fc7fae */ /* 0x0003e8000c121848 */
[----:B---3--:R-:W3:Y:S04]  /*ea90*/  LDL.LU.64 R54, [R1+0x1508] ;  /* 0x0015080001367983 */ /* 0x008ee80000300a00 */
[----:B------:R1:W-:Y:S04]  /*eaa0*/  LDGSTS.E [R252+0x3dc00], [R236.64], !P0 ;  /* 0x3dc00000ecfc7fae */ /* 0x0003e8000c121848 */
[----:B-1----:R-:W3:Y:S04]  /*eab0*/  LDL.LU.64 R192, [R1+0x1500] ;  /* 0x0015000001c07983 */ /* 0x002ee80000300a00 */
[----:B------:R1:W-:Y:S04]  /*eac0*/  LDGSTS.E [R252+0x3de00], [R40.64], !P0 ;  /* 0x3de0000028fc7fae */ /* 0x0003e8000c121848 */
[----:B------:R-:W3:Y:S04]  /*ead0*/  LDL.LU.64 R236, [R1+0x14f8] ;  /* 0x0014f80001ec7983 */ /* 0x000ee80000300a00 */
        /* <DEDUP_REMOVED lines=8> */
[----:B------:R-:W0:Y:S04]  /*eb60*/  LDGDEPBAR ;  /* 0x00000000000079af */ /* 0x000e280000000000 */
[----:B-1----:R-:W3:Y:S04]  /*eb70*/  LDL.LU.64 R30, [R1+0x14d0] ;  /* 0x0014d000011e7983 */ /* 0x002ee80000300a00 */
[----:B----4-:R1:W-:Y:S04]  /*eb80*/  LDGSTS.E [R0+0x48000], [R184.64], P3 ;  /* 0x48000000b8007fae */ /* 0x0103e80009921848 */
[----:B------:R4:W-:Y:S04]  /*eb90*/  LDGSTS.E [R0+0x48800], [R188.64], P3 ;  /* 0x48800000bc007fae */ /* 0x0009e80009921848 */
[----:B-1----:R-:W3:Y:S04]  /*eba0*/  LDL.LU.64 R184, [R1+0x14c8] ;  /* 0x0014c80001b87983 */ /* 0x002ee80000300a00 */
[----:B----4-:R-:W4:Y:S04]  /*ebb0*/  LDL.LU.64 R188, [R1+0x14c0] ;  /* 0x0014c00001bc7983 */ /* 0x010f280000300a00 */
[----:B--2---:R1:W-:Y:S04]  /*ebc0*/  LDGSTS.E [R0+0x49000], [R142.64], P3 ;  /* 0x490000008e007fae */ /* 0x0043e80009921848 */
[----:B------:R2:W-:Y:S04]  /*ebd0*/  LDGSTS.E [R0+0x49800], [R52.64], P3 ;  /* 0x4980000034007fae */ /* 0x0005e80009921848 */
[----:B------:R2:W-:Y:S04]  /*ebe0*/  LDGSTS.E [R0+0x4a000], [R66.64], P3 ;  /* 0x4a00000042007fae */ /* 0x0005e80009921848 */
[----:B-1----:R-:W3:Y:S04]  /*ebf0*/  LDL.LU.64 R142, [R1+0x14b8] ;  /* 0x0014b800018e7983 */ /* 0x002ee80000300a00 */
[----:B--2---:R-:W2:Y:S04]  /*ec00*/  LDL.LU.64 R52, [R1+0x14b0] ;  /* 0x0014b00001347983 */ /* 0x004ea80000300a00 */
[----:B------:R-:W2:Y:S04]  /*ec10*/  LDL.LU.64 R66, [R1+0x14a8] ;  /* 0x0014a80001427983 */ /* 0x000ea80000300a00 */
[----:B------:R1:W-:Y:S04]  /*ec20*/  LDGSTS.E [R0+0x4a800], [R186.64], P3 ;  /* 0x4a800000ba007fae */ /* 0x0003e80009921848 */
[----:B------:R1:W-:Y:S04]  /*ec30*/  LDGSTS.E [R0+0x4b000], [R194.64], P3 ;  /* 0x4b000000c2007fae */ /* 0x0003e80009921848 */
[----:B-1----:R-:W4:Y:S04]  /*ec40*/  LDL.LU.64 R186, [R1+0x14a0] ;  /* 0x0014a00001ba7983 */ /* 0x002f280000300a00 */
[----:B------:R-:W4:Y:S04]  /*ec50*/  LDL.LU.64 R194, [R1+0x1498] ;  /* 0x0014980001c27983 */ /* 0x000f280000300a00 */
[----:B--2---:R1:W-:Y:S04]  /*ec60*/  LDGSTS.E [R0+0x4b800], [R66.64], P3 ;  /* 0x4b80000042007fae */ /* 0x0043e80009921848 */
[----:B---3--:R2:W-:Y:S04]  /*ec70*/  LDGSTS.E [R0+0x4c000], [R184.64], P3 ;  /* 0x4c000000b8007fae */ /* 0x0085e80009921848 */
[----:B------:R3:W-:Y:S04]  /*ec80*/  LDGSTS.E [R0+0x4c800], [R176.64], P3 ;  /* 0x4c800000b0007fae */ /* 0x0007e80009921848 */
[----:B-1----:R-:W4:Y:S04]  /*ec90*/  LDL.LU.64 R66, [R1+0x1490] ;  /* 0x0014900001427983 */ /* 0x002f280000300a00 */
[----:B--2---:R-:W2:Y:S04]  /*eca0*/  LDL.LU.64 R184, [R1+0x1488] ;  /* 0x0014880001b87983 */ /* 0x004ea80000300a00 */
[----:B---3--:R-:W3:Y:S04]  /*ecb0*/  LDL.LU.64 R176, [R1+0x1480] ;  /* 0x0014800001b07983 */ /* 0x008ee80000300a00 */
[----:B------:R1:W-:Y:S04]  /*ecc0*/  LDGSTS.E [R0+0x4d000], [R54.64], P3 ;  /* 0x4d00000036007fae */ /* 0x0003e80009921848 */
[----:B------:R1:W-:Y:S04]  /*ecd0*/  LDGSTS.E [R0+0x4d800], [R182.64], P3 ;  /* 0x4d800000b6007fae */ /* 0x0003e80009921848 */
[----:B------:R1:W-:Y:S04]  /*ece0*/  LDGSTS.E [R0+0x4e000], [R20.64], P3 ;  /* 0x4e00000014007fae */ /* 0x0003e80009921848 */
[----:B-1----:R-:W2:Y:S04]  /*ecf0*/  LDL.LU.64 R54, [R1+0x1478] ;  /* 0x0014780001367983 */ /* 0x002ea80000300a00 */
[----:B------:R-:W2:Y:S04]  /*ed00*/  LDL.LU.64 R182, [R1+0x1470] ;  /* 0x0014700001b67983 */ /* 0x000ea80000300a00 */
[----:B------:R-:W2:Y:S04]  /*ed10*/  LDL.LU.64 R20, [R1+0x1468] ;  /* 0x0014680001147983 */ /* 0x000ea80000300a00 */
[----:B------:R1:W-:Y:S04]  /*ed20*/  LDGSTS.E [R0+0x4e800], [R38.64], P3 ;  /* 0x4e80000026007fae */ /* 0x0003e80009921848 */
[----:B------:R1:W-:Y:S04]  /*ed30*/  LDGSTS.E [R0+0x4f000], [R180.64], P3 ;  /* 0x4f000000b4007fae */ /* 0x0003e80009921848 */
[----:B------:R1:W-:Y:S04]  /*ed40*/  LDGSTS.E [R0+0x4f800], [R196.64], P3 ;  /* 0x4f800000c4007fae */ /* 0x0003e80009921848 */
[----:B-1----:R-:W2:Y:S04]  /*ed50*/  LDL.LU.64 R38, [R1+0x1460] ;  /* 0x0014600001267983 */ /* 0x002ea80000300a00 */
[----:B------:R-:W2:Y:S04]  /*ed60*/  LDL.LU.64 R180, [R1+0x1458] ;  /* 0x0014580001b47983 */ /* 0x000ea80000300a00 */
[----:B------:R-:W2:Y:S01]  /*ed70*/  LDL.LU.64 R196, [R1+0x1450] ;  /* 0x0014500001c47983 */ /* 0x000ea20000300a00 */
[----:B------:R-:W-:-:S04]  /*ed80*/  LOP3.LUT R29, R29, 0x110, R28, 0x78, !PT ;  /* 0x000001101d1d7812 */ /* 0x000fc800078e781c */
[----:B------:R-:W-:-:S05]  /*ed90*/  LOP3.LUT R29, R29, 0x20, RZ, 0x3c, !PT ;  /* 0x000000201d1d7812 */ /* 0x000fca00078e3cff */
[----:B------:R1:W-:Y:S04]  /*eda0*/  LDGSTS.E [R29+0x48200], [R198.64], P3 ;  /* 0x48200000c61d7fae */ /* 0x0003e80009921848 */
[----:B------:R1:W-:Y:S04]  /*edb0*/  LDGSTS.E [R29+0x48a00], [R178.64], P3 ;  /* 0x48a00000b21d7fae */ /* 0x0003e80009921848 */
[----:B------:R2:W-:Y:S04]  /*edc0*/  LDGSTS.E [R29+0x49200], [R26.64], P3 ;  /* 0x492000001a1d7fae */ /* 0x0005e80009921848 */
[----:B-1----:R-:W4:Y:S04]  /*edd0*/  LDL.LU.64 R198, [R1+0x1448] ;  /* 0x0014480001c67983 */ /* 0x002f280000300a00 */
[----:B------:R-:W4:Y:S04]  /*ede0*/  LDL.LU.64 R178, [R1+0x1440] ;  /* 0x0014400001b27983 */ /* 0x000f280000300a00 */
[----:B--2---:R1:W-:Y:S04]  /*edf0*/  LDGSTS.E [R29+0x49a00], [R196.64], P3 ;  /* 0x49a00000c41d7fae */ /* 0x0043e80009921848 */
[----:B------:R3:W-:Y:S04]  /*ee00*/  LDGSTS.E [R29+0x4a200], [R20.64], P3 ;  /* 0x4a200000141d7fae */ /* 0x0007e80009921848 */
[----:B---3--:R3:W-:Y:S04]  /*ee10*/  LDGSTS.E [R29+0x4aa00], [R176.64], P3 ;  /* 0x4aa00000b01d7fae */ /* 0x0087e80009921848 */
[----:B-1----:R-:W2:Y:S04]  /*ee20*/  LDL.LU.64 R196, [R1+0x1438] ;  /* 0x0014380001c47983 */ /* 0x002ea80000300a00 */
[----:B----4-:R1:W-:Y:S04]  /*ee30*/  LDGSTS.E [R29+0x4b200], [R194.64], P3 ;  /* 0x4b200000c21d7fae */ /* 0x0103e80009921848 */
[----:B---3--:R-:W3:Y:S04]  /*ee40*/  LDL.LU.64 R176, [R1+0x1430] ;  /* 0x0014300001b07983 */ /* 0x008ee80000300a00 */
[----:B------:R4:W-:Y:S04]  /*ee50*/  LDGSTS.E [R29+0x4ba00], [R142.64], P3 ;  /* 0x4ba000008e1d7fae */ /* 0x0009e80009921848 */
[----:B-1----:R-:W2:Y:S04]  /*ee60*/  LDL.LU.64 R194, [R1+0x1428] ;  /* 0x0014280001c27983 */ /* 0x002ea80000300a00 */
[----:B------:R-:W1:Y:S04]  /*ee70*/  S2R R21, SR_TID.X ;  /* 0x0000000000157919 */ /* 0x000e680000002100 */
[----:B----4-:R-:W4:Y:S04]  /*ee80*/  LDL.LU.64 R142, [R1+0x1420] ;  /* 0x00142000018e7983 */ /* 0x010f280000300a00 */
[----:B------:R-:W1:Y:S04]  /*ee90*/  S2R R20, SR_TID.X ;  /* 0x0000000000147919 */ /* 0x000e680000002100 */
[----:B------:R1:W-:Y:S04]  /*eea0*/  LDGSTS.E [R29+0x4c200], [R238.64], P3 ;  /* 0x4c200000ee1d7fae */ /* 0x0003e80009921848 */
[----:B------:R1:W-:Y:S04]  /*eeb0*/  LDGSTS.E [R29+0x4ca00], [R236.64], P3 ;  /* 0x4ca00000ec1d7fae */ /* 0x0003e80009921848 */
[----:B------:R1:W-:Y:S02]  /*eec0*/  LDGSTS.E [R29+0x4d200], [R234.64], P3 ;  /* 0x4d200000ea1d7fae */ /* 0x0003e40009921848 */
[----:B-1----:R-:W-:-:S02]  /*eed0*/  LOP3.LUT R21, R21, 0x3f, RZ, 0xc0, !PT ;  /* 0x0000003f15157812 */ /* 0x002fc400078ec0ff */
[----:B------:R1:W-:Y:S03]  /*eee0*/  LDGSTS.E [R29+0x4da00], [R232.64], P3 ;  /* 0x4da00000e81d7fae */ /* 0x0003e60009921848 */
[----:B------:R-:W-:Y:S01]  /*eef0*/  IMAD.SHL.U32 R21, R21, 0x4, RZ ;  /* 0x0000000415157824 */ /* 0x000fe200078e00ff */
[----:B------:R1:W-:Y:S01]  /*ef00*/  LDGSTS.E [R29+0x4e200], [R230.64], P3 ;  /* 0x4e200000e61d7fae */ /* 0x0003e20009921848 */
[----:B------:R-:W-:-:S03]  /*ef10*/  SHF.R.S32.HI R0, RZ, 0x6, R20 ;  /* 0x00000006ff007819 */ /* 0x000fc60000011414 */
[----:B------:R1:W-:Y:S01]  /*ef20*/  LDGSTS.E [R29+0x4ea00], [R228.64], P3 ;  /* 0x4ea00000e41d7fae */ /* 0x0003e20009921848 */
[----:B------:R-:W-:-:S03]  /*ef30*/  SGXT R0, R0, 0x1 ;  /* 0x000000010000781a */ /* 0x000fc60000000200 */
[----:B------:R1:W-:Y:S01]  /*ef40*/  LDGSTS.E [R29+0x4f200], [R138.64], P3 ;  /* 0x4f2000008a1d7fae */ /* 0x0003e20009921848 */
[----:B------:R-:W-:-:S03]  /*ef50*/  LOP3.LUT R20, R21, 0x110, R0, 0x78, !PT ;  /* 0x0000011015147812 */ /* 0x000fc600078e7800 */
[----:B------:R1:W5:Y:S01]  /*ef60*/  LDL.LU.64 R238, [R1+0x1418] ;  /* 0x0014180001ee7983 */ /* 0x0003620000300a00 */
[----:B------:R-:W-:-:S03]  /*ef70*/  LOP3.LUT R20, R20, 0x40, RZ, 0x3c, !PT ;  /* 0x0000004014147812 */ /* 0x000fc600078e3cff */
[----:B------:R1:W-:Y:S04]  /*ef80*/  LDGSTS.E [R29+0x4fa00], [R140.64], P3 ;  /* 0x4fa000008c1d7fae */ /* 0x0003e80009921848 */
[----:B------:R1:W5:Y:S04]  /*ef90*/  LDL.LU.64 R236, [R1+0x1410] ;  /* 0x0014100001ec7983 */ /* 0x0003680000300a00 */
[----:B------:R2:W5:Y:S04]  /*efa0*/  LDL.LU.64 R234, [R1+0x1408] ;  /* 0x0014080001ea7983 */ /* 0x0005680000300a00 */
[----:B-1----:R1:W5:Y:S04]  /*efb0*/  LDL.LU.64 R232, [R1+0x1400] ;  /* 0x0014000001e87983 */ /* 0x0023680000300a00 */
[----:B------:R1:W5:Y:S01]  /*efc0*/  LDL.LU.64 R230, [R1+0x13f8] ;  /* 0x0013f80001e67983 */ /* 0x0003620000300a00 */
[----:B------:R-:W-:-:S03]  /*efd0*/  LOP3.LUT R21, R21, 0x110, R0, 0x78, !PT ;  /* 0x0000011015157812 */ /* 0x000fc600078e7800 */
[----:B------:R1:W5:Y:S04]  /*efe0*/  LDL.LU.64 R228, [R1+0x13f0] ;  /* 0x0013f00001e47983 */ /* 0x0003680000300a00 */
[----:B------:R1:W5:Y:S04]  /*eff0*/  LDL.LU.64 R138, [R1+0x13e8] ;  /* 0x0013e800018a7983 */ /* 0x0003680000300a00 */
[----:B------:R1:W5:Y:S01]  /*f000*/  LDL.LU.64 R140, [R1+0x13e0] ;  /* 0x0013e000018c7983 */ /* 0x0003620000300a00 */
[----:B------:R-:W-:Y:S02]  /*f010*/  LOP3.LUT R21, R21, 0x60, RZ, 0x3c, !PT ;  /* 0x0000006015157812 */ /* 0x000fe400078e3cff */
[----:B------:R-:W-:Y:S01]  /*f020*/  MOV R252, c[0x0][0x188] ;  /* 0x0000620000fc7a02 */ /* 0x000fe20000000f00 */
[----:B------:R-:W-:Y:S01]  /*f030*/  CS2R R12, SRZ ;  /* 0x00000000000c7805 */ /* 0x000fe2000001ff00 */
        /* <DEDUP_REMOVED lines=73> */
[----:B------:R-:W-:Y:S01]  /*f4d0*/  IMAD.SHL.U32 R252, R252, 0x40, RZ ;  /* 0x00000040fcfc7824 */ /* 0x000fe200078e00ff */
[----:B------:R-:W-:Y:S01]  /*f4e0*/  CS2R R26, SRZ ;  /* 0x00000000001a7805 */ /* 0x000fe2000001ff00 */
[----:B------:R-:W-:Y:S01]  /*f4f0*/  CS2R R28, SRZ ;  /* 0x00000000001c7805 */ /* 0x000fe2000001ff00 */
[----:B----4-:R4:W-:Y:S04]  /*f500*/  LDGSTS.E [R20+0x48400], [R142.64], P3 ;  /* 0x484000008e147fae */ /* 0x0109e80009921848 */
[----:B---3--:R3:W-:Y:S04]  /*f510*/  LDGSTS.E [R20+0x48c00], [R176.64], P3 ;  /* 0x48c00000b0147fae */ /* 0x0087e80009921848 */
[----:B------:R1:W-:Y:S04]  /*f520*/  LDGSTS.E [R20+0x49400], [R178.64], P3 ;  /* 0x49400000b2147fae */ /* 0x0003e80009921848 */
[----:B------:R1:W-:Y:S04]  /*f530*/  LDGSTS.E [R20+0x49c00], [R180.64], P3 ;  /* 0x49c00000b4147fae */ /* 0x0003e80009921848 */
[----:B------:R1:W-:Y:S04]  /*f540*/  LDGSTS.E [R20+0x4a400], [R182.64], P3 ;  /* 0x4a400000b6147fae */ /* 0x0003e80009921848 */
[----:B------:R1:W-:Y:S04]  /*f550*/  LDGSTS.E [R20+0x4ac00], [R184.64], P3 ;  /* 0x4ac00000b8147fae */ /* 0x0003e80009921848 */
[----:B------:R1:W-:Y:S04]  /*f560*/  LDGSTS.E [R20+0x4b400], [R186.64], P3 ;  /* 0x4b400000ba147fae */ /* 0x0003e80009921848 */
[----:B----4-:R4:W5:Y:S04]  /*f570*/  LDL.LU.64 R142, [R1+0x13d8] ;  /* 0x0013d800018e7983 */ /* 0x0109680000300a00 */
[----:B------:R1:W-:Y:S04]  /*f580*/  LDGSTS.E [R20+0x4bc00], [R188.64], P3 ;  /* 0x4bc00000bc147fae */ /* 0x0003e80009921848 */
[----:B---3--:R4:W5:Y:S04]  /*f590*/  LDL.LU.64 R176, [R1+0x13d0] ;  /* 0x0013d00001b07983 */ /* 0x0089680000300a00 */
[----:B------:R3:W-:Y:S04]  /*f5a0*/  LDGSTS.E [R20+0x4c400], [R190.64], P3 ;  /* 0x4c400000be147fae */ /* 0x0007e80009921848 */
[----:B-1----:R4:W5:Y:S04]  /*f5b0*/  LDL.LU.64 R178, [R1+0x13c8] ;  /* 0x0013c80001b27983 */ /* 0x0029680000300a00 */
[----:B------:R1:W-:Y:S04]  /*f5c0*/  LDGSTS.E [R20+0x4cc00], [R192.64], P3 ;  /* 0x4cc00000c0147fae */ /* 0x0003e80009921848 */
[----:B------:R4:W5:Y:S04]  /*f5d0*/  LDL.LU.64 R180, [R1+0x13c0] ;  /* 0x0013c00001b47983 */ /* 0x0009680000300a00 */
        /* <DEDUP_REMOVED lines=9> */
[----:B---3--:R4:W5:Y:S04]  /*f670*/  LDL.LU.64 R190, [R1+0x1398] ;  /* 0x0013980001be7983 */ /* 0x0089680000300a00 */
[----:B------:R3:W-:Y:S04]  /*f680*/  LDGSTS.E [R20+0x4fc00], [R56.64], P3 ;  /* 0x4fc0000038147fae */ /* 0x0007e80009921848 */
[----:B-1----:R4:W5:Y:S04]  /*f690*/  LDL.LU.64 R192, [R1+0x1390] ;  /* 0x0013900001c07983 */ /* 0x0029680000300a00 */
[----:B--2---:R1:W-:Y:S04]  /*f6a0*/  LDGSTS.E [R21+0x48600], [R194.64], P3 ;  /* 0x48600000c2157fae */ /* 0x0043e80009921848 */
[----:B------:R2:W-:Y:S04]  /*f6b0*/  LDGSTS.E [R21+0x48e00], [R196.64], P3 ;  /* 0x48e00000c4157fae */ /* 0x0005e80009921848 */
[----:B------:R3:W-:Y:S04]  /*f6c0*/  LDGSTS.E [R21+0x49600], [R198.64], P3 ;  /* 0x49600000c6157fae */ /* 0x0007e80009921848 */
[----:B-1----:R4:W5:Y:S04]  /*f6d0*/  LDL.LU.64 R194, [R1+0x1388] ;  /* 0x0013880001c27983 */ /* 0x0029680000300a00 */
[----:B--2---:R4:W5:Y:S04]  /*f6e0*/  LDL.LU.64 R196, [R1+0x1380] ;  /* 0x0013800001c47983 */ /* 0x0049680000300a00 */
[----:B---3--:R4:W5:Y:S04]  /*f6f0*/  LDL.LU.64 R198, [R1+0x1378] ;  /* 0x0013780001c67983 */ /* 0x0089680000300a00 */
[----:B------:R4:W-:Y:S04]  /*f700*/  STL [R1+0x394], RZ ;  /* 0x000394ff01007387 */ /* 0x0009e80000100800 */
        /* <DEDUP_REMOVED lines=34> */
[----:B------:R4:W-:Y:S01]  /*f930*/  LDGSTS.E [R21+0x4fe00], [R16.64], P3 ;  /* 0x4fe0000010157fae */ /* 0x0009e20009921848 */
[----:B------:R-:W-:-:S03]  /*f940*/  CS2R R22, SRZ ;  /* 0x0000000000167805 */ /* 0x000fc6000001ff00 */
[----:B------:R-:W0:Y:S01]  /*f950*/  LDGDEPBAR ;  /* 0x00000000000079af */ /* 0x000e220000000000 */
[----:B-1----:R-:W-:Y:S01]  /*f960*/  CS2R R24, SRZ ;  /* 0x0000000000187805 */ /* 0x002fe2000001ff00 */
[----:B---3--:R-:W-:Y:S01]  /*f970*/  CS2R R30, SRZ ;  /* 0x00000000001e7805 */ /* 0x008fe2000001ff00 */
[----:B------:R-:W-:Y:S01]  /*f980*/  CS2R R32, SRZ ;  /* 0x0000000000207805 */ /* 0x000fe2000001ff00 */
[----:B--2---:R-:W-:Y:S01]  /*f990*/  CS2R R18, SRZ ;  /* 0x0000000000127805 */ /* 0x004fe2000001ff00 */
[----:B------:R-:W-:Y:S01]  /*f9a0*/  CS2R R34, SRZ ;  /* 0x0000000000227805 */ /* 0x000fe2000001ff00 */
[----:B------:R-:W-:Y:S01]  /*f9b0*/  CS2R R36, SRZ ;  /* 0x0000000000247805 */ /* 0x000fe2000001ff00 */
[----:B------:R-:W-:Y:S01]  /*f9c0*/  CS2R R38, SRZ ;  /* 0x0000000000267805 */ /* 0x000fe2000001ff00 */
[----:B----4-:R-:W-:Y:S01]  /*f9d0*/  CS2R R16, SRZ ;  /* 0x0000000000107805 */ /* 0x010fe2000001ff00 */
        /* <DEDUP_REMOVED lines=11> */
[----:B------:R-:W-:Y:S05]  /*fa90*/  @!P4 BRA `(.L_x_0) ;  /* 0x0002c3c00000c947 */ /* 0x000fea0003800000 */
[----:B------:R-:W2:Y:S04]  /*faa0*/  LDL.LU.64 R42, [R1+0xa30] ;  /* 0x000a3000012a7983 */ /* 0x000ea80000300a00 */
[----:B------:R-:W3:Y:S04]  /*fab0*/  LDL.LU.64 R52, [R1+0xa38] ;  /* 0x000a380001347983 */ /* 0x000ee80000300a00 */
[----:B------:R-:W4:Y:S04]  /*fac0*/  LDL.LU.64 R54, [R1+0xa40] ;  /* 0x000a400001367983 */ /* 0x000f280000300a00 */
[----:B------:R-:W4:Y:S04]  /*fad0*/  LDL.LU.64 R56, [R1+0xa48] ;  /* 0x000a480001387983 */ /* 0x000f280000300a00 */
[----:B------:R-:W4:Y:S04]  /*fae0*/  LDL.LU.64 R58, [R1+0xb8] ;  /* 0x0000b800013a7983 */ /* 0x000f280000300a00 */
[----:B------:R-:W4:Y:S04]  /*faf0*/  LDL.LU.64 R60, [R1+0xc0] ;  /* 0x0000c000013c7983 */ /* 0x000f280000300a00 */
[----:B------:R-:W4:Y:S04]  /*fb00*/  LDL.LU.64 R62, [R1+0x118] ;  /* 0x00011800013e7983 */ /* 0x000f280000300a00 */
[----:B------:R-:W4:Y:S04]  /*fb10*/  LDL.LU.64 R64, [R1+0x130] ;  /* 0x0001300001407983 */ /* 0x000f280000300a00 */
[----:B------:R-:W4:Y:S01]  /*fb20*/  LDL.LU.64 R66, [R1+0x40] ;  /* 0x0000400001427983 */ /* 0x000f220000300a00 */
[----:B--2---:R-:W-:-:S03]  /*fb30*/  IMAD.MOV.U32 R0, RZ, RZ, R43 ;  /* 0x000000ffff007224 */ /* 0x004fc600078e002b */
[----:B------:R-:W-:Y:S04]  /*fb40*/  STL [R1+0x1310], R42 ;  /* 0x0013102a01007387 */ /* 0x000fe80000100800 */
[----:B---3--:R-:W-:Y:S04]  /*fb50*/  STL [R1+0x1318], R52 ;  /* 0x0013183401007387 */ /* 0x008fe80000100800 */
[----:B------:R1:W-:Y:S04]  /*fb60*/  STL [R1+0x130c], R0 ;  /* 0x00130c0001007387 */ /* 0x0003e80000100800 */
[----:B----4-:R-:W-:Y:S01]  /*fb70*/  STL [R1+0x1320], R54 ;  /* 0x0013203601007387 */ /* 0x010fe20000100800 */
[----:B-1----:R-:W-:-:S05]  /*fb80*/  MOV R0, R53 ;  /* 0x0000003500007202 */ /* 0x002fca0000000f00 */
[----:B------:R1:W-:Y:S04]  /*fb90*/  STL [R1+0x1314], R0 ;  /* 0x0013140001007387 */ /* 0x0003e80000100800 */
[----:B------:R-:W-:Y:S01]  /*fba0*/  STL [R1+0x1328], R56 ;  /* 0x0013283801007387 */ /* 0x000fe20000100800 */
[----:B-1----:R-:W-:-:S05]  /*fbb0*/  IMAD.MOV.U32 R0, RZ, RZ, R55 ;  /* 0x000000ffff007224 */ /* 0x002fca00078e0037 */
        /* <DEDUP_REMOVED lines=8> */
[----:B-1----:R-:W-:-:S05]  /*fc40*/  MOV R0, R61 ;  /* 0x0000003d00007202 */ /* 0x002fca0000000f00 */
[----:B------:R1:W-:Y:S04]  /*fc50*/  STL [R1+0x1334], R0 ;  /* 0x0013340001007387 */ /* 0x0003e80000100800 */
[----:B------:R-:W2:Y:S04]  /*fc60*/  LDL.LU.64 R36, [R1+0x3d0] ;  /* 0x0003d00001247983 */ /* 0x000ea80000300a00 */
[----:B------:R-:W3:Y:S01]  /*fc70*/  LDL.LU.64 R38, [R1+0x538] ;  /* 0x0005380001267983 */ /* 0x000ee20000300a00 */
[----:B-1----:R-:W-:-:S05]  /*fc80*/  IMAD.MOV.U32 R0, RZ, RZ, R63 ;  /* 0x000000ffff007224 */ /* 0x002fca00078e003f */
[----:B------:R1:W-:Y:S04]  /*fc90*/  STL [R1+0x133c], R0 ;  /* 0x00133c0001007387 */ /* 0x0003e80000100800 */
[----:B------:R-:W-:Y:S04]  /*fca0*/  STL [R1+0x1348], R64 ;  /* 0x0013484001007387 */ /* 0x000fe80000100800 */
[----:B------:R-:W4:Y:S01]  /*fcb0*/  LDL.LU.64 R40, [R1+0x540] ;  /* 0x0005400001287983 */ /* 0x000f220000300a00 */
[----:B-1----:R-:W-:-:S03]  /*fcc0*/  IMAD.MOV.U32 R0, RZ, RZ, R65 ;  /* 0x000000ffff007224 */ /* 0x002fc600078e0041 */
[----:B------:R-:W4:Y:S04]  /*fcd0*/  LDL.LU.64 R42, [R1+0x3b8] ;  /* 0x0003b800012a7983 */ /* 0x000f280000300a00 */
[----:B------:R1:W-:Y:S04]  /*fce0*/  STL [R1+0x1344], R0 ;  /* 0x0013440001007387 */ /* 0x0003e80000100800 */
[----:B------:R1:W-:Y:S04]  /*fcf0*/  STL [R1+0x134c], R66 ;  /* 0x00134c4201007387 */ /* 0x0003e80000100800 */
[----:B------:R-:W4:Y:S01]  /*fd00*/  LDL.LU.64 R52, [R1+0x180] ;  /* 0x0001800001347983 */ /* 0x000f220000300a00 */
[----:B-1----:R-:W-:-:S03]  /*fd10*/  IMAD.MOV.U32 R0, RZ, RZ, R67 ;  /* 0x000000ffff007224 */ /* 0x002fc600078e0043 */
[----:B------:R-:W4:Y:S04]  /*fd20*/  LDL.LU.64 R54, [R1+0x188] ;  /* 0x0001880001367983 */ /* 0x000f280000300a00 */
[----:B------:R2:W-:Y:S04]  /*fd30*/  STL [R1+0x1304], R0 ;  /* 0x0013040001007387 */ /* 0x0005e80000100800 */
[----:B-----5:R-:W-:Y:S04]  /*fd40*/  STL [R1+0x1308], R198 ;  /* 0x001308c601007387 */ /* 0x020fe80000100800 */
[----:B------:R-:W4:Y:S04]  /*fd50*/  LDL.LU.64 R56, [R1+0x1e0] ;  /* 0x0001e00001387983 */ /* 0x000f280000300a00 */
[----:B------:R-:W-:Y:S04]  /*fd60*/  STL [R1+0x12fc], R199 ;  /* 0x0012fcc701007387 */ /* 0x000fe80000100800 */
[----:B------:R-:W-:Y:S04]  /*fd70*/  STL [R1+0x1300], R196 ;  /* 0x001300c401007387 */ /* 0x000fe80000100800 */
[----:B------:R-:W-:Y:S04]  /*fd80*/  STL [R1+0x12f4], R197 ;  /* 0x0012f4c501007387 */ /* 0x000fe80000100800 */
        /* <DEDUP_REMOVED lines=11> */
[----:B------:R-:W4:Y:S04]  /*fe40*/  LDL.LU.64 R64, [R1+0x58] ;  /* 0x0000580001407983 */ /* 0x000f280000300a00 */
[----:B------:R-:W-:Y:S04]  /*fe50*/  STL [R1+0x12d8], R186 ;  /* 0x0012d8ba01007387 */ /* 0x000fe80000100800 */
[----:B------:R-:W-:Y:S04]  /*fe60*/  STL [R1+0x126c], R187 ;  /* 0x00126cbb01007387 */ /* 0x000fe80000100800 */
[----:B------:R-:W4:Y:S01]  /*fe70*/  LDL.LU.64 R66, [R1+0xa0] ;  /* 0x0000a00001427983 */ /* 0x000f220000300a00 */
[----:B--2---:R-:W-:-:S03]  /*fe80*/  MOV R0, R37 ;  /* 0x0000002500007202 */ /* 0x004fc60000000f00 */
[----:B------:R-:W-:Y:S04]  /*fe90*/  STL [R1+0x1274], R36 ;  /* 0x0012742401007387 */ /* 0x000fe80000100800 */
[----:B---3--:R-:W-:Y:S04]  /*fea0*/  STL [R1+0x127c], R38 ;  /* 0x00127c2601007387 */ /* 0x008fe80000100800 */
[----:B------:R1:W-:Y:S02]  /*feb0*/  STL [R1+0x1270], R0 ;  /* 0x0012700001007387 */ /* 0x0003e40000100800 */
[----:B-1----:R-:W-:-:S02]  /*fec0*/  IMAD.MOV.U32 R0, RZ, RZ, R39 ;  /* 0x000000ffff007224 */ /* 0x002fc400078e0027 */
[----:B----4-:R-:W-:Y:S04]  /*fed0*/  STL [R1+0x1284], R40 ;  /* 0x0012842801007387 */ /* 0x010fe80000100800 */
        /* <DEDUP_REMOVED lines=10> */
[----:B------:R-:W-:Y:S01]  /*ff80*/  STL [R1+0x12a4], R56 ;  /* 0x0012a43801007387 */ /* 0x000fe20000100800 */
[----:B-1----:R-:W-:-:S05]  /*ff90*/  IMAD.MOV.U32 R0, RZ, RZ, R55 ;  /* 0x000000ffff007224 */ /* 0x002fca00078e0037 */
        /* <DEDUP_REMOVED lines=10> */
[----:B------:R-:W-:Y:S04]  /*10040*/  STL [R1+0x12b4], R60 ;  /* 0x0012b43c01007387 */ /* 0x000fe80000100800 */
[----:B------:R-:W4:Y:S01]  /*10050*/  LDL.LU.64 R52, [R1+0x1f0] ;  /* 0x0001f00001347983 */ /* 0x000f220000300a00 */
[----:B-1----:R-:W-:-:S03]  /*10060*/  MOV R0, R61 ;  /* 0x0000003d00007202 */ /* 0x002fc60000000f00 */
[----:B------:R-:W4:Y:S04]  /*10070*/  LDL.LU.64 R54, [R1+0x238] ;  /* 0x0002380001367983 */ /* 0x000f280000300a00 */
[----:B------:R1:W-:Y:S04]  /*10080*/  STL [R1+0x12b0], R0 ;  /* 0x0012b00001007387 */ /* 0x0003e80000100800 */
[----:B------:R-:W-:Y:S04]  /*10090*/  STL [R1+0x12bc], R62 ;  /* 0x0012bc3e01007387 */ /* 0x000fe80000100800 */
[----:B------:R-:W4:Y:S01]  /*100a0*/  LDL.LU.64 R56, [R1+0x298] ;  /* 0x0002980001387983 */ /* 0x000f220000300a00 */
[----:B-1----:R-:W-:-:S03]  /*100b0*/  IMAD.MOV.U32 R0, RZ, RZ, R63 ;  /* 0x000000ffff007224 */ /* 0x002fc600078e003f */
[----:B------:R-:W-:Y:S04]  /*100c0*/  STL [R1+0x12c4], R64 ;  /* 0x0012c44001007387 */ /* 0x000fe80000100800 */
[----:B------:R1:W-:Y:S04]  /*100d0*/  STL [R1+0x12b8], R0 ;  /* 0x0012b80001007387 */ /* 0x0003e80000100800 */
[----:B------:R-:W4:Y:S01]  /*100e0*/  LDL.LU.64 R58, [R1+0x2a0] ;  /* 0x0002a000013a7983 */ /* 0x000f220000300a00 */
[----:B-1----:R-:W-:-:S05]  /*100f0*/  IMAD.MOV.U32 R0, RZ, RZ, R65 ;  /* 0x000000ffff007224 */ /* 0x002fca00078e0041 */
[----:B------:R1:W-:Y:S04]  /*10100*/  STL [R1+0x12c0], R0 ;  /* 0x0012c00001007387 */ /* 0x0003e80000100800 */
[----:B------:R1:W-:Y:S02]  /*10110*/  STL [R1+0x12cc], R66 ;  /* 0x0012cc4201007387 */ /* 0x0003e40000100800 */
[----:B-1----:R-:W-:Y:S02]  /*10120*/  IMAD.MOV.U32 R0, RZ, RZ, R67 ;  /* 0x000000ffff007224 */ /* 0x002fe400078e0043 */
[----:B------:R-:W-:Y:S04]  /*10130*/  STL [R1+0x12d0], R184 ;  /* 0x0012d0b801007387 */ /* 0x000fe80000100800 */
[----:B------:R2:W-:Y:S04]  /*10140*/  STL [R1+0x12c8], R0 ;  /* 0x0012c80001007387 */ /* 0x0005e80000100800 */
        /* <DEDUP_REMOVED lines=65> */
[----:B------:R-:W4:Y:S04]  /*10560*/  LDL.LU.64 R66, [R1+0x1b8] ;  /* 0x0001b80001427983 */ /* 0x000f280000300a00 */
[----:B------:R-:W-:Y:S01]  /*10570*/  STL [R1+0x950], R139 ;  /* 0x0009508b01007387 */ /* 0x000fe20000100800 */
        /* <DEDUP_REMOVED lines=24> */
[----:B------:R-:W4:Y:S04]  /*10700*/  LDL.LU.64 R40, [R1+0x640] ;  /* 0x0006400001287983 */ /* 0x000f280000300a00 */
[----:B------:R-:W4:Y:S01]  /*10710*/  LDL.LU.64 R52, [R1+0x688] ;  /* 0x0006880001347983 */ /* 0x000f220000300a00 */
[----:B-1----:R-:W-:-:S05]  /*10720*/  IMAD.MOV.U32 R0, RZ, RZ, R59 ;  /* 0x000000ffff007224 */ /* 0x002fca00078e003b */
[----:B------:R1:W-:Y:S04]  /*10730*/  STL [R1+0x98c], R0 ;  /* 0x00098c0001007387 */ /* 0x0003e80000100800 */
[----:B------:R-:W-:Y:S04]  /*10740*/  STL [R1+0x998], R60 ;  /* 0x0009983c01007387 */ /* 0x000fe80000100800 */
[----:B------:R-:W4:Y:S01]  /*10750*/  LDL.LU.64 R42, [R1+0x338] ;  /* 0x00033800012a7983 */ /* 0x000f220000300a00 */
[----:B-1----:R-:W-:-:S05]  /*10760*/  MOV R0, R61 ;  /* 0x0000003d00007202 */ /* 0x002fca0000000f00 */
[----:B------:R1:W-:Y:S04]  /*10770*/  STL [R1+0x994], R0 ;  /* 0x0009940001007387 */ /* 0x0003e80000100800 */
[----:B------:R-:W-:Y:S04]  /*10780*/  STL [R1+0x9a0], R62 ;  /* 0x0009a03e01007387 */ /* 0x000fe80000100800 */
[----:B------:R-:W4:Y:S01]  /*10790*/  LDL.LU.64 R54, [R1+0x340] ;  /* 0x0003400001367983 */ /* 0x000f220000300a00 */
[----:B-1----:R-:W-:-:S05]  /*107a0*/  IMAD.MOV.U32 R0, RZ, RZ, R63 ;  /* 0x000000ffff007224 */ /* 0x002fca00078e003f */
[----:B------:R1:W-:Y:S04]  /*107b0*/  STL [R1+0x99c], R0 ;  /* 0x00099c0001007387 */ /* 0x0003e80000100800 */
[----:B------:R-:W-:Y:S04]  /*107c0*/  STL [R1+0x9a8], R64 ;  /* 0x0009a84001007387 */ /* 0x000fe80000100800 */
[----:B------:R-:W4:Y:S01]  /*107d0*/  LDL.LU.64 R56, [R1+0x358] ;  /* 0x0003580001387983 */ /* 0x000f220000300a00 */
[----:B-1----:R-:W-:-:S05]  /*107e0*/  IMAD.MOV.U32 R0, RZ, RZ, R65 ;  /* 0x000000ffff007224 */ /* 0x002fca00078e0041 */
[----:B------:R1:W-:Y:S04]  /*107f0*/  STL [R1+0x9a4], R0 ;  /* 0x0009a40001007387 */ /* 0x0003e80000100800 */
[----:B------:R1:W-:Y:S04]  /*10800*/  STL [R1+0x9b0], R66 ;  /* 0x0009b04201007387 */ /* 0x0003e80000100800 */
[----:B------:R-:W4:Y:S01]  /*10810*/  LDL.LU.64 R58, [R1+0x3b0] ;  /* 0x0003b000013a7983 */ /* 0x000f220000300a00 */
[----:B-1----:R-:W-:-:S05]  /*10820*/  IMAD.MOV.U32 R0, RZ, RZ, R67 ;  /* 0x000000ffff007224 */ /* 0x002fca00078e0043 */
[----:B------:R2:W-:Y:S04]  /*10830*/  STL [R1+0x9ac], R0 ;  /* 0x0009ac0001007387 */ /* 0x0005e80000100800 */
        /* <DEDUP_REMOVED lines=21> */
[----:B------:R1:W-:Y:S02]  /*10990*/  STL [R1+0x9e4], R0 ;  /* 0x0009e40001007387 */ /* 0x0003e40000100800 */
[----:B-1----:R-:W-:Y:S02]  /*109a0*/  IMAD.MOV.U32 R0, RZ, RZ, R53 ;  /* 0x000000ffff007224 */ /* 0x002fe400078e0035 */
[----:B------:R-:W2:Y:S04]  /*109b0*/  LDL.LU.64 R52, [R1+0xc8] ;  /* 0x0000c80001347983 */ /* 0x000ea80000300a00 */
[----:B------:R1:W-:Y:S04]  /*109c0*/  STL [R1+0x9ec], R0 ;  /* 0x0009ec0001007387 */ /* 0x0003e80000100800 */
[----:B------:R-:W-:Y:S04]  /*109d0*/  STL [R1+0x9f8], R42 ;  /* 0x0009f82a01007387 */ /* 0x000fe80000100800 */
[----:B------:R-:W3:Y:S01]  /*109e0*/  LDL.LU.64 R38, [R1+0xd8] ;  /* 0x0000d80001267983 */ /* 0x000ee20000300a00 */
[----:B-1----:R-:W-:-:S05]  /*109f0*/  MOV R0, R43 ;  /* 0x0000002b00007202 */ /* 0x002fca0000000f00 */
[----:B------:R1:W-:Y:S04]  /*10a00*/  STL [R1+0x9f4], R0 ;  /* 0x0009f40001007387 */ /* 0x0003e80000100800 */
[----:B------:R4:W-:Y:S01]  /*10a10*/  STL [R1+0xa00], R54 ;  /* 0x000a003601007387 */ /* 0x0009e20000100800 */
[----:B-1----:R-:W-:-:S03]  /*10a20*/  IMAD.MOV.U32 R0, RZ, RZ, R55 ;  /* 0x000000ffff007224 */ /* 0x002fc600078e0037 */
[----:B----4-:R-:W4:Y:S04]  /*10a30*/  LDL.LU.64 R54, [R1+0x8e0] ;  /* 0x0008e00001367983 */ /* 0x010f280000300a00 */
[----:B------:R1:W-:Y:S04]  /*10a40*/  STL [R1+0x9fc], R0 ;  /* 0x0009fc0001007387 */ /* 0x0003e80000100800 */
[----:B------:R1:W-:Y:S02]  /*10a50*/  STL [R1+0xa08], R56 ;  /* 0x000a083801007387 */ /* 0x0003e40000100800 */
[----:B-1----:R-:W-:-:S02]  /*10a60*/  IMAD.MOV.U32 R0, RZ, RZ, R57 ;  /* 0x000000ffff007224 */ /* 0x002fc400078e0039 */
[----:B------:R-:W4:Y:S04]  /*10a70*/  LDL.LU.64 R56, [R1+0x8f8] ;  /* 0x0008f80001387983 */ /* 0x000f280000300a00 */
[----:B------:R1:W-:Y:S04]  /*10a80*/  STL [R1+0xa04], R0 ;  /* 0x000a040001007387 */ /* 0x0003e80000100800 */
[----:B------:R1:W-:Y:S04]  /*10a90*/  STL [R1+0xa10], R58 ;  /* 0x000a103a01007387 */ /* 0x0003e80000100800 */
[----:B------:R-:W4:Y:S01]  /*10aa0*/  LDL.LU.64 R40, [R1+0x910] ;  /* 0x0009100001287983 */ /* 0x000f220000300a00 */
[----:B-1----:R-:W-:-:S05]  /*10ab0*/  IMAD.MOV.U32 R0, RZ, RZ, R59 ;  /* 0x000000ffff007224 */ /* 0x002fca00078e003b */
[----:B------:R1:W-:Y:S04]  /*10ac0*/  STL [R1+0xa0c], R0 ;  /* 0x000a0c0001007387 */ /* 0x0003e80000100800 */
[----:B------:R1:W-:Y:S04]  /*10ad0*/  STL [R1+0xa18], R60 ;  /* 0x000a183c01007387 */ /* 0x0003e80000100800 */
[----:B------:R-:W4:Y:S01]  /*10ae0*/  LDL.LU.64 R58, [R1+0xa70] ;  /* 0x000a7000013a7983 */ /* 0x000f220000300a00 */
[----:B-1----:R-:W-:-:S05]  /*10af0*/  MOV R0, R61 ;  /* 0x0000003d00007202 */ /* 0x002fca0000000f00 */
[----:B------:R1:W-:Y:S04]  /*10b00*/  STL [R1+0xa14], R0 ;  /* 0x000a140001007387 */ /* 0x0003e80000100800 */
[----:B------:R1:W-:Y:S04]  /*10b10*/  STL [R1+0xa20], R62 ;  /* 0x000a203e01007387 */ /* 0x0003e80000100800 */
[----:B------:R-:W4:Y:S01]  /*10b20*/  LDL.LU.64 R60, [R1+0x408] ;  /* 0x00040800013c7983 */ /* 0x000f220000300a00 */
[----:B-1----:R-:W-:-:S05]  /*10b30*/  IMAD.MOV.U32 R0, RZ, RZ, R63 ;  /* 0x000000ffff007224 */ /* 0x002fca00078e003f */
        /* <DEDUP_REMOVED lines=15> */
[----:B--2---:R2:W-:Y:S01]  /*10c30*/  STL [R1+0xa48], R52 ;  /* 0x000a483401007387 */ /* 0x0045e20000100800 */
[----:B-1----:R-:W-:-:S03]  /*10c40*/  MOV R0, R53 ;  /* 0x0000003500007202 */ /* 0x002fc60000000f00 */
[----:B--2---:R-:W2:Y:S04]  /*10c50*/  LDL.LU.64 R52, [R1+0x2c0] ;  /* 0x0002c00001347983 */ /* 0x004ea80000300a00 */
[----:B------:R1:W-:Y:S04]  /*10c60*/  STL [R1+0xa44], R0 ;  /* 0x000a440001007387 */ /* 0x0003e80000100800 */
[----:B---3--:R3:W-:Y:S01]  /*10c70*/  STL [R1+0xa50], R38 ;  /* 0x000a502601007387 */ /* 0x0087e20000100800 */
[----:B-1----:R-:W-:-:S03]  /*10c80*/  IMAD.MOV.U32 R0, RZ, RZ, R39 ;  /* 0x000000ffff007224 */ /* 0x002fc600078e0027 */
[----:B---3--:R-:W3:Y:S04]  /*10c90*/  LDL.LU.64 R38, [R1+0x2d0] ;  /* 0x0002d00001267983 */ /* 0x008ee80000300a00 */
[----:B------:R1:W-:Y:S04]  /*10ca0*/  STL [R1+0xa4c], R0 ;  /* 0x000a4c0001007387 */ /* 0x0003e80000100800 */
[----:B----4-:R4:W-:Y:S01]  /*10cb0*/  STL [R1+0xa58], R54 ;  /* 0x000a583601007387 */ /* 0x0109e20000100800 */
[----:B-1----:R-:W-:-:S03]  /*10cc0*/  IMAD.MOV.U32 R0, RZ, RZ, R55 ;  /* 0x000000ffff007224 */ /* 0x002fc600078e0037 */
[----:B----4-:R-:W4:Y:S04]  /*10cd0*/  LDL.LU.64 R54, [R1+0x2f8] ;  /* 0x0002f80001367983 */ /* 0x010f280000300a00 */
[----:B------:R1:W-:Y:S04]  /*10ce0*/  STL [R1+0xa54], R0 ;  /* 0x000a540001007387 */ /* 0x0003e80000100800 */
[----:B------:R1:W-:Y:S02]  /*10cf0*/  STL [R1+0xa60], R56 ;  /* 0x000a603801007387 */ /* 0x0003e40000100800 */
[----:B-1----:R-:W-:-:S02]  /*10d00*/  IMAD.MOV.U32 R0, RZ, RZ, R57 ;  /* 0x000000ffff007224 */ /* 0x002fc400078e0039 */
[----:B------:R-:W4:Y:S04]  /*10d10*/  LDL.LU.64 R56, [R1+0xe0] ;  /* 0x0000e00001387983 */ /* 0x000f280000300a00 */
[----:B------:R1:W-:Y:S04]  /*10d20*/  STL [R1+0xa5c], R0 ;  /* 0x000a5c0001007387 */ /* 0x0003e80000100800 */
[----:B------:R1:W-:Y:S02]  /*10d30*/  STL [R1+0xa68], R40 ;  /* 0x000a682801007387 */ /* 0x0003e40000100800 */
[----:B-1----:R-:W-:-:S02]  /*10d40*/  MOV R0, R41 ;  /* 0x0000002900007202 */ /* 0x002fc40000000f00 */
[----:B------:R-:W4:Y:S04]  /*10d50*/  LDL.LU.64 R40, [R1+0xe8] ;  /* 0x0000e80001287983 */ /* 0x000f280000300a00 */
[----:B------:R1:W-:Y:S04]  /*10d60*/  STL [R1+0xa64], R0 ;  /* 0x000a640001007387 */ /* 0x0003e80000100800 */
[----:B------:R1:W-:Y:S02]  /*10d70*/  STL [R1+0xa70], R58 ;  /* 0x000a703a01007387 */ /* 0x0003e40000100800 */
[----:B-1----:R-:W-:-:S02]  /*10d80*/  IMAD.MOV.U32 R0, RZ, RZ, R59 ;  /* 0x000000ffff007224 */ /* 0x002fc400078e003b */
        /* <DEDUP_REMOVED lines=22> */
[----:B--2---:R2:W-:Y:S01]  /*10ef0*/  STL [R1+0xaa0], R52 ;  /* 0x000aa03401007387 */ /* 0x0045e20000100800 */
[----:B-1----:R-:W-:-:S03]  /*10f00*/  IMAD.MOV.U32 R0, RZ, RZ, R53 ;  /* 0x000000ffff007224 */ /* 0x002fc600078e0035 */
[----:B--2---:R-:W2:Y:S04]  /*10f10*/  LDL.LU.64 R52, [R1+0x5c8] ;  /* 0x0005c80001347983 */ /* 0x004ea80000300a00 */
[----:B------:R1:W-:Y:S04]  /*10f20*/  STL [R1+0xa9c], R0 ;  /* 0x000a9c0001007387 */ /* 0x0003e80000100800 */
[----:B---3--:R3:W-:Y:S01]  /*10f30*/  STL [R1+0xaa8], R38 ;  /* 0x000aa82601007387 */ /* 0x0087e20000100800 */
[----:B-1----:R-:W-:-:S03]  /*10f40*/  MOV R0, R39 ;  /* 0x0000002700007202 */ /* 0x002fc60000000f00 */
        /* <DEDUP_REMOVED lines=43> */
[----:B-1----:R-:W-:-:S03]  /*11200*/  IMAD.MOV.U32 R0, RZ, RZ, R39 ;  /* 0x000000ffff007224 */ /* 0x002fc600078e0027 */
[----:B---3--:R-:W3:Y:S04]  /*11210*/  LDL.LU.64 R38, [R1+0xb58] ;  /* 0x000b580001267983 */ /* 0x008ee80000300a00 */
[----:B------:R1:W-:Y:S04]  /*11220*/  STL [R1+0xafc], R0 ;  /* 0x000afc0001007387 */ /* 0x0003e80000100800 */
[----:B----4-:R4:W-:Y:S01]  /*11230*/  STL [R1+0xb08], R54 ;  /* 0x000b083601007387 */ /* 0x0109e20000100800 */
[----:B-1----:R-:W-:-:S03]  /*11240*/  MOV R0, R55 ;  /* 0x0000003700007202 */ /* 0x002fc60000000f00 */
        /* <DEDUP_REMOVED lines=34> */
[----:B--2---:R2:W-:Y:S01]  /*11470*/  STL [R1+0xb50], R52 ;  /* 0x000b503401007387 */ /* 0x0045e20000100800 */
[----:B-1----:R-:W-:-:S03]  /*11480*/  IMAD.MOV.U32 R0, RZ, RZ, R53 ;  /* 0x000000ffff007224 */ /* 0x002fc600078e0035 */
[----:B--2---:R-:W2:Y:S04]  /*11490*/  LDL.LU.64 R52, [R1+0x570] ;  /* 0x0005700001347983 */ /* 0x004ea80000300a00 */
[----:B------:R1:W-:Y:S04]  /*114a0*/  STL [R1+0xb4c], R0 ;  /* 0x000b4c0001007387 */ /* 0x0003e80000100800 */
[----:B---3--:R-:W-:Y:S04]  /*114b0*/  STL [R1+0xb58], R38 ;  /* 0x000b582601007387 */ /* 0x008fe80000100800 */
[----:B------:R-:W3:Y:S01]  /*114c0*/  LDL.LU.64 R36, [R1+0x588] ;  /* 0x0005880001247983 */ /* 0x000ee20000300a00 */
[----:B-1----:R-:W-:-:S05]  /*114d0*/  IMAD.MOV.U32 R0, RZ, RZ, R39 ;  /* 0x000000ffff007224 */ /* 0x002fca00078e0027 */
[----:B------:R1:W-:Y:S04]  /*114e0*/  STL [R1+0xb54], R0 ;  /* 0x000b540001007387 */ /* 0x0003e80000100800 */
[----:B----4-:R4:W-:Y:S01]  /*114f0*/  STL [R1+0xb60], R54 ;  /* 0x000b603601007387 */ /* 0x0109e20000100800 */
[----:B-1----:R-:W-:-:S03]  /*11500*/  IMAD.MOV.U32 R0, RZ, RZ, R55 ;  /* 0x000000ffff007224 */ /* 0x002fc600078e0037 */
[----:B----4-:R-:W4:Y:S04]  /*11510*/  LDL.LU.64 R54, [R1+0x2a8] ;  /* 0x0002a80001367983 */ /* 0x010f280000300a00 */
[----:B------:R1:W-:Y:S04]  /*11520*/  STL [R1+0xb5c], R0 ;  /* 0x000b5c0001007387 */ /* 0x0003e80000100800 */
[----:B------:R1:W-:Y:S02]  /*11530*/  STL [R1+0xb68], R56 ;  /* 0x000b683801007387 */ /* 0x0003e40000100800 */
[----:B-1----:R-:W-:-:S02]  /*11540*/  MOV R0, R57 ;  /* 0x0000003900007202 */ /* 0x002fc40000000f00 */
[----:B------:R-:W4:Y:S04]  /*11550*/  LDL.LU.64 R56, [R1+0x2b8] ;  /* 0x0002b80001387983 */ /* 0x000f280000300a00 */
[----:B------:R1:W-:Y:S04]  /*11560*/  STL [R1+0xb64], R0 ;  /* 0x000b640001007387 */ /* 0x0003e80000100800 */
[----:B------:R1:W-:Y:S04]  /*11570*/  STL [R1+0xb70], R40 ;  /* 0x000b702801007387 */ /* 0x0003e80000100800 */
[----:B------:R-:W4:Y:S01]  /*11580*/  LDL.LU.64 R38, [R1+0x2c8] ;  /* 0x0002c80001267983 */ /* 0x000f220000300a00 */
[----:B-1----:R-:W-:-:S03]  /*11590*/  IMAD.MOV.U32 R0, RZ, RZ, R41 ;  /* 0x000000ffff007224 */ /* 0x002fc600078e0029 */
[----:B------:R-:W-:Y:S04]  /*115a0*/  STL [R1+0xb78], R58 ;  /* 0x000b783a01007387 */ /* 0x000fe80000100800 */
        /* <DEDUP_REMOVED lines=10> */
[----:B-1----:R-:W-:-:S03]  /*11650*/  MOV R0, R63 ;  /* 0x0000003f00007202 */ /* 0x002fc60000000f00 */
        /* <DEDUP_REMOVED lines=12> */
[----:B--2---:R-:W-:Y:S04]  /*11720*/  STL [R1+0xba8], R52 ;  /* 0x000ba83401007387 */ /* 0x004fe80000100800 */
[----:B------:R1:W-:Y:S04]  /*11730*/  STL [R1+0xb9c], R0 ;  /* 0x000b9c0001007387 */ /* 0x0003e80000100800 */
[----:B------:R-:W2:Y:S01]  /*11740*/  LDL.LU.64 R42, [R1+0xc00] ;  /* 0x000c0000012a7983 */ /* 0x000ea20000300a00 */
[----:B-1----:R-:W-:-:S03]  /*11750*/  MOV R0, R53 ;  /* 0x0000003500007202 */ /* 0x002fc60000000f00 */
[----:B---3--:R-:W-:Y:S04]  /*11760*/  STL [R1+0xbb0], R36 ;  /* 0x000bb02401007387 */ /* 0x008fe80000100800 */
[----:B------:R1:W-:Y:S04]  /*11770*/  STL [R1+0xba4], R0 ;  /* 0x000ba40001007387 */ /* 0x0003e80000100800 */
[----:B------:R-:W3:Y:S01]  /*11780*/  LDL.LU.64 R52, [R1+0xc08] ;  /* 0x000c080001347983 */ /* 0x000ee20000300a00 */
[----:B-1----:R-:W-:-:S03]  /*11790*/  IMAD.MOV.U32 R0, RZ, RZ, R37 ;  /* 0x000000ffff007224 */ /* 0x002fc600078e0025 */
[----:B----4-:R-:W-:Y:S04]  /*117a0*/  STL [R1+0xbb8], R54 ;  /* 0x000bb83601007387 */ /* 0x010fe80000100800 */
[----:B------:R1:W-:Y:S02]  /*117b0*/  STL [R1+0xbac], R0 ;  /* 0x000bac0001007387 */ /* 0x0003e40000100800 */
[----:B-1----:R-:W-:Y:S02]  /*117c0*/  IMAD.MOV.U32 R0, RZ, RZ, R55 ;  /* 0x000000ffff007224 */ /* 0x002fe400078e0037 */
[----:B------:R-:W4:Y:S04]  /*117d0*/  LDL.LU.64 R54, [R1+0xc10] ;  /* 0x000c100001367983 */ /* 0x000f280000300a00 */
[----:B------:R1:W-:Y:S04]  /*117e0*/  STL [R1+0xbb4], R0 ;  /* 0x000bb40001007387 */ /* 0x0003e80000100800 */
[----:B------:R1:W-:Y:S02]  /*117f0*/  STL [R1+0xbc0], R56 ;  /* 0x000bc03801007387 */ /* 0x0003e40000100800 */
[----:B-1----:R-:W-:-:S02]  /*11800*/  IMAD.MOV.U32 R0, RZ, RZ, R57 ;  /* 0x000000ffff007224 */ /* 0x002fc400078e0039 */
[----:B------:R-:W-:Y:S04]  /*11810*/  STL [R1+0xbc8], R38 ;  /* 0x000bc82601007387 */ /* 0x000fe80000100800 */
[----:B------:R1:W-:Y:S04]  /*11820*/  STL [R1+0xbbc], R0 ;  /* 0x000bbc0001007387 */ /* 0x0003e80000100800 */
[----:B------:R-:W4:Y:S01]  /*11830*/  LDL.LU.64 R56, [R1+0x5c0] ;  /* 0x0005c00001387983 */ /* 0x000f220000300a00 */
[----:B-1----:R-:W-:-:S03]  /*11840*/  MOV R0, R39 ;  /* 0x0000002700007202 */ /* 0x002fc60000000f00 */
[----:B------:R-:W-:Y:S04]  /*11850*/  STL [R1+0xbd0], R40 ;  /* 0x000bd02801007387 */ /* 0x000fe80000100800 */
[----:B------:R1:W-:Y:S04]  /*11860*/  STL [R1+0xbc4], R0 ;  /* 0x000bc40001007387 */ /* 0x0003e80000100800 */
[----:B------:R-:W4:Y:S01]  /*11870*/  LDL.LU.64 R32, [R1+0x608] ;  /* 0x0006080001207983 */ /* 0x000f220000300a00 */
[----:B-1----:R-:W-:-:S05]  /*11880*/  IMAD.MOV.U32 R0, RZ, RZ, R41 ;  /* 0x000000ffff007224 */ /* 0x002fca00078e0029 */
[----:B------:R1:W-:Y:S04]  /*11890*/  STL [R1+0xbcc], R0 ;  /* 0x000bcc0001007387 */ /* 0x0003e80000100800 */
[----:B------:R1:W-:Y:S02]  /*118a0*/  STL [R1+0xbd8], R58 ;  /* 0x000bd83a01007387 */ /* 0x0003e40000100800 */
[----:B-1----:R-:W-:Y:S02]  /*118b0*/  IMAD.MOV.U32 R0, RZ, RZ, R59 ;  /* 0x000000ffff007224 */ /* 0x002fe400078e003b */
[----:B------:R-:W4:Y:S04]  /*118c0*/  LDL.LU.64 R58, [R1+0x630] ;  /* 0x00063000013a7983 */ /* 0x000f280000300a00 */
[----:B------:R1:W-:Y:S04]  /*118d0*/  STL [R1+0xbd4], R0 ;  /* 0x000bd40001007387 */ /* 0x0003e80000100800 */
[----:B------:R1:W-:Y:S02]  /*118e0*/  STL [R1+0xbe0], R60 ;  /* 0x000be03c01007387 */ /* 0x0003e40000100800 */
[----:B-1----:R-:W-:-:S02]  /*118f0*/  IMAD.MOV.U32 R0, RZ, RZ, R61 ;  /* 0x000000ffff007224 */ /* 0x002fc400078e003d */
[----:B------:R-:W4:Y:S04]  /*11900*/  LDL.LU.64 R60, [R1+0x648] ;  /* 0x00064800013c7983 */ /* 0x000f280000300a00 */
[----:B------:R1:W-:Y:S04]  /*11910*/  STL [R1+0xbdc], R0 ;  /* 0x000bdc0001007387 */ /* 0x0003e80000100800 */
        /* <DEDUP_REMOVED lines=14> */
[----:B-1----:R-:W-:-:S03]  /*11a00*/  IMAD.MOV.U32 R0, RZ, RZ, R43 ;  /* 0x000000ffff007224 */ /* 0x002fc600078e002b */
[----:B---3--:R-:W-:Y:S04]  /*11a10*/  STL [R1+0xc08], R52 ;  /* 0x000c083401007387 */ /* 0x008fe80000100800 */
[----:B------:R1:W-:Y:S04]  /*11a20*/  STL [R1+0xbfc], R0 ;  /* 0x000bfc0001007387 */ /* 0x0003e80000100800 */
[----:B------:R-:W3:Y:S04]  /*11a30*/  LDL.LU.64 R36, [R1+0xc58] ;  /* 0x000c580001247983 */ /* 0x000ee80000300a00 */
[----:B------:R-:W3:Y:S01]  /*11a40*/  LDL.LU.64 R38, [R1+0xc60] ;  /* 0x000c600001267983 */ /* 0x000ee20000300a00 */
[----:B-1----:R-:W-:-:S05]  /*11a50*/  MOV R0, R53 ;  /* 0x0000003500007202 */ /* 0x002fca0000000f00 */
[----:B------:R1:W-:Y:S04]  /*11a60*/  STL [R1+0xc04], R0 ;  /* 0x000c040001007387 */ /* 0x0003e80000100800 */
[----:B----4-:R-:W-:Y:S04]  /*11a70*/  STL [R1+0xc10], R54 ;  /* 0x000c103601007387 */ /* 0x010fe80000100800 */
        /* <DEDUP_REMOVED lines=9> */
[----:B------:R-:W-:Y:S04]  /*11b10*/  STL [R1+0xc20], R32 ;  /* 0x000c202001007387 */ /* 0x000fe80000100800 */
[----:B------:R-:W4:Y:S01]  /*11b20*/  LDL.LU.64 R56, [R1+0xc88] ;  /* 0x000c880001387983 */ /* 0x000f220000300a00 */
[----:B-1----:R-:W-:-:S03]  /*11b30*/  IMAD.MOV.U32 R0, RZ, RZ, R33 ;  /* 0x000000ffff007224 */ /* 0x002fc600078e0021 */
[----:B------:R-:W-:Y:S04]  /*11b40*/  STL [R1+0xc28], R58 ;  /* 0x000c283a01007387 */ /* 0x000fe80000100800 */
[----:B------:R1:W-:Y:S02]  /*11b50*/  STL [R1+0xc1c], R0 ;  /* 0x000c1c0001007387 */ /* 0x0003e40000100800 */
[----:B-1----:R-:W-:Y:S02]  /*11b60*/  MOV R0, R59 ;  /* 0x0000003b00007202 */ /* 0x002fe40000000f00 */
[----:B------:R-:W4:Y:S04]  /*11b70*/  LDL.LU.64 R58, [R1+0xc90] ;  /* 0x000c9000013a7983 */ /* 0x000f280000300a00 */
[----:B------:R1:W-:Y:S04]  /*11b80*/  STL [R1+0xc24], R0 ;  /* 0x000c240001007387 */ /* 0x0003e80000100800 */
[----:B------:R1:W-:Y:S02]  /*11b90*/  STL [R1+0xc30], R60 ;  /* 0x000c303c01007387 */ /* 0x0003e40000100800 */
[----:B-1----:R-:W-:-:S02]  /*11ba0*/  IMAD.MOV.U32 R0, RZ, RZ, R61 ;  /* 0x000000ffff007224 */ /* 0x002fc400078e003d */
[----:B------:R-:W-:Y:S04]  /*11bb0*/  STL [R1+0xc38], R34 ;  /* 0x000c382201007387 */ /* 0x000fe80000100800 */
[----:B------:R1:W-:Y:S04]  /*11bc0*/  STL [R1+0xc2c], R0 ;  /* 0x000c2c0001007387 */ /* 0x0003e80000100800 */
[----:B------:R-:W4:Y:S01]  /*11bd0*/  LDL.LU.64 R60, [R1+0x6c0] ;  /* 0x0006c000013c7983 */ /* 0x000f220000300a00 */
[----:B-1----:R-:W-:-:S03]  /*11be0*/  IMAD.MOV.U32 R0, RZ, RZ, R35 ;  /* 0x000000ffff007224 */ /* 0x002fc600078e0023 */
[----:B------:R-:W-:Y:S04]  /*11bf0*/  STL [R1+0xc40], R62 ;  /* 0x000c403e01007387 */ /* 0x000fe80000100800 */
[----:B------:R1:W-:Y:S02]  /*11c00*/  STL [R1+0xc34], R0 ;  /* 0x000c340001007387 */ /* 0x0003e40000100800 */
[----:B-1----:R-:W-:Y:S02]  /*11c10*/  IMAD.MOV.U32 R0, RZ, RZ, R63 ;  /* 0x000000ffff007224 */ /* 0x002fe400078e003f */
        /* <DEDUP_REMOVED lines=10> */
[----:B---3--:R-:W-:Y:S01]  /*11cc0*/  STL [R1+0xc58], R36 ;  /* 0x000c582401007387 */ /* 0x008fe20000100800 */
[----:B-1----:R-:W-:-:S03]  /*11cd0*/  IMAD.MOV.U32 R0, RZ, RZ, R37 ;  /* 0x000000ffff007224 */ /* 0x002fc600078e0025 */
[----:B------:R-:W-:Y:S04]  /*11ce0*/  STL [R1+0xc60], R38 ;  /* 0x000c602601007387 */ /* 0x000fe80000100800 */
[----:B------:R1:W-:Y:S02]  /*11cf0*/  STL [R1+0xc54], R0 ;  /* 0x000c540001007387 */ /* 0x0003e40000100800 */
[----:B-1----:R-:W-:Y:S02]  /*11d00*/  IMAD.MOV.U32 R0, RZ, RZ, R39 ;  /* 0x000000ffff007224 */ /* 0x002fe400078e0027 */
[----:B----4-:R-:W-:Y:S04]  /*11d10*/  STL [R1+0xc68], R40 ;  /* 0x000c682801007387 */ /* 0x010fe80000100800 */
[----:B------:R1:W-:Y:S04]  /*11d20*/  STL [R1+0xc5c], R0 ;  /* 0x000c5c0001007387 */ /* 0x0003e80000100800 */
[----:B------:R-:W-:Y:S01]  /*11d30*/  STL [R1+0xc70], R42 ;  /* 0x000c702a01007387 */ /* 0x000fe20000100800 */
        /* <DEDUP_REMOVED lines=11> */
[----:B------:R-:W3:Y:S04]  /*11df0*/  LDL.LU.64 R36, [R1+0xcd8] ;  /* 0x000cd80001247983 */ /* 0x000ee80000300a00 */
[----:B------:R-:W4:Y:S01]  /*11e00*/  LDL.LU.64 R38, [R1+0xce0] ;  /* 0x000ce00001267983 */ /* 0x000f220000300a00 */
[----:B-1----:R-:W-:-:S05]  /*11e10*/  MOV R0, R57 ;  /* 0x0000003900007202 */ /* 0x002fca0000000f00 */
        /* <DEDUP_REMOVED lines=8> */
[----:B-1----:R-:W-:-:S03]  /*11ea0*/  IMAD.MOV.U32 R0, RZ, RZ, R61 ;  /* 0x000000ffff007224 */ /* 0x002fc600078e003d */
[----:B------:R-:W4:Y:S04]  /*11eb0*/  LDL.LU.64 R54, [R1+0xd00] ;  /* 0x000d000001367983 */ /* 0x000f280000300a00 */
[----:B------:R1:W-:Y:S04]  /*11ec0*/  STL [R1+0xc94], R0 ;  /* 0x000c940001007387 */ /* 0x0003e80000100800 */
[----:B------:R-:W-:Y:S01]  /*11ed0*/  STL [R1+0xca0], R62 ;  /* 0x000ca03e01007387 */ /* 0x000fe20000100800 */
[----:B-1----:R-:W-:-:S03]  /*11ee0*/  IMAD.MOV.U32 R0, RZ, RZ, R63 ;  /* 0x000000ffff007224 */ /* 0x002fc600078e003f */
[----:B------:R-:W4:Y:S04]  /*11ef0*/  LDL.LU.64 R56, [R1+0xd08] ;  /* 0x000d080001387983 */ /* 0x000f280000300a00 */
[----:B------:R1:W-:Y:S02]  /*11f00*/  STL [R1+0xc9c], R0 ;  /* 0x000c9c0001007387 */ /* 0x0003e40000100800 */
[----:B-1----:R-:W-:Y:S02]  /*11f10*/  MOV R0, R65 ;  /* 0x0000004100007202 */ /* 0x002fe40000000f00 */
[----:B------:R-:W-:Y:S04]  /*11f20*/  STL [R1+0xca8], R64 ;  /* 0x000ca84001007387 */ /* 0x000fe80000100800 */
[----:B------:R-:W4:Y:S04]  /*11f30*/  LDL.LU.64 R58, [R1+0xd10] ;  /* 0x000d1000013a7983 */ /* 0x000f280000300a00 */
[----:B------:R2:W-:Y:S02]  /*11f40*/  STL [R1+0xca4], R0 ;  /* 0x000ca40001007387 */ /* 0x0005e40000100800 */
[----:B--2---:R-:W-:-:S02]  /*11f50*/  IMAD.MOV.U32 R0, RZ, RZ, R67 ;  /* 0x000000ffff007224 */ /* 0x004fc400078e0043 */
[----:B------:R1:W-:Y:S04]  /*11f60*/  STL [R1+0xcb0], R66 ;  /* 0x000cb04201007387 */ /* 0x0003e80000100800 */
[----:B------:R-:W2:Y:S04]  /*11f70*/  LDL.LU.64 R60, [R1+0xd18] ;  /* 0x000d1800013c7983 */ /* 0x000ea80000300a00 */
[----:B------:R3:W-:Y:S04]  /*11f80*/  STL [R1+0xcac], R0 ;  /* 0x000cac0001007387 */ /* 0x0007e80000100800 */
[----:B------:R-:W-:Y:S04]  /*11f90*/  STL [R1+0xcb8], R2 ;  /* 0x000cb80201007387 */ /* 0x000fe80000100800 */
[----:B------:R-:W-:Y:S04]  /*11fa0*/  STL [R1+0xcb4], R3 ;  /* 0x000cb40301007387 */ /* 0x000fe80000100800 */
[----:B-1----:R-:W2:Y:S04]  /*11fb0*/  LDL.LU.64 R66, [R1+0xd20] ;  /* 0x000d200001427983 */ /* 0x002ea80000300a00 */
[----:B------:R-:W-:Y:S04]  /*11fc0*/  STL [R1+0xcc0], R124 ;  /* 0x000cc07c01007387 */ /* 0x000fe80000100800 */
[----:B------:R-:W-:Y:S04]  /*11fd0*/  STL [R1+0xcbc], R125 ;  /* 0x000cbc7d01007387 */ /* 0x000fe80000100800 */
[----:B------:R-:W2:Y:S04]  /*11fe0*/  LDL.LU.64 R62, [R1+0xd28] ;  /* 0x000d2800013e7983 */ /* 0x000ea80000300a00 */
[----:B------:R-:W-:Y:S04]  /*11ff0*/  STL [R1+0xcc8], R126 ;  /* 0x000cc87e01007387 */ /* 0x000fe80000100800 */
[----:B------:R-:W-:Y:S04]  /*12000*/  STL [R1+0xcc4], R127 ;  /* 0x000cc47f01007387 */ /* 0x000fe80000100800 */
[----:B------:R-:W2:Y:S04]  /*12010*/  LDL.LU.64 R64, [R1+0xd30] ;  /* 0x000d300001407983 */ /* 0x000ea80000300a00 */
[----:B------:R-:W-:Y:S04]  /*12020*/  STL [R1+0xcd0], R128 ;  /* 0x000cd08001007387 */ /* 0x000fe80000100800 */
[----:B------:R-:W-:Y:S01]  /*12030*/  STL [R1+0xccc], R129 ;  /* 0x000ccc8101007387 */ /* 0x000fe20000100800 */
[----:B---3--:R-:W-:-:S03]  /*12040*/  IMAD.MOV.U32 R0, RZ, RZ, R37 ;  /* 0x000000ffff007224 */ /* 0x008fc600078e0025 */
[----:B------:R-:W-:Y:S04]  /*12050*/  STL [R1+0xcd8], R36 ;  /* 0x000cd82401007387 */ /* 0x000fe80000100800 */
[----:B----4-:R-:W-:Y:S04]  /*12060*/  STL [R1+0xce0], R38 ;  /* 0x000ce02601007387 */ /* 0x010fe80000100800 */
[----:B------:R1:W-:Y:S02]  /*12070*/  STL [R1+0xcd4], R0 ;  /* 0x000cd40001007387 */ /* 0x0003e40000100800 */
[----:B-1----:R-:W-:-:S02]  /*12080*/  IMAD.MOV.U32 R0, RZ, RZ, R39 ;  /* 0x000000ffff007224 */ /* 0x002fc400078e0027 */
[----:B------:R-:W-:Y:S04]  /*12090*/  STL [R1+0xce8], R40 ;  /* 0x000ce82801007387 */ /* 0x000fe80000100800 */
        /* <DEDUP_REMOVED lines=10> */
[----:B------:R-:W3:Y:S01]  /*12140*/  LDL.LU.64 R38, [R1+0xd58] ;  /* 0x000d580001267983 */ /* 0x000ee20000300a00 */
[----:B-1----:R-:W-:-:S05]  /*12150*/  IMAD.MOV.U32 R0, RZ, RZ, R55 ;  /* 0x000000ffff007224 */ /* 0x002fca00078e0037 */
[----:B------:R1:W-:Y:S04]  /*12160*/  STL [R1+0xcfc], R0 ;  /* 0x000cfc0001007387 */ /* 0x0003e80000100800 */
[----:B------:R4:W-:Y:S04]  /*12170*/  STL [R1+0xd08], R56 ;  /* 0x000d083801007387 */ /* 0x0009e80000100800 */
[----:B------:R-:W3:Y:S01]  /*12180*/  LDL.LU.64 R40, [R1+0xd60] ;  /* 0x000d600001287983 */ /* 0x000ee20000300a00 */
[----:B-1----:R-:W-:-:S05]  /*12190*/  MOV R0, R57 ;  /* 0x0000003900007202 */ /* 0x002fca0000000f00 */
[----:B------:R1:W-:Y:S04]  /*121a0*/  STL [R1+0xd04], R0 ;  /* 0x000d040001007387 */ /* 0x0003e80000100800 */
[----:B------:R-:W-:Y:S04]  /*121b0*/  STL [R1+0xd10], R58 ;  /* 0x000d103a01007387 */ /* 0x000fe80000100800 */
[----:B----4-:R-:W4:Y:S01]  /*121c0*/  LDL.LU.64 R56, [R1+0xd68] ;  /* 0x000d680001387983 */ /* 0x010f220000300a00 */
[----:B-1----:R-:W-:-:S05]  /*121d0*/  IMAD.MOV.U32 R0, RZ, RZ, R59 ;  /* 0x000000ffff007224 */ /* 0x002fca00078e003b */
[----:B------:R2:W-:Y:S02]  /*121e0*/  STL [R1+0xd0c], R0 ;  /* 0x000d0c0001007387 */ /* 0x0005e40000100800 */
[----:B--2---:R-:W-:Y:S02]  /*121f0*/  IMAD.MOV.U32 R0, RZ, RZ, R61 ;  /* 0x000000ffff007224 */ /* 0x004fe400078e003d */
[----:B------:R-:W-:Y:S04]  /*12200*/  STL [R1+0xd18], R60 ;  /* 0x000d183c01007387 */ /* 0x000fe80000100800 */
[----:B------:R-:W2:Y:S04]  /*12210*/  LDL.LU.64 R58, [R1+0xd70] ;  /* 0x000d7000013a7983 */ /* 0x000ea80000300a00 */
[----:B------:R1:W-:Y:S04]  /*12220*/  STL [R1+0xd14], R0 ;  /* 0x000d140001007387 */ /* 0x0003e80000100800 */
[----:B------:R1:W-:Y:S02]  /*12230*/  STL [R1+0xd20], R66 ;  /* 0x000d204201007387 */ /* 0x0003e40000100800 */
[----:B-1----:R-:W-:-:S02]  /*12240*/  IMAD.MOV.U32 R0, RZ, RZ, R67 ;  /* 0x000000ffff007224 */ /* 0x002fc400078e0043 */
[----:B------:R-:W2:Y:S04]  /*12250*/  LDL.LU.64 R66, [R1+0xd78] ;  /* 0x000d780001427983 */ /* 0x000ea80000300a00 */
[----:B------:R1:W-:Y:S04]  /*12260*/  STL [R1+0xd1c], R0 ;  /* 0x000d1c0001007387 */ /* 0x0003e80000100800 */
[----:B------:R1:W-:Y:S04]  /*12270*/  STL [R1+0xd28], R62 ;  /* 0x000d283e01007387 */ /* 0x0003e80000100800 */
[----:B------:R-:W2:Y:S01]  /*12280*/  LDL.LU.64 R60, [R1+0xd80] ;  /* 0x000d8000013c7983 */ /* 0x000ea20000300a00 */
[----:B-1----:R-:W-:-:S05]  /*12290*/  MOV R0, R63 ;  /* 0x0000003f00007202 */ /* 0x002fca0000000f00 */
[----:B------:R1:W-:Y:S04]  /*122a0*/  STL [R1+0xd24], R0 ;  /* 0x000d240001007387 */ /* 0x0003e80000100800 */
[----:B------:R1:W-:Y:S04]  /*122b0*/  STL [R1+0xd30], R64 ;  /* 0x000d304001007387 */ /* 0x0003e80000100800 */
[----:B------:R-:W2:Y:S01]  /*122c0*/  LDL.LU.64 R62, [R1+0xd88] ;  /* 0x000d8800013e7983 */ /* 0x000ea20000300a00 */
[----:B-1----:R-:W-:-:S05]  /*122d0*/  IMAD.MOV.U32 R0, RZ, RZ, R65 ;  /* 0x000000ffff007224 */ /* 0x002fca00078e0041 */
[----:B------:R1:W-:Y:S04]  /*122e0*/  STL [R1+0xd2c], R0 ;  /* 0x000d2c0001007387 */ /* 0x0003e80000100800 */
[----:B------:R-:W-:Y:S04]  /*122f0*/  STL [R1+0xd38], R130 ;  /* 0x000d388201007387 */ /* 0x000fe80000100800 */
[----:B------:R-:W-:Y:S04]  /*12300*/  STL [R1+0xd34], R131 ;  /* 0x000d348301007387 */ /* 0x000fe80000100800 */
[----:B------:R-:W2:Y:S04]  /*12310*/  LDL.LU.64 R64, [R1+0xd90] ;  /* 0x000d900001407983 */ /* 0x000ea80000300a00 */
        /* <DEDUP_REMOVED lines=9> */
[----:B---3--:R3:W-:Y:S01]  /*123b0*/  STL [R1+0xd58], R38 ;  /* 0x000d582601007387 */ /* 0x0087e20000100800 */
[----:B-1----:R-:W-:-:S03]  /*123c0*/  IMAD.MOV.U32 R0, RZ, RZ, R39 ;  /* 0x000000ffff007224 */ /* 0x002fc600078e0027 */
[----:B---3--:R-:W3:Y:S04]  /*123d0*/  LDL.LU.64 R38, [R1+0xdb0] ;  /* 0x000db00001267983 */ /* 0x008ee80000300a00 */
[----:B------:R1:W-:Y:S04]  /*123e0*/  STL [R1+0xd54], R0 ;  /* 0x000d540001007387 */ /* 0x0003e80000100800 */
[----:B------:R4:W-:Y:S01]  /*123f0*/  STL [R1+0xd60], R40 ;  /* 0x000d602801007387 */ /* 0x0009e20000100800 */
[----:B-1----:R-:W-:-:S03]  /*12400*/  IMAD.MOV.U32 R0, RZ, RZ, R41 ;  /* 0x000000ffff007224 */ /* 0x002fc600078e0029 */
[----:B----4-:R-:W4:Y:S04]  /*12410*/  LDL.LU.64 R40, [R1+0x388] ;  /* 0x0003880001287983 */ /* 0x010f280000300a00 */
        /* <DEDUP_REMOVED lines=9> */
[----:B------:R1:W-:Y:S02]  /*124b0*/  STL [R1+0xd78], R66 ;  /* 0x000d784201007387 */ /* 0x0003e40000100800 */
[----:B-1----:R-:W-:-:S02]  /*124c0*/  IMAD.MOV.U32 R0, RZ, RZ, R67 ;  /* 0x000000ffff007224 */ /* 0x002fc400078e0043 */
[----:B------:R-:W2:Y:S04]  /*124d0*/  LDL.LU.64 R66, [R1+0x428] ;  /* 0x0004280001427983 */ /* 0x000ea80000300a00 */
[----:B------:R1:W-:Y:S04]  /*124e0*/  STL [R1+0xd74], R0 ;  /* 0x000d740001007387 */ /* 0x0003e80000100800 */
[----:B------:R1:W-:Y:S02]  /*124f0*/  STL [R1+0xd80], R60 ;  /* 0x000d803c01007387 */ /* 0x0003e40000100800 */
[----:B-1----:R-:W-:-:S02]  /*12500*/  IMAD.MOV.U32 R0, RZ, RZ, R61 ;  /* 0x000000ffff007224 */ /* 0x002fc400078e003d */
[----:B------:R-:W2:Y:S04]  /*12510*/  LDL.LU.64 R60, [R1+0xdd8] ;  /* 0x000dd800013c7983 */ /* 0x000ea80000300a00 */
[----:B------:R1:W-:Y:S04]  /*12520*/  STL [R1+0xd7c], R0 ;  /* 0x000d7c0001007387 */ /* 0x0003e80000100800 */
[----:B------:R1:W-:Y:S02]  /*12530*/  STL [R1+0xd88], R62 ;  /* 0x000d883e01007387 */ /* 0x0003e40000100800 */
[----:B-1----:R-:W-:-:S02]  /*12540*/  MOV R0, R63 ;  /* 0x0000003f00007202 */ /* 0x002fc40000000f00 */
[----:B------:R-:W2:Y:S04]  /*12550*/  LDL.LU.64 R62, [R1+0xde0] ;  /* 0x000de000013e7983 */ /* 0x000ea80000300a00 */
        /* <DEDUP_REMOVED lines=29> */
[----:B--2---:R2:W-:Y:S01]  /*12730*/  STL [R1+0xdc8], R58 ;  /* 0x000dc83a01007387 */ /* 0x0045e20000100800 */
[----:B-1----:R-:W-:-:S03]  /*12740*/  MOV R0, R59 ;  /* 0x0000003b00007202 */ /* 0x002fc60000000f00 */
        /* <DEDUP_REMOVED lines=217> */
[----:B------:R2:W-:Y:S02]  /*134e0*/  STL [R1+0xf74], R0 ;  /* 0x000f740001007387 */ /* 0x0005e40000100800 */
[----:B--2---:R-:W-:Y:S02]  /*134f0*/  IMAD.MOV.U32 R0, RZ, RZ, R59 ;  /* 0x000000ffff007224 */ /* 0x004fe400078e003b */
[----:B------:R1:W-:Y:S04]  /*13500*/  STL [R1+0xf80], R58 ;  /* 0x000f803a01007387 */ /* 0x0003e80000100800 */
[----:B-1----:R-:W2:Y:S04]  /*13510*/  LDL.LU.64 R58, [R1+0x4f0] ;  /* 0x0004f000013a7983 */ /* 0x002ea80000300a00 */
        /* <DEDUP_REMOVED lines=33> */
[----:B----4-:R-:W-:Y:S04]  /*13730*/  STL [R1+0xfc8], R40 ;  /* 0x000fc82801007387 */ /* 0x010fe80000100800 */
[----:B------:R-:W4:Y:S01]  /*13740*/  LDL.LU.64 R36, [R1+0x1020] ;  /* 0x0010200001247983 */ /* 0x000f220000300a00 */
[----:B-1----:R-:W-:-:S05]  /*13750*/  MOV R0, R41 ;  /* 0x0000002900007202 */ /* 0x002fca0000000f00 */
[----:B------:R1:W-:Y:S04]  /*13760*/  STL [R1+0xfc4], R0 ;  /* 0x000fc40001007387 */ /* 0x0003e80000100800 */
[----:B------:R1:W-:Y:S02]  /*13770*/  STL [R1+0xfd0], R56 ;  /* 0x000fd03801007387 */ /* 0x0003e40000100800 */
[----:B-1----:R-:W-:Y:S02]  /*13780*/  IMAD.MOV.U32 R0, RZ, RZ, R57 ;  /* 0x000000ffff007224 */ /* 0x002fe400078e0039 */
        /* <DEDUP_REMOVED lines=18> */
[----:B------:R-:W-:Y:S04]  /*138b0*/  STL [R1+0xff8], R64 ;  /* 0x000ff84001007387 */ /* 0x000fe80000100800 */
[----:B------:R-:W2:Y:S01]  /*138c0*/  LDL.LU.64 R40, [R1+0x1050] ;  /* 0x0010500001287983 */ /* 0x000ea20000300a00 */
[----:B-1----:R-:W-:-:S05]  /*138d0*/  IMAD.MOV.U32 R0, RZ, RZ, R65 ;  /* 0x000000ffff007224 */ /* 0x002fca00078e0041 */
[----:B------:R1:W-:Y:S04]  /*138e0*/  STL [R1+0xff4], R0 ;  /* 0x000ff40001007387 */ /* 0x0003e80000100800 */
[----:B------:R1:W-:Y:S02]  /*138f0*/  STL [R1+0x1000], R42 ;  /* 0x0010002a01007387 */ /* 0x0003e40000100800 */
[----:B-1----:R-:W-:Y:S02]  /*13900*/  IMAD.MOV.U32 R0, RZ, RZ, R43 ;  /* 0x000000ffff007224 */ /* 0x002fe400078e002b */
[----:B------:R-:W2:Y:S04]  /*13910*/  LDL.LU.64 R64, [R1+0x1058] ;  /* 0x0010580001407983 */ /* 0x000ea80000300a00 */
[----:B------:R-:W-:Y:S04]  /*13920*/  STL [R1+0x1008], R52 ;  /* 0x0010083401007387 */ /* 0x000fe80000100800 */
[----:B------:R1:W-:Y:S04]  /*13930*/  STL [R1+0xffc], R0 ;  /* 0x000ffc0001007387 */ /* 0x0003e80000100800 */
[----:B------:R-:W2:Y:S01]  /*13940*/  LDL.LU.64 R42, [R1+0x1060] ;  /* 0x00106000012a7983 */ /* 0x000ea20000300a00 */
[----:B-1----:R-:W-:-:S03]  /*13950*/  MOV R0, R53 ;  /* 0x0000003500007202 */ /* 0x002fc60000000f00 */
[----:B------:R-:W-:Y:S04]  /*13960*/  STL [R1+0x1010], R54 ;  /* 0x0010103601007387 */ /* 0x000fe80000100800 */
[----:B------:R1:W-:Y:S04]  /*13970*/  STL [R1+0x1004], R0 ;  /* 0x0010040001007387 */ /* 0x0003e80000100800 */
[----:B------:R-:W2:Y:S01]  /*13980*/  LDL.LU.64 R52, [R1+0x1068] ;  /* 0x0010680001347983 */ /* 0x000ea20000300a00 */
[----:B-1----:R-:W-:-:S03]  /*13990*/  IMAD.MOV.U32 R0, RZ, RZ, R55 ;  /* 0x000000ffff007224 */ /* 0x002fc600078e0037 */
[----:B---3--:R-:W-:Y:S04]  /*139a0*/  STL [R1+0x1018], R38 ;  /* 0x0010182601007387 */ /* 0x008fe80000100800 */
[----:B------:R1:W-:Y:S04]  /*139b0*/  STL [R1+0x100c], R0 ;  /* 0x00100c0001007387 */ /* 0x0003e80000100800 */
[----:B------:R-:W3:Y:S01]  /*139c0*/  LDL.LU.64 R54, [R1+0x1070] ;  /* 0x0010700001367983 */ /* 0x000ee20000300a00 */
[----:B-1----:R-:W-:-:S03]  /*139d0*/  IMAD.MOV.U32 R0, RZ, RZ, R39 ;  /* 0x000000ffff007224 */ /* 0x002fc600078e0027 */
[----:B----4-:R-:W-:Y:S04]  /*139e0*/  STL [R1+0x1020], R36 ;  /* 0x0010202401007387 */ /* 0x010fe80000100800 */
[----:B------:R1:W-:Y:S04]  /*139f0*/  STL [R1+0x1014], R0 ;  /* 0x0010140001007387 */ /* 0x0003e80000100800 */
[----:B------:R-:W4:Y:S01]  /*13a00*/  LDL.LU.64 R38, [R1+0x1078] ;  /* 0x0010780001267983 */ /* 0x000f220000300a00 */
[----:B-1----:R-:W-:-:S03]  /*13a10*/  IMAD.MOV.U32 R0, RZ, RZ, R37 ;  /* 0x000000ffff007224 */ /* 0x002fc600078e0025 */
[----:B------:R-:W-:Y:S04]  /*13a20*/  STL [R1+0x1028], R56 ;  /* 0x0010283801007387 */ /* 0x000fe80000100800 */
[----:B------:R1:W-:Y:S02]  /*13a30*/  STL [R1+0x101c], R0 ;  /* 0x00101c0001007387 */ /* 0x0003e40000100800 */
[----:B-1----:R-:W-:Y:S02]  /*13a40*/  MOV R0, R57 ;  /* 0x0000003900007202 */ /* 0x002fe40000000f00 */
[----:B------:R-:W4:Y:S04]  /*13a50*/  LDL.LU.64 R56, [R1+0x1080] ;  /* 0x0010800001387983 */ /* 0x000f280000300a00 */
[----:B------:R2:W-:Y:S02]  /*13a60*/  STL [R1+0x1024], R0 ;  /* 0x0010240001007387 */ /* 0x0005e40000100800 */
[----:B--2---:R-:W-:-:S02]  /*13a70*/  IMAD.MOV.U32 R0, RZ, RZ, R59 ;  /* 0x000000ffff007224 */ /* 0x004fc400078e003b */
[----:B------:R1:W-:Y:S04]  /*13a80*/  STL [R1+0x1030], R58 ;  /* 0x0010303a01007387 */ /* 0x0003e80000100800 */
[----:B-1----:R-:W2:Y:S04]  /*13a90*/  LDL.LU.64 R58, [R1+0x1088] ;  /* 0x00108800013a7983 */ /* 0x002ea80000300a00 */
        /* <DEDUP_REMOVED lines=15> */
[----:B------:R-:W-:Y:S04]  /*13b90*/  STL [R1+0x1058], R64 ;  /* 0x0010584001007387 */ /* 0x000fe80000100800 */
[----:B------:R1:W-:Y:S04]  /*13ba0*/  STL [R1+0x104c], R0 ;  /* 0x00104c0001007387 */ /* 0x0003e80000100800 */
[----:B------:R-:W2:Y:S01]  /*13bb0*/  LDL.LU.64 R40, [R1+0x10a8] ;  /* 0x0010a80001287983 */ /* 0x000ea20000300a00 */
[----:B-1----:R-:W-:-:S03]  /*13bc0*/  IMAD.MOV.U32 R0, RZ, RZ, R65 ;  /* 0x000000ffff007224 */ /* 0x002fc600078e0041 */
[----:B------:R-:W-:Y:S04]  /*13bd0*/  STL [R1+0x1060], R42 ;  /* 0x0010602a01007387 */ /* 0x000fe80000100800 */
[----:B------:R1:W-:Y:S04]  /*13be0*/  STL [R1+0x1054], R0 ;  /* 0x0010540001007387 */ /* 0x0003e80000100800 */
[----:B------:R-:W2:Y:S01]  /*13bf0*/  LDL.LU.64 R64, [R1+0x10b0] ;  /* 0x0010b00001407983 */ /* 0x000ea20000300a00 */
[----:B-1----:R-:W-:-:S03]  /*13c00*/  IMAD.MOV.U32 R0, RZ, RZ, R43 ;  /* 0x000000ffff007224 */ /* 0x002fc600078e002b */
[----:B------:R-:W-:Y:S04]  /*13c10*/  STL [R1+0x1068], R52 ;  /* 0x0010683401007387 */ /* 0x000fe80000100800 */
        /* <DEDUP_REMOVED lines=8> */
[----:B------:R1:W-:Y:S04]  /*13ca0*/  STL [R1+0x106c], R0 ;  /* 0x00106c0001007387 */ /* 0x0003e80000100800 */
[----:B------:R-:W4:Y:S04]  /*13cb0*/  LDL.LU.64 R54, [R1+0x10c8] ;  /* 0x0010c80001367983 */ /* 0x000f280000300a00 */
[----:B------:R-:W4:Y:S01]  /*13cc0*/  LDL.LU.64 R36, [R1+0x10d0] ;  /* 0x0010d00001247983 */ /* 0x000f220000300a00 */
[----:B-1----:R-:W-:-:S05]  /*13cd0*/  IMAD.MOV.U32 R0, RZ, RZ, R39 ;  /* 0x000000ffff007224 */ /* 0x002fca00078e0027 */
[----:B------:R1:W-:Y:S04]  /*13ce0*/  STL [R1+0x1074], R0 ;  /* 0x0010740001007387 */ /* 0x0003e80000100800 */
[----:B------:R1:W-:Y:S02]  /*13cf0*/  STL [R1+0x1080], R56 ;  /* 0x0010803801007387 */ /* 0x0003e40000100800 */
[----:B-1----:R-:W-:Y:S02]  /*13d00*/  IMAD.MOV.U32 R0, RZ, RZ, R57 ;  /* 0x000000ffff007224 */ /* 0x002fe400078e0039 */
[----:B------:R-:W4:Y:S04]  /*13d10*/  LDL.LU.64 R56, [R1+0x10d8] ;  /* 0x0010d80001387983 */ /* 0x000f280000300a00 */
[----:B------:R2:W-:Y:S02]  /*13d20*/  STL [R1+0x107c], R0 ;  /* 0x00107c0001007387 */ /* 0x0005e40000100800 */
[----:B--2---:R-:W-:-:S02]  /*13d30*/  MOV R0, R59 ;  /* 0x0000003b00007202 */ /* 0x004fc40000000f00 */
[----:B------:R1:W-:Y:S04]  /*13d40*/  STL [R1+0x1088], R58 ;  /* 0x0010883a01007387 */ /* 0x0003e80000100800 */
[----:B-1----:R-:W2:Y:S04]  /*13d50*/  LDL.LU.64 R58, [R1+0x10e0] ;  /* 0x0010e000013a7983 */ /* 0x002ea80000300a00 */
[----:B------:R1:W-:Y:S04]  /*13d60*/  STL [R1+0x1084], R0 ;  /* 0x0010840001007387 */ /* 0x0003e80000100800 */
        /* <DEDUP_REMOVED lines=31> */
[----:B------:R-:W-:Y:S04]  /*13f60*/  STL [R1+0x10d0], R36 ;  /* 0x0010d02401007387 */ /* 0x000fe80000100800 */
[----:B------:R1:W-:Y:S04]  /*13f70*/  STL [R1+0x10c4], R0 ;  /* 0x0010c40001007387 */ /* 0x0003e80000100800 */
[----:B----4-:R-:W4:Y:S01]  /*13f80*/  LDL.LU.64 R54, [R1+0x1128] ;  /* 0x0011280001367983 */ /* 0x010f220000300a00 */
[----:B-1----:R-:W-:-:S03]  /*13f90*/  IMAD.MOV.U32 R0, RZ, RZ, R37 ;  /* 0x000000ffff007224 */ /* 0x002fc600078e0025 */
[----:B------:R-:W-:Y:S04]  /*13fa0*/  STL [R1+0x10d8], R56 ;  /* 0x0010d83801007387 */ /* 0x000fe80000100800 */
[----:B------:R1:W-:Y:S02]  /*13fb0*/  STL [R1+0x10cc], R0 ;  /* 0x0010cc0001007387 */ /* 0x0003e40000100800 */
[----:B-1----:R-:W-:Y:S02]  /*13fc0*/  IMAD.MOV.U32 R0, RZ, RZ, R57 ;  /* 0x000000ffff007224 */ /* 0x002fe400078e0039 */
[----:B------:R-:W4:Y:S04]  /*13fd0*/  LDL.LU.64 R56, [R1+0x1130] ;  /* 0x0011300001387983 */ /* 0x000f280000300a00 */
[----:B------:R2:W-:Y:S02]  /*13fe0*/  STL [R1+0x10d4], R0 ;  /* 0x0010d40001007387 */ /* 0x0005e40000100800 */
[----:B--2---:R-:W-:-:S02]  /*13ff0*/  IMAD.MOV.U32 R0, RZ, RZ, R59 ;  /* 0x000000ffff007224 */ /* 0x004fc400078e003b */
[----:B------:R1:W-:Y:S04]  /*14000*/  STL [R1+0x10e0], R58 ;  /* 0x0010e03a01007387 */ /* 0x0003e80000100800 */
[----:B------:R-:W-:Y:S04]  /*14010*/  STL [R1+0x10e8], R38 ;  /* 0x0010e82601007387 */ /* 0x000fe80000100800 */
[----:B------:R2:W-:Y:S04]  /*14020*/  STL [R1+0x10dc], R0 ;  /* 0x0010dc0001007387 */ /* 0x0005e80000100800 */
[----:B-1----:R-:W4:Y:S01]  /*14030*/  LDL.LU.64 R58, [R1+0x1138] ;  /* 0x00113800013a7983 */ /* 0x002f220000300a00 */
[----:B--2---:R-:W-:-:S03]  /*14040*/  MOV R0, R39 ;  /* 0x0000002700007202 */ /* 0x004fc60000000f00 */
[----:B------:R-:W-:Y:S04]  /*14050*/  STL [R1+0x10f0], R66 ;  /* 0x0010f04201007387 */ /* 0x000fe80000100800 */
[----:B------:R1:W-:Y:S02]  /*14060*/  STL [R1+0x10e4], R0 ;  /* 0x0010e40001007387 */ /* 0x0003e40000100800 */
[----:B-1----:R-:W-:Y:S02]  /*14070*/  IMAD.MOV.U32 R0, RZ, RZ, R67 ;  /* 0x000000ffff007224 */ /* 0x002fe400078e0043 */
        /* <DEDUP_REMOVED lines=12> */
[----:B------:R-:W-:Y:S04]  /*14140*/  STL [R1+0x1110], R64 ;  /* 0x0011104001007387 */ /* 0x000fe80000100800 */
[----:B------:R1:W-:Y:S02]  /*14150*/  STL [R1+0x1104], R0 ;  /* 0x0011040001007387 */ /* 0x0003e40000100800 */
[----:B-1----:R-:W-:Y:S02]  /*14160*/  IMAD.MOV.U32 R0, RZ, RZ, R65 ;  /* 0x000000ffff007224 */ /* 0x002fe400078e0041 */
[----:B------:R-:W2:Y:S04]  /*14170*/  LDL.LU.64 R64, [R1+0x1158] ;  /* 0x0011580001407983 */ /* 0x000ea80000300a00 */
[----:B------:R1:W-:Y:S04]  /*14180*/  STL [R1+0x110c], R0 ;  /* 0x00110c0001007387 */ /* 0x0003e80000100800 */
[----:B------:R-:W-:Y:S04]  /*14190*/  STL [R1+0x1118], R42 ;  /* 0x0011182a01007387 */ /* 0x000fe80000100800 */
[----:B------:R-:W2:Y:S01]  /*141a0*/  LDL.LU.64 R30, [R1+0x1160] ;  /* 0x00116000011e7983 */ /* 0x000ea20000300a00 */
[----:B-1----:R-:W-:-:S03]  /*141b0*/  IMAD.MOV.U32 R0, RZ, RZ, R43 ;  /* 0x000000ffff007224 */ /* 0x002fc600078e002b */
[----:B---3--:R-:W-:Y:S04]  /*141c0*/  STL [R1+0x1120], R52 ;  /* 0x0011203401007387 */ /* 0x008fe80000100800 */
[----:B------:R1:W-:Y:S04]  /*141d0*/  STL [R1+0x1114], R0 ;  /* 0x0011140001007387 */ /* 0x0003e80000100800 */
[----:B------:R-:W3:Y:S04]  /*141e0*/  LDL.LU.64 R32, [R1+0x1168] ;  /* 0x0011680001207983 */ /* 0x000ee80000300a00 */
[----:B------:R-:W3:Y:S01]  /*141f0*/  LDL.LU.64 R34, [R1+0x1170] ;  /* 0x0011700001227983 */ /* 0x000ee20000300a00 */
[----:B-1----:R-:W-:-:S05]  /*14200*/  IMAD.MOV.U32 R0, RZ, RZ, R53 ;  /* 0x000000ffff007224 */ /* 0x002fca00078e0035 */
[----:B------:R1:W-:Y:S04]  /*14210*/  STL [R1+0x111c], R0 ;  /* 0x00111c0001007387 */ /* 0x0003e80000100800 */
[----:B----4-:R-:W-:Y:S04]  /*14220*/  STL [R1+0x1128], R54 ;  /* 0x0011283601007387 */ /* 0x010fe80000100800 */
[----:B------:R-:W4:Y:S01]  /*14230*/  LDL.LU.64 R36, [R1+0x1178] ;  /* 0x0011780001247983 */ /* 0x000f220000300a00 */
[----:B-1----:R-:W-:-:S03]  /*14240*/  MOV R0, R55 ;  /* 0x0000003700007202 */ /* 0x002fc60000000f00 */
        /* <DEDUP_REMOVED lines=10> */
[----:B------:R-:W4:Y:S04]  /*142f0*/  LDL.LU.64 R54, [R1+0x11a0] ;  /* 0x0011a00001367983 */ /* 0x000f280000300a00 */
[----:B------:R2:W-:Y:S02]  /*14300*/  STL [R1+0x1134], R0 ;  /* 0x0011340001007387 */ /* 0x0005e40000100800 */
[----:B--2---:R-:W-:-:S02]  /*14310*/  IMAD.MOV.U32 R0, RZ, RZ, R67 ;  /* 0x000000ffff007224 */ /* 0x004fc400078e0043 */
[----:B------:R-:W-:Y:S04]  /*14320*/  STL [R1+0x1140], R66 ;  /* 0x0011404201007387 */ /* 0x000fe80000100800 */
[----:B------:R-:W2:Y:S04]  /*14330*/  LDL.LU.64 R56, [R1+0x11a8] ;  /* 0x0011a80001387983 */ /* 0x000ea80000300a00 */
[----:B------:R-:W2:Y:S04]  /*14340*/  LDL.LU.64 R58, [R1+0x11b0] ;  /* 0x0011b000013a7983 */ /* 0x000ea80000300a00 */
[----:B------:R1:W-:Y:S02]  /*14350*/  STL [R1+0x113c], R0 ;  /* 0x00113c0001007387 */ /* 0x0003e40000100800 */
[----:B-1----:R-:W-:-:S02]  /*14360*/  MOV R0, R61 ;  /* 0x0000003d00007202 */ /* 0x002fc40000000f00 */
[----:B------:R1:W-:Y:S04]  /*14370*/  STL [R1+0x1148], R60 ;  /* 0x0011483c01007387 */ /* 0x0003e80000100800 */
[----:B------:R-:W2:Y:S04]  /*14380*/  LDL.LU.64 R66, [R1+0x11b8] ;  /* 0x0011b80001427983 */ /* 0x000ea80000300a00 */
[----:B------:R-:W-:Y:S04]  /*14390*/  STL [R1+0x1150], R62 ;  /* 0x0011503e01007387 */ /* 0x000fe80000100800 */
[----:B------:R1:W-:Y:S04]  /*143a0*/  STL [R1+0x1144], R0 ;  /* 0x0011440001007387 */ /* 0x0003e80000100800 */
[----:B-1----:R-:W2:Y:S01]  /*143b0*/  LDL.LU.64 R60, [R1+0x11c0] ;  /* 0x0011c000013c7983 */ /* 0x002ea20000300a00 */
[----:B------:R-:W-:-:S03]  /*143c0*/  IMAD.MOV.U32 R0, RZ, RZ, R63 ;  /* 0x000000ffff007224 */ /* 0x000fc600078e003f */
[----:B------:R-:W2:Y:S04]  /*143d0*/  LDL.LU.64 R62, [R1+0x11c8] ;  /* 0x0011c800013e7983 */ /* 0x000ea80000300a00 */
[----:B------:R1:W-:Y:S02]  /*143e0*/  STL [R1+0x114c], R0 ;  /* 0x00114c0001007387 */ /* 0x0003e40000100800 */
[----:B-1----:R-:W-:Y:S02]  /*143f0*/  IMAD.MOV.U32 R0, RZ, RZ, R65 ;  /* 0x000000ffff007224 */ /* 0x002fe400078e0041 */
[----:B------:R1:W-:Y:S04]  /*14400*/  STL [R1+0x1158], R64 ;  /* 0x0011584001007387 */ /* 0x0003e80000100800 */
[----:B------:R-:W-:Y:S04]  /*14410*/  STL [R1+0x1160], R30 ;  /* 0x0011601e01007387 */ /* 0x000fe80000100800 */
[----:B------:R1:W-:Y:S04]  /*14420*/  STL [R1+0x1154], R0 ;  /* 0x0011540001007387 */ /* 0x0003e80000100800 */
[----:B-1----:R-:W2:Y:S01]  /*14430*/  LDL.64 R64, [R1+0x1358] ;  /* 0x0013580001407983 */ /* 0x002ea20000100a00 */
[----:B------:R-:W-:-:S03]  /*14440*/  IMAD.MOV.U32 R0, RZ, RZ, R31 ;  /* 0x000000ffff007224 */ /* 0x000fc600078e001f */
[----:B---3--:R-:W-:Y:S04]  /*14450*/  STL [R1+0x1168], R32 ;  /* 0x0011682001007387 */ /* 0x008fe80000100800 */
[----:B------:R1:W-:Y:S04]  /*14460*/  STL [R1+0x115c], R0 ;  /* 0x00115c0001007387 */ /* 0x0003e80000100800 */
[----:B------:R-:W-:Y:S01]  /*14470*/  STL [R1+0x1170], R34 ;  /* 0x0011702201007387 */ /* 0x000fe20000100800 */
[----:B-1----:R-:W-:-:S05]  /*14480*/  MOV R0, R33 ;  /* 0x0000002100007202 */ /* 0x002fca0000000f00 */
[----:B------:R1:W-:Y:S04]  /*14490*/  STL [R1+0x1164], R0 ;  /* 0x0011640001007387 */ /* 0x0003e80000100800 */
[----:B----4-:R-:W-:Y:S01]  /*144a0*/  STL [R1+0x1178], R36 ;  /* 0x0011782401007387 */ /* 0x010fe20000100800 */
        /* <DEDUP_REMOVED lines=10> */
[----:B------:R1:W-:Y:S02]  /*14550*/  STL [R1+0x1184], R0 ;  /* 0x0011840001007387 */ /* 0x0003e40000100800 */
[----:B-1----:R-:W-:Y:S02]  /*14560*/  IMAD.MOV.U32 R0, RZ, RZ, R43 ;  /* 0x000000ffff007224 */ /* 0x002fe400078e002b */
[----:B------:R-:W-:Y:S04]  /*14570*/  STL [R1+0x1198], R52 ;  /* 0x0011983401007387 */ /* 0x000fe80000100800 */
[----:B------:R1:W-:Y:S04]  /*14580*/  STL [R1+0x118c], R0 ;  /* 0x00118c0001007387 */ /* 0x0003e80000100800 */
[----:B------:R-:W-:Y:S01]  /*14590*/  STL [R1+0x11a0], R54 ;  /* 0x0011a03601007387 */ /* 0x000fe20000100800 */
[----:B-1----:R-:W-:-:S05]  /*145a0*/  IMAD.MOV.U32 R0, RZ, RZ, R53 ;  /* 0x000000ffff007224 */ /* 0x002fca00078e0035 */
[----:B------:R1:W-:Y:S02]  /*145b0*/  STL [R1+0x1194], R0 ;  /* 0x0011940001007387 */ /* 0x0003e40000100800 */
[----:B-1----:R-:W-:Y:S02]  /*145c0*/  IMAD.MOV.U32 R0, RZ, RZ, R55 ;  /* 0x000000ffff007224 */ /* 0x002fe400078e0037 */
[----:B--2---:R-:W-:Y:S04]  /*145d0*/  STL [R1+0x11a8], R56 ;  /* 0x0011a83801007387 */ /* 0x004fe80000100800 */
[----:B------:R1:W-:Y:S04]  /*145e0*/  STL [R1+0x119c], R0 ;  /* 0x00119c0001007387 */ /* 0x0003e80000100800 */
[----:B------:R-:W-:Y:S01]  /*145f0*/  STL [R1+0x11b0], R58 ;  /* 0x0011b03a01007387 */ /* 0x000fe20000100800 */
[----:B-1----:R-:W-:-:S05]  /*14600*/  MOV R0, R57 ;  /* 0x0000003900007202 */ /* 0x002fca0000000f00 */
[----:B------:R1:W-:Y:S04]  /*14610*/  STL [R1+0x11a4], R0 ;  /* 0x0011a40001007387 */ /* 0x0003e80000100800 */
[----:B------:R-:W-:Y:S01]  /*14620*/  STL [R1+0x11b8], R66 ;  /* 0x0011b84201007387 */ /* 0x000fe20000100800 */
[----:B------:R-:W-:Y:S02]  /*14630*/  IMAD.MOV.U32 R2, RZ, RZ, R67 ;  /* 0x000000ffff027224 */ /* 0x000fe400078e0043 */
[----:B-1----:R-:W-:-:S05]  /*14640*/  IMAD.MOV.U32 R0, RZ, RZ, R59 ;  /* 0x000000ffff007224 */ /* 0x002fca00078e003b */
[----:B------:R1:W-:Y:S04]  /*14650*/  STL [R1+0x11ac], R0 ;  /* 0x0011ac0001007387 */ /* 0x0003e80000100800 */
[----:B------:R2:W-:Y:S01]  /*14660*/  STL [R1+0x11b4], R2 ;  /* 0x0011b40201007387 */ /* 0x0005e20000100800 */
[----:B-1----:R-:W-:Y:S01]  /*14670*/  IMAD.MOV.U32 R0, RZ, RZ, 0x3f ;  /* 0x0000003fff007424 */ /* 0x002fe200078e00ff */
[----:B--2---:R-:W-:-:S04]  /*14680*/  MOV R2, R61 ;  /* 0x0000003d00027202 */ /* 0x004fc80000000f00 */
[----:B------:R-:W-:Y:S01]  /*14690*/  IADD3 R66, R0, c[0x0][0x180], RZ ;  /* 0x0000600000427a10 */ /* 0x000fe20007ffe0ff */
[----:B------:R-:W-:Y:S01]  /*146a0*/  STL [R1+0x11c0], R60 ;  /* 0x0011c03c01007387 */ /* 0x000fe20000100800 */
[----:B------:R-:W-:-:S03]  /*146b0*/  IMAD.MOV.U32 R0, RZ, RZ, R63 ;  /* 0x000000ffff007224 */ /* 0x000fc600078e003f */
[----:B------:R-:W-:Y:S04]  /*146c0*/  STL [R1+0x11c8], R62 ;  /* 0x0011c83e01007387 */ /* 0x000fe80000100800 */
[----:B------:R-:W-:Y:S01]  /*146d0*/  STL [R1+0x11bc], R2 ;  /* 0x0011bc0201007387 */ /* 0x000fe20000100800 */
[----:B------:R-:W-:-:S03]  /*146e0*/  IMAD.MOV.U32 R6, RZ, RZ, R65 ;  /* 0x000000ffff067224 */ /* 0x000fc600078e0041 */
[----:B------:R-:W-:Y:S04]  /*146f0*/  STL [R1+0x11d0], R64 ;  /* 0x0011d04001007387 */ /* 0x000fe80000100800 */
[----:B------:R1:W-:Y:S04]  /*14700*/  STL [R1+0x11c4], R0 ;  /* 0x0011c40001007387 */ /* 0x0003e80000100800 */
[----:B------:R2:W-:Y:S04]  /*14710*/  STL [R1+0x11cc], R6 ;  /* 0x0011cc0601007387 */ /* 0x0005e80000100800 */
        /* <DEDUP_REMOVED lines=197> */
[----:B------:R3:W-:Y:S04]  /*15370*/  STL [R1], RZ ;  /* 0x000000ff01007387 */ /* 0x0007e80000100800 */
        /* <DEDUP_REMOVED lines=74> */
[----:B------:R-:W4:Y:S04]  /*15820*/  S2R R67, SR_TID.X ;  /* 0x0000000000437919 */ /* 0x000f280000002100 */
        /* <DEDUP_REMOVED lines=20> */
[----:B------:R3:W-:Y:S01]  /*15970*/  STL [R1+0x27c], RZ ;  /* 0x00027cff01007387 */ /* 0x0007e20000100800 */
[----:B----4-:R-:W-:-:S03]  /*15980*/  LOP3.LUT R3, R67, 0x7, RZ, 0xc0, !PT ;  /* 0x0000000743037812 */ /* 0x010fc600078ec0ff */
[----:B------:R3:W-:Y:S04]  /*15990*/  STL [R1+0x3c0], RZ ;  /* 0x0003c0ff01007387 */ /* 0x0007e80000100800 */
[----:B------:R3:W-:Y:S04]  /*159a0*/  STL [R1+0x3c4], RZ ;  /* 0x0003c4ff01007387 */ /* 0x0007e80000100800 */
[----:B------:R3:W-:Y:S01]  /*159b0*/  STL [R1+0x3c8], RZ ;  /* 0x0003c8ff01007387 */ /* 0x0007e20000100800 */
[----:B-1----:R-:W-:-:S03]  /*159c0*/  IMAD.SHL.U32 R0, R67, 0x2, RZ ;  /* 0x0000000243007824 */ /* 0x002fc600078e00ff */
[----:B------:R3:W-:Y:S04]  /*159d0*/  STL [R1+0x3cc], RZ ;  /* 0x0003ccff01007387 */ /* 0x0007e80000100800 */
[----:B------:R3:W-:Y:S01]  /*159e0*/  STL [R1+0x390], RZ ;  /* 0x000390ff01007387 */ /* 0x0007e20000100800 */
[----:B------:R-:W-:-:S03]  /*159f0*/  IMAD R3, R3, 0x110, RZ ;  /* 0x0000011003037824 */ /* 0x000fc600078e02ff */
[----:B------:R3:W-:Y:S01]  /*15a00*/  STL [R1+0x394], RZ ;  /* 0x000394ff01007387 */ /* 0x0007e20000100800 */
[----:B------:R-:W-:-:S03]  /*15a10*/  LOP3.LUT R5, R67, 0x3, RZ, 0xc0, !PT ;  /* 0x0000000343057812 */ /* 0x000fc600078ec0ff */
[----:B------:R3:W-:Y:S01]  /*15a20*/  STL [R1+0x398], RZ ;  /* 0x000398ff01007387 */ /* 0x0007e20000100800 */
[----:B------:R-:W-:-:S03]  /*15a30*/  SHF.R.S32.HI R2, RZ, 0x1f, R66 ;  /* 0x0000001fff027819 */ /* 0x000fc60000011442 */
[----:B------:R3:W-:Y:S01]  /*15a40*/  STL [R1+0x39c], RZ ;  /* 0x00039cff01007387 */ /* 0x0007e20000100800 */
[----:B------:R-:W-:-:S03]  /*15a50*/  LOP3.LUT R4, R0, 0xc0, RZ, 0xc0, !PT ;  /* 0x000000c000047812 */ /* 0x000fc600078ec0ff */
[----:B------:R3:W-:Y:S04]  /*15a60*/  STL [R1+0x220], RZ ;  /* 0x000220ff01007387 */ /* 0x0007e80000100800 */
[----:B------:R3:W-:Y:S01]  /*15a70*/  STL [R1+0x224], RZ ;  /* 0x000224ff01007387 */ /* 0x0007e20000100800 */
[----:B------:R-:W-:-:S03]  /*15a80*/  LOP3.LUT R124, R3, 0x30, R0, 0x78, !PT ;  /* 0x00000030037c7812 */ /* 0x000fc600078e7800 */
[----:B------:R3:W-:Y:S01]  /*15a90*/  STL [R1+0x228], RZ ;  /* 0x000228ff01007387 */ /* 0x0007e20000100800 */
[----:B------:R-:W-:-:S03]  /*15aa0*/  LEA.HI R2, R2, R66, RZ, 0x6 ;  /* 0x0000004202027211 */ /* 0x000fc600078f30ff */
[----:B------:R3:W-:Y:S01]  /*15ab0*/  STL [R1+0x22c], RZ ;  /* 0x00022cff01007387 */ /* 0x0007e20000100800 */
[----:B------:R-:W-:-:S03]  /*15ac0*/  IMAD R3, R5, 0x820, RZ ;  /* 0x0000082005037824 */ /* 0x000fc600078e02ff */
[----:B------:R3:W-:Y:S01]  /*15ad0*/  STL [R1+0x210], RZ ;  /* 0x000210ff01007387 */ /* 0x0007e20000100800 */
[----:B------:R-:W-:-:S03]  /*15ae0*/  LOP3.LUT R0, R4, 0x1c, R67, 0xf8, !PT ;  /* 0x0000001c04007812 */ /* 0x000fc600078ef843 */
[----:B------:R3:W-:Y:S04]  /*15af0*/  STL [R1+0x214], RZ ;  /* 0x000214ff01007387 */ /* 0x0007e80000100800 */
[----:B------:R3:W-:Y:S01]  /*15b00*/  STL [R1+0x218], RZ ;  /* 0x000218ff01007387 */ /* 0x0007e20000100800 */
[----:B------:R-:W-:-:S03]  /*15b10*/  SHF.R.S32.HI R2, RZ, 0x6, R2 ;  /* 0x00000006ff027819 */ /* 0x000fc60000011402 */
[----:B------:R3:W-:Y:S01]  /*15b20*/  STL [R1+0x21c], RZ ;  /* 0x00021cff01007387 */ /* 0x0007e20000100800 */
[----:B------:R-:W-:-:S03]  /*15b30*/  LOP3.LUT R3, R3, R0, RZ, 0x3c, !PT ;  /* 0x0000000003037212 */ /* 0x000fc600078e3cff */
[----:B------:R3:W-:Y:S04]  /*15b40*/  STL [R1+0x200], RZ ;  /* 0x000200ff01007387 */ /* 0x0007e80000100800 */
[----:B------:R3:W-:Y:S04]  /*15b50*/  STL [R1+0x204], RZ ;  /* 0x000204ff01007387 */ /* 0x0007e80000100800 */
[----:B------:R3:W-:Y:S01]  /*15b60*/  STL [R1+0x208], RZ ;  /* 0x000208ff01007387 */ /* 0x0007e20000100800 */
[----:B------:R-:W-:-:S03]  /*15b70*/  IADD3 R125, R2, -0x2, RZ ;  /* 0xfffffffe027d7810 */ /* 0x000fc60007ffe0ff */
[----:B------:R3:W-:Y:S01]  /*15b80*/  STL [R1+0x20c], RZ ;  /* 0x00020cff01007387 */ /* 0x0007e20000100800 */
[----:B------:R-:W-:-:S03]  /*15b90*/  LOP3.LUT R2, R3, 0x20, RZ, 0x3c, !PT ;  /* 0x0000002003027812 */ /* 0x000fc600078e3cff */
        /* <DEDUP_REMOVED lines=8> */
[----:B------:R3:W-:Y:S01]  /*15c20*/  STL [R1+0x1370], R2 ;  /* 0x0013700201007387 */ /* 0x0007e20000100800 */
[----:B------:R-:W-:Y:S01]  /*15c30*/  SHF.R.S32.HI R4, RZ, 0x1f, R252 ;  /* 0x0000001fff047819 */ /* 0x000fe200000114fc */
[----:B------:R-:W-:Y:S01]  /*15c40*/  USHF.R.S32.HI UR6, URZ, 0x1f, UR4 ;  /* 0x0000001f3f067899 */ /* 0x000fe20008011404 */
[----:B------:R-:W-:Y:S01]  /*15c50*/  CS2R R12, SRZ ;  /* 0x00000000000c7805 */ /* 0x000fe2000001ff00 */
[----:B------:R-:W-:Y:S01]  /*15c60*/  CS2R R14, SRZ ;  /* 0x00000000000e7805 */ /* 0x000fe2000001ff00 */
[----:B------:R-:W-:Y:S01]  /*15c70*/  SHF.L.U64.HI R0, R252, 0x2, R4 ;  /* 0x00000002fc007819 */ /* 0x000fe20000010204 */
[----:B------:R-:W-:Y:S01]  /*15c80*/  CS2R R8, SRZ ;  /* 0x0000000000087805 */ /* 0x000fe2000001ff00 */
[----:B------:R-:W-:Y:S01]  /*15c90*/  CS2R R10, SRZ ;  /* 0x00000000000a7805 */ /* 0x000fe2000001ff00 */
[----:B------:R-:W-:Y:S01]  /*15ca0*/  CS2R R4, SRZ ;  /* 0x0000000000047805 */ /* 0x000fe2000001ff00 */
[----:B--2---:R-:W-:Y:S01]  /*15cb0*/  CS2R R6, SRZ ;  /* 0x0000000000067805 */ /* 0x004fe2000001ff00 */
        /* <DEDUP_REMOVED lines=90> */
[----:B------:R-:W-:Y:S01]  /*16260*/  LOP3.LUT R124, R124, 0x40, RZ, 0x3c, !PT ;  /* 0x000000407c7c7812 */ /* 0x000fe200078e3cff */
[----:B------:R-:W-:-:S02]  /*16270*/  USHF.L.U32 UR7, UR4, 0x2, URZ ;  /* 0x0000000204077899 */ /* 0x000fc4000800063f */
[----:B------:R-:W-:Y:S02]  /*16280*/  USHF.L.U64.HI UR6, UR4, 0x2, UR6 ;  /* 0x0000000204067899 */ /* 0x000fe40008010206 */
[----:B------:R-:W-:Y:S02]  /*16290*/  UMOV UR5, 0x1 ;  /* 0x0000000100057882 */ /* 0x000fe40000000000 */
[----:B---3--:R-:W-:Y:S02]  /*162a0*/  UMOV UR4, 0xffffffff ;  /* 0xffffffff00047882 */ /* 0x008fe40000000000 */
.L_x_1:
[----:B------:R-:W2:Y:S01]  /*162b0*/  LDL R126, [R1+0x1370] ;  /* 0x00137000017e7983 */ /* 0x000ea20000100800 */
[----:B------:R-:W-:Y:S01]  /*162c0*/  UIADD3 UR4, UR4, 0x1, URZ ;  /* 0x0000000104047890 */ /* 0x000fe2000fffe03f */
[----:B------:R-:W-:-:S04]  /*162d0*/  DEPBAR.LE SB0, 0x2 ;  /* 0x000080800000791a */ /* 0x000fc80000000000 */
[----:B------:R-:W-:Y:S01]  /*162e0*/  STL.64 [R1+0x1bd0], R226 ;  /* 0x001bd0e201007387 */ /* 0x000fe20000100a00 */
[----:B------:R-:W-:-:S03]  /*162f0*/  UISETP.GT.AND UP0, UPT, UR4, 0x1, UPT ;  /* 0x000000010400788c */ /* 0x000fc6000bf04270 */
[----:B------:R1:W-:Y:S01]  /*16300*/  STL.64 [R1+0x1bc8], R224 ;  /* 0x001bc8e001007387 */ /* 0x0003e20000100a00 */
[----:B------:R-:W-:-:S03]  /*16310*/  USEL UR4, UR4, URZ, !UP0 ;  /* 0x0000003f04047287 */ /* 0x000fc6000c000000 */
[----:B------:R-:W-:Y:S03]  /*16320*/  STL.64 [R1+0x1bc0], R246 ;  /* 0x001bc0f601007387 */ /* 0x000fe60000100a00 */
[----:B------:R-:W-:Y:S01]  /*16330*/  IMAD.U32 R252, RZ, RZ, UR4 ;  /* 0x00000004fffc7e24 */ /* 0x000fe2000f8e00ff */
[----:B------:R3:W-:Y:S04]  /*16340*/  STL.64 [R1+0x1bb8], R244 ;  /* 0x001bb8f401007387 */ /* 0x0007e80000100a00 */
[----:B------:R-:W-:Y:S04]  /*16350*/  STL [R1+0x1448], R0 ;  /* 0x0014480001007387 */ /* 0x000fe80000100800 */
[----:B------:R-:W4:Y:S04]  /*16360*/  LDL.LU.64 R232, [R1+0x3f0] ;  /* 0x0003f00001e87983 */ /* 0x000f280000300a00 */
[----:B------:R-:W4:Y:S04]  /*16370*/  LDL.LU.64 R234, [R1+0x3f8] ;  /* 0x0003f80001ea7983 */ /* 0x000f280000300a00 */
[----:B------:R-:W4:Y:S04]  /*16380*/  LDL.LU.64 R228, [R1+0x160] ;  /* 0x0001600001e47983 */ /* 0x000f280000300a00 */
[----:B------:R-:W4:Y:S04]  /*16390*/  LDL.LU.64 R230, [R1+0x168] ;  /* 0x0001680001e67983 */ /* 0x000f280000300a00 */
[----:B-1----:R-:W4:Y:S04]  /*163a0*/  LDL.LU.64 R224, [R1+0x70] ;  /* 0x0000700001e07983 */ /* 0x002f280000300a00 */
[----:B------:R-:W4:Y:S04]  /*163b0*/  LDL.LU.64 R226, [R1+0x78] ;  /* 0x0000780001e27983 */ /* 0x000f280000300a00 */
[----:B------:R-:W1:Y:S04]  /*163c0*/  S2R R2, SR_TID.X ;  /* 0x0000000000027919 */ /* 0x000e680000002100 */
[----:B------:R-:W1:Y:S04]  /*163d0*/  S2R R124, SR_TID.X ;  /* 0x00000000007c7919 */ /* 0x000e680000002100 */
[----:B---3--:R-:W2:Y:S04]  /*163e0*/  LDL.LU.64 R244, [R1+0x60] ;  /* 0x0000600001f47983 */ /* 0x008ea80000300a00 */
[----:B------:R-:W2:Y:S01]  /*163f0*/  LDL.LU.64 R246, [R1+0x68] ;  /* 0x0000680001f67983 */ /* 0x000ea20000300a00 */
[----:B-1----:R-:W-:-:S02]  /*16400*/  SHF.L.U32 R125, R2, 0x1, RZ ;  /* 0x00000001027d7819 */ /* 0x002fc400000006ff */
[----:B------:R-:W-:Y:S02]  /*16410*/  LOP3.LUT R3, R2, 0x3, RZ, 0xc0, !PT ;  /* 0x0000000302037812 */ /* 0x000fe400078ec0ff */
[----:B------:R-:W-:-:S03]  /*16420*/  LOP3.LUT R125, R125, 0xc0, RZ, 0xc0, !PT ;  /* 0x000000c07d7d7812 */ /* 0x000fc600078ec0ff */
[----:B------:R-:W-:Y:S01]  /*16430*/  IMAD R3, R3, 0x820, RZ ;  /* 0x0000082003037824 */ /* 0x000fe200078e02ff */
[----:B------:R-:W-:Y:S01]  /*16440*/  LOP3.LUT R125, R125, 0x1c, R2, 0xf8, !PT ;  /* 0x0000001c7d7d7812 */ /* 0x000fe200078ef802 */
[----:B------:R-:W-:-:S03]  /*16450*/  IMAD.U32 R2, RZ, RZ, UR4 ;  /* 0x00000004ff027e24 */ /* 0x000fc6000f8e00ff */
[----:B------:R-:W-:Y:S02]  /*16460*/  LOP3.LUT R3, R3, R125, RZ, 0x3c, !PT ;  /* 0x0000007d03037212 */ /* 0x000fe400078e3cff */
[C---:B------:R-:W-:Y:S02]  /*16470*/  SHF.L.U32 R125, R124.reuse, 0x1, RZ ;  /* 0x000000017c7d7819 */ /* 0x040fe400000006ff */
[----:B------:R-:W-:Y:S01]  /*16480*/  LOP3.LUT R124, R124, 0x7, RZ, 0xc0, !PT ;  /* 0x000000077c7c7812 */ /* 0x000fe200078ec0ff */
[----:B------:R-:W-:Y:S01]  /*16490*/  IMAD R2, R2, 0x20000, R3 ;  /* 0x0002000002027824 */ /* 0x000fe200078e0203 */
[----:B------:R-:W-:Y:S01]  /*164a0*/  BAR.SYNC.DEFER_BLOCKING 0x0 ;  /* 0x0000000000007b1d */ /* 0x000fe20000010000 */
[----:B------:R-:W-:Y:S02]  /*164b0*/  IMAD.U32 R3, RZ, RZ, UR4 ;  /* 0x00000004ff037e24 */ /* 0x000fe4000f8e00ff */
[----:B------:R-:W-:-:S05]  /*164c0*/  IMAD R124, R124, 0x110, RZ ;  /* 0x000001107c7c7824 */ /* 0x000fca00078e02ff */
[----:B------:R-:W-:-:S05]  /*164d0*/  LOP3.LUT R124, R124, 0x30, R125, 0x78, !PT ;  /* 0x000000307c7c7812 */ /* 0x000fca00078e787d */
[----:B------:R-:W-:Y:S01]  /*164e0*/  IMAD R252, R252, 0x8000, R124 ;  /* 0x00008000fcfc7824 */ /* 0x000fe200078e027c */
[----:B------:R-:W-:Y:S04]  /*164f0*/  LDS R176, [R2] ;  /* 0x0000000002b07984 */ /* 0x000fe80000000800 */
[----:B------:R-:W-:Y:S04]  /*16500*/  LDS R178, [R2+0x2000] ;  /* 0x0020000002b27984 */ /* 0x000fe80000000800 */
[----:B------:R-:W1:Y:S04]  /*16510*/  LDSM.16.M88.4 R132, [R252+0x40000] ;  /* 0x04000000fc84783b */ /* 0x000e680000000200 */
[----:B------:R-:W-:Y:S04]  /*16520*/  LDS R180, [R2+0x100] ;  /* 0x0001000002b47984 */ /* 0x000fe80000000800 */
[----:B------:R-:W-:Y:S04]  /*16530*/  LDS R182, [R2+0x2100] ;  /* 0x0021000002b67984 */ /* 0x000fe80000000800 */
[----:B------:R-:W-:Y:S04]  /*16540*/  LDS R184, [R2+0x200] ;  /* 0x0002000002b87984 */ /* 0x000fe80000000800 */
[----:B------:R-:W-:Y:S04]  /*16550*/  LDS R186, [R2+0x2200] ;  /* 0x0022000002ba7984 */ /* 0x000fe80000000800 */
[----:B------:R-:W-:Y:S04]  /*16560*/  LDS R188, [R2+0x300] ;  /* 0x0003000002bc7984 */ /* 0x000fe80000000800 */
[----:B------:R-:W-:Y:S04]  /*16570*/  LDS R190, [R2+0x2300] ;  /* 0x0023000002be7984 */ /* 0x000fe80000000800 */
[----:B------:R-:W-:Y:S04]  /*16580*/  LDS R136, [R2+0x400] ;  /* 0x0004000002887984 */ /* 0x000fe80000000800 */
[----:B------:R-:W-:Y:S04]  /*16590*/  LDS R138, [R2+0x2400] ;  /* 0x00240000028a7984 */ /* 0x000fe80000000800 */
[----:B------:R-:W1:Y:S04]  /*165a0*/  LDSM.16.M88.4 R128, [R252+0x40800] ;  /* 0x04080000fc80783b */ /* 0x000e680000000200 */
[----:B-1----:R-:W-:Y:S04]  /*165b0*/  STL [R1+0x1b8c], R134 ;  /* 0x001b8c8601007387 */ /* 0x002fe80000100800 */
[----:B------:R-:W-:Y:S04]  /*165c0*/  STL [R1+0x1b88], R135 ;  /* 0x001b888701007387 */ /* 0x000fe80000100800 */
[----:B------:R-:W-:Y:S04]  /*165d0*/  LDS R196, [R2+0x500] ;  /* 0x0005000002c47984 */ /* 0x000fe80000000800 */
[----:B------:R-:W-:Y:S04]  /*165e0*/  LDS R198, [R2+0x2500] ;  /* 0x0025000002c67984 */ /* 0x000fe80000000800 */
[----:B------:R-:W-:Y:S04]  /*165f0*/  LDS R140, [R2+0x600] ;  /* 0x00060000028c7984 */ /* 0x000fe80000000800 */
[----:B------:R-:W-:Y:S04]  /*16600*/  LDS R142, [R2+0x2600] ;  /* 0x00260000028e7984 */ /* 0x000fe80000000800 */
[----:B------:R-:W-:Y:S04]  /*16610*/  LDS R192, [R2+0x700] ;  /* 0x0007000002c07984 */ /* 0x000fe80000000800 */
[----:B------:R-:W-:Y:S04]  /*16620*/  LDS R194, [R2+0x2700] ;  /* 0x0027000002c27984 */ /* 0x000fe80000000800 */
[----:B------:R-:W-:Y:S04]  /*16630*/  STL [R1+0x1b94], R130 ;  /* 0x001b948201007387 */ /* 0x000fe80000100800 */
[----:B------:R-:W-:Y:S04]  /*16640*/  STL [R1+0x1b90], R131 ;  /* 0x001b908301007387 */ /* 0x000fe80000100800 */
[----:B------:R-:W2:Y:S02]  /*16650*/  LDL.LU.64 R236, [R1+0x430] ;  /* 0x0004300001ec7983 */ /* 0x000ea40000300a00 */
[----:B--2---:R-:W-:-:S02]  /*16660*/  IMAD R3, R3, 0x20000, R126 ;  /* 0x0002000003037824 */ /* 0x004fc400078e027e */
[----:B------:R-:W-:Y:S04]  /*16670*/  LDSM.16.M88.4 R124, [R252+0x41000] ;  /* 0x04100000fc7c783b */ /* 0x000fe80000000200 */
[----:B------:R-:W-:Y:S04]  /*16680*/  LDS R177, [R3] ;  /* 0x0000000003b17984 */ /* 0x000fe80000000800 */
[----:B------:R-:W4:Y:S04]  /*16690*/  LDS R179, [R3+0x2000] ;  /* 0x0020000003b37984 */ /* 0x000f280000000800 */
[----:B------:R-:W-:Y:S04]  /*166a0*/  LDS R181, [R3+0x100] ;  /* 0x0001000003b57984 */ /* 0x000fe80000000800 */
[----:B------:R-:W1:Y:S04]  /*166b0*/  LDS R183, [R3+0x2100] ;  /* 0x0021000003b77984 */ /* 0x000e680000000800 */
[----:B------:R-:W-:Y:S04]  /*166c0*/  LDS R185, [R3+0x200] ;  /* 0x0002000003b97984 */ /* 0x000fe80000000800 */
[----:B------:R-:W2:Y:S04]  /*166d0*/  LDS R187, [R3+0x2200] ;  /* 0x0022000003bb7984 */ /* 0x000ea80000000800 */
[----:B------:R-:W-:Y:S04]  /*166e0*/  LDS R189, [R3+0x300] ;  /* 0x0003000003bd7984 */ /* 0x000fe80000000800 */
[----:B------:R-:W2:Y:S04]  /*166f0*/  LDS R191, [R3+0x2300] ;  /* 0x0023000003bf7984 */ /* 0x000ea80000000800 */
[----:B------:R-:W-:Y:S04]  /*16700*/  LDS R137, [R3+0x400] ;  /* 0x0004000003897984 */ /* 0x000fe80000000800 */
[----:B------:R-:W2:Y:S04]  /*16710*/  LDS R139, [R3+0x2400] ;  /* 0x00240000038b7984 */ /* 0x000ea80000000800 */
[----:B------:R-:W-:Y:S01]  /*16720*/  LDS R197, [R3+0x500] ;  /* 0x0005000003c57984 */ /* 0x000fe20000000800 */
[-C--:B----4-:R-:W-:Y:S03]  /*16730*/  HMMA.1688.F32.TF32 R232, R176, R132.reuse, R232 ;  /* 0x00000084b0e8723c */ /* 0x090fe600000810e8 */
[----:B------:R-:W4:Y:S04]  /*16740*/  LDS R199, [R3+0x2500] ;  /* 0x0025000003c77984 */ /* 0x000f280000000800 */
[----:B------:R-:W-:Y:S01]  /*16750*/  LDS R141, [R3+0x600] ;  /* 0x00060000038d7984 */ /* 0x000fe20000000800 */
[-C--:B-1----:R-:W-:Y:S03]  /*16760*/  HMMA.1688.F32.TF32 R228, R180, R132.reuse, R228 ;  /* 0x00000084b4e4723c */ /* 0x082fe600000810e4 */
[----:B------:R-:W1:Y:S04]  /*16770*/  LDS R143, [R3+0x2600] ;  /* 0x00260000038f7984 */ /* 0x000e680000000800 */
[----:B------:R-:W-:Y:S01]  /*16780*/  LDS R193, [R3+0x700] ;  /* 0x0007000003c17984 */ /* 0x000fe20000000800 */
[-C--:B--2---:R-:W-:Y:S03]  /*16790*/  HMMA.1688.F32.TF32 R224, R184, R132.reuse, R224 ;  /* 0x00000084b8e0723c */ /* 0x084fe600000810e0 */
[----:B------:R-:W2:Y:S05]  /*167a0*/  LDS R195, [R3+0x2700] ;  /* 0x0027000003c37984 */ /* 0x000eaa0000000800 */
[-C--:B-----5:R-:W-:Y:S01]  /*167b0*/  HMMA.1688.F32.TF32 R12, R188, R132.reuse, R12 ;  /* 0x00000084bc0c723c */ /* 0x0a0fe2000008100c */
[----:B------:R1:W-:Y:S07]  /*167c0*/  STL.64 [R1+0x300], R232 ;  /* 0x000300e801007387 */ /* 0x0003ee0000100a00 */
[-C--:B------:R-:W-:Y:S01]  /*167d0*/  HMMA.1688.F32.TF32 R84, R136, R132.reuse, R84 ;  /* 0x000000848854723c */ /* 0x080fe20000081054 */
[----:B------:R1:W-:Y:S04]  /*167e0*/  STL.64 [R1+0x308], R234 ;  /* 0x000308ea01007387 */ /* 0x0003e80000100a00 */
[----:B------:R-:W3:Y:S04]  /*167f0*/  LDL.LU.64 R238, [R1+0x438] ;  /* 0x0004380001ee7983 */ /* 0x000ee80000300a00 */
[----:B------:R4:W-:Y:S04]  /*16800*/  STL.64 [R1+0x2f0], R228 ;  /* 0x0002f0e401007387 */ /* 0x0009e80000100a00 */
[----:B------:R4:W-:Y:S04]  /*16810*/  STL.64 [R1+0x2f8], R230 ;  /* 0x0002f8e601007387 */ /* 0x0009e80000100a00 */
[----:B-1----:R-:W3:Y:S04]  /*16820*/  LDL.LU.64 R232, [R1+0x120] ;  /* 0x0001200001e87983 */ /* 0x002ee80000300a00 */
[----:B------:R-:W3:Y:S04]  /*16830*/  LDL.LU.64 R234, [R1+0x128] ;  /* 0x0001280001ea7983 */ /* 0x000ee80000300a00 */
[----:B----4-:R-:W4:Y:S04]  /*16840*/  LDL.LU.64 R228, [R1+0x30] ;  /* 0x0000300001e47983 */ /* 0x010f280000300a00 */
[----:B------:R-:W4:Y:S04]  /*16850*/  LDL.LU.64 R230, [R1+0x38] ;  /* 0x0000380001e67983 */ /* 0x000f280000300a00 */
[----:B------:R-:W-:Y:S04]  /*16860*/  STL.64 [R1+0x350], R224 ;  /* 0x000350e001007387 */ /* 0x000fe80000100a00 */
[----:B------:R1:W-:Y:S04]  /*16870*/  STL.64 [R1+0x358], R226 ;  /* 0x000358e201007387 */ /* 0x0003e80000100a00 */
[----:B-1----:R-:W3:Y:S04]  /*16880*/  LDL.LU.64 R226, [R1+0x1bd0] ;  /* 0x001bd00001e27983 */ /* 0x002ee80000300a00 */
[----:B------:R-:W3:Y:S04]  /*16890*/  LDL.LU.64 R224, [R1+0x1bc8] ;  /* 0x001bc80001e07983 */ /* 0x000ee80000300a00 */
[----:B------:R1:W-:Y:S04]  /*168a0*/  STL.64 [R1+0x400], R12 ;  /* 0x0004000c01007387 */ /* 0x0003e80000100a00 */
[----:B------:R1:W-:Y:S04]  /*168b0*/  STL.64 [R1+0x408], R14 ;  /* 0x0004080e01007387 */ /* 0x0003e80000100a00 */
[----:B-1----:R-:W3:Y:S04]  /*168c0*/  LDL.LU.64 R12, [R1+0x150] ;  /* 0x00015000010c7983 */ /* 0x002ee80000300a00 */
[----:B------:R-:W3:Y:S04]  /*168d0*/  LDL.LU.64 R14, [R1+0x158] ;  /* 0x00015800010e7983 */ /* 0x000ee80000300a00 */
[----:B------:R1:W-:Y:S04]  /*168e0*/  STL.64 [R1+0x470], R84 ;  /* 0x0004705401007387 */ /* 0x0003e80000100a00 */
[----:B------:R1:W-:Y:S04]  /*168f0*/  STL.64 [R1+0x478], R86 ;  /* 0x0004785601007387 */ /* 0x0003e80000100a00 */
[----:B-1----:R-:W3:Y:S04]  /*16900*/  LDL.LU.64 R84, [R1+0x310] ;  /* 0x0003100001547983 */ /* 0x002ee80000300a00 */
[----:B------:R-:W3:Y:S01]  /*16910*/  LDL.LU.64 R86, [R1+0x318] ;  /* 0x0003180001567983 */ /* 0x000ee20000300a00 */
[-C--:B------:R-:W-:Y:S08]  /*16920*/  HMMA.1688.F32.TF32 R164, R196, R132.reuse, R164 ;  /* 0x00000084c4a4723c */ /* 0x080ff000000810a4 */
[-C--:B------:R-:W-:Y:S08]  /*16930*/  HMMA.1688.F32.TF32 R160, R140, R132.reuse, R160 ;  /* 0x000000848ca0723c */ /* 0x080ff000000810a0 */
[----:B--2---:R-:W-:Y:S07]  /*16940*/  HMMA.1688.F32.TF32 R16, R192, R132, R16 ;  /* 0x00000084c010723c */ /* 0x004fee0000081010 */
[----:B------:R-:W-:Y:S04]  /*16950*/  STL.64 [R1+0x520], R164 ;  /* 0x000520a401007387 */ /* 0x000fe80000100a00 */
[----:B------:R-:W-:Y:S04]  /*16960*/  STL.64 [R1+0x528], R166 ;  /* 0x000528a601007387 */ /* 0x000fe80000100a00 */
[----:B------:R-:W-:Y:S04]  /*16970*/  STL.64 [R1+0x5c0], R160 ;  /* 0x0005c0a001007387 */ /* 0x000fe80000100a00 */
[----:B------:R-:W-:Y:S04]  /*16980*/  STL.64 [R1+0x5c8], R162 ;  /* 0x0005c8a201007387 */ /* 0x000fe80000100a00 */
[----:B------:R-:W-:Y:S04]  /*16990*/  STL.64 [R1+0x680], R16 ;  /* 0x0006801001007387 */ /* 0x000fe80000100a00 */
[----:B------:R1:W-:Y:S02]  /*169a0*/  STL.64 [R1+0x688], R18 ;  /* 0x0006881201007387 */ /* 0x0003e40000100a00 */
[----:B-1----:R-:W-:Y:S08]  /*169b0*/  HMMA.1688.F32.TF32 R16, R184, R128, R244 ;  /* 0x00000080b810723c */ /* 0x002ff000000810f4 */
[----:B------:R-:W-:Y:S08]  /*169c0*/  HMMA.1688.F32.TF32 R4, R188, R124, R4 ;  /* 0x0000007cbc04723c */ /* 0x000ff00000081004 */
[-C--:B---3--:R-:W-:Y:S08]  /*169d0*/  HMMA.1688.F32.TF32 R132, R176, R128.reuse, R84 ;  /* 0x00000080b084723c */ /* 0x088ff00000081054 */
[-C--:B------:R-:W-:Y:S08]  /*169e0*/  HMMA.1688.F32.TF32 R84, R180, R128.reuse, R12 ;  /* 0x00000080b454723c */ /* 0x080ff0000008100c */
[-C--:B------:R-:W-:Y:S07]  /*169f0*/  HMMA.1688.F32.TF32 R12, R188, R128.reuse, R8 ;  /* 0x00000080bc0c723c */ /* 0x080fee0000081008 */
[----:B------:R-:W-:Y:S01]  /*16a00*/  STL.64 [R1+0x2c0], R132 ;  /* 0x0002c08401007387 */ /* 0x000fe20000100a00 */
[-C--:B------:R-:W-:Y:S03]  /*16a10*/  HMMA.1688.F32.TF32 R8, R136, R128.reuse, R80 ;  /* 0x000000808808723c */ /* 0x080fe60000081050 */
[----:B------:R-:W-:Y:S04]  /*16a20*/  STL.64 [R1+0x2c8], R134 ;  /* 0x0002c88601007387 */ /* 0x000fe80000100a00 */
[----:B------:R-:W-:Y:S04]  /*16a30*/  STL.64 [R1+0x2b0], R84 ;  /* 0x0002b05401007387 */ /* 0x000fe80000100a00 */
[----:B------:R-:W-:Y:S04]  /*16a40*/  STL.64 [R1+0x2b8], R86 ;  /* 0x0002b85601007387 */ /* 0x000fe80000100a00 */
[----:B------:R-:W-:Y:S04]  /*16a50*/  STL.64 [R1+0x2e0], R16 ;  /* 0x0002e01001007387 */ /* 0x000fe80000100a00 */
[----:B------:R1:W-:Y:S04]  /*16a60*/  STL.64 [R1+0x2e8], R18 ;  /* 0x0002e81201007387 */ /* 0x0003e80000100a00 */
[----:B------:R-:W-:Y:S04]  /*16a70*/  STL.64 [R1+0x340], R12 ;  /* 0x0003400c01007387 */ /* 0x000fe80000100a00 */
[----:B------:R2:W-:Y:S01]  /*16a80*/  STL.64 [R1+0x348], R14 ;  /* 0x0003480e01007387 */ /* 0x0005e20000100a00 */
[-C--:B-1----:R-:W-:Y:S08]  /*16a90*/  HMMA.1688.F32.TF32 R16, R196, R128.reuse, R152 ;  /* 0x00000080c410723c */ /* 0x082ff00000081098 */
[-C--:B--2---:R-:W-:Y:S01]  /*16aa0*/  HMMA.1688.F32.TF32 R12, R140, R128.reuse, R172 ;  /* 0x000000808c0c723c */ /* 0x084fe200000810ac */
[----:B------:R-:W-:Y:S04]  /*16ab0*/  STL.64 [R1+0x420], R8 ;  /* 0x0004200801007387 */ /* 0x000fe80000100a00 */
[----:B------:R1:W-:Y:S10]  /*16ac0*/  STL.64 [R1+0x428], R10 ;  /* 0x0004280a01007387 */ /* 0x0003f40000100a00 */
[----:B------:R-:W-:Y:S01]  /*16ad0*/  STL.64 [R1+0x4f0], R16 ;  /* 0x0004f01001007387 */ /* 0x000fe20000100a00 */
[----:B-1----:R-:W-:Y:S03]  /*16ae0*/  HMMA.1688.F32.TF32 R8, R192, R128, R20 ;  /* 0x00000080c008723c */ /* 0x002fe60000081014 */
[----:B------:R1:W-:Y:S04]  /*16af0*/  STL.64 [R1+0x4f8], R18 ;  /* 0x0004f81201007387 */ /* 0x0003e80000100a00 */
[----:B------:R-:W-:Y:S04]  /*16b00*/  STL.64 [R1+0x580], R12 ;  /* 0x0005800c01007387 */ /* 0x000fe80000100a00 */
[----:B------:R2:W-:Y:S01]  /*16b10*/  STL.64 [R1+0x588], R14 ;  /* 0x0005880e01007387 */ /* 0x0005e20000100a00 */
[-C--:B-1----:R-:W-:Y:S08]  /*16b20*/  HMMA.1688.F32.TF32 R16, R176, R124.reuse, R236 ;  /* 0x0000007cb010723c */ /* 0x082ff000000810ec */
[-C--:B--2---:R-:W-:Y:S03]  /*16b30*/  HMMA.1688.F32.TF32 R12, R180, R124.reuse, R232 ;  /* 0x0000007cb40c723c */ /* 0x084fe600000810e8 */
[----:B------:R-:W-:Y:S04]  /*16b40*/  STL.64 [R1+0x640], R8 ;  /* 0x0006400801007387 */ /* 0x000fe80000100a00 */
[----:B------:R4:W-:Y:S08]  /*16b50*/  STL.64 [R1+0x648], R10 ;  /* 0x0006480a01007387 */ /* 0x0009f00000100a00 */
[----:B------:R-:W-:Y:S04]  /*16b60*/  STL.64 [R1+0x1a0], R16 ;  /* 0x0001a01001007387 */ /* 0x000fe80000100a00 */
[----:B------:R-:W-:Y:S01]  /*16b70*/  STL.64 [R1+0x1a8], R18 ;  /* 0x0001a81201007387 */ /* 0x000fe20000100a00 */
[-C--:B----4-:R-:W-:Y:S03]  /*16b80*/  HMMA.1688.F32.TF32 R8, R184, R124.reuse, R228 ;  /* 0x0000007cb808723c */ /* 0x090fe600000810e4 */
[----:B------:R-:W2:Y:S04]  /*16b90*/  LDL.LU.64 R84, [R1+0x590] ;  /* 0x0005900001547983 */ /* 0x000ea80000300a00 */
[----:B------:R-:W-:Y:S04]  /*16ba0*/  STL.64 [R1+0x180], R12 ;  /* 0x0001800c01007387 */ /* 0x000fe80000100a00 */
[----:B------:R-:W-:Y:S04]  /*16bb0*/  STL.64 [R1+0x188], R14 ;  /* 0x0001880e01007387 */ /* 0x000fe80000100a00 */
[----:B------:R-:W2:Y:S04]  /*16bc0*/  LDL.LU.64 R86, [R1+0x598] ;  /* 0x0005980001567983 */ /* 0x000ea80000300a00 */
[----:B------:R-:W2:Y:S04]  /*16bd0*/  LDSM.16.M88.4 R16, [R252+0x41800] ;  /* 0x04180000fc10783b */ /* 0x000ea80000000200 */
[----:B------:R-:W-:Y:S04]  /*16be0*/  STL.64 [R1+0x1f0], R8 ;  /* 0x0001f00801007387 */ /* 0x000fe80000100a00 */
[----:B------:R-:W-:Y:S04]  /*16bf0*/  STL.64 [R1+0x1f8], R10 ;  /* 0x0001f80a01007387 */ /* 0x000fe80000100a00 */
[----:B------:R-:W3:Y:S04]  /*16c00*/  LDL.LU.64 R152, [R1+0x260] ;  /* 0x0002600001987983 */ /* 0x000ee80000300a00 */
[----:B------:R-:W3:Y:S04]  /*16c10*/  LDL.LU.64 R154, [R1+0x268] ;  /* 0x00026800019a7983 */ /* 0x000ee80000300a00 */
[----:B------:R-:W4:Y:S04]  /*16c20*/  LDL.LU.64 R80, [R1+0x80] ;  /* 0x0000800001507983 */ /* 0x000f280000300a00 */
[----:B------:R-:W4:Y:S04]  /*16c30*/  LDL.LU.64 R82, [R1+0x88] ;  /* 0x0000880001527983 */ /* 0x000f280000300a00 */
[----:B------:R-:W-:Y:S04]  /*16c40*/  STL.64 [R1+0x2d0], R4 ;  /* 0x0002d00401007387 */ /* 0x000fe80000100a00 */
[----:B------:R1:W-:Y:S04]  /*16c50*/  STL.64 [R1+0x2d8], R6 ;  /* 0x0002d80601007387 */ /* 0x0003e80000100a00 */
[----:B------:R-:W3:Y:S04]  /*16c60*/  LDL.LU.64 R20, [R1+0x10] ;  /* 0x0000100001147983 */ /* 0x000ee80000300a00 */
[----:B------:R-:W3:Y:S01]  /*16c70*/  LDL.LU.64 R22, [R1+0x18] ;  /* 0x0000180001167983 */ /* 0x000ee20000300a00 */
[-C--:B-1----:R-:W-:Y:S08]  /*16c80*/  HMMA.1688.F32.TF32 R4, R136, R124.reuse, R76 ;  /* 0x0000007c8804723c */ /* 0x082ff0000008104c */
[-C--:B------:R-:W-:Y:S01]  /*16c90*/  HMMA.1688.F32.TF32 R12, R196, R124.reuse, R148 ;  /* 0x0000007cc40c723c */ /* 0x080fe20000081094 */
[----:B------:R-:W-:Y:S07]  /*16ca0*/  LDSM.16.M88.4 R148, [R252+0x45800] ;  /* 0x04580000fc94783b */ /* 0x000fee0000000200 */
[-C--:B------:R-:W-:Y:S07]  /*16cb0*/  HMMA.1688.F32.TF32 R8, R140, R124.reuse, R156 ;  /* 0x0000007c8c08723c */ /* 0x080fee000008109c */
[----:B------:R-:W-:Y:S04]  /*16cc0*/  STL.64 [R1+0x380], R4 ;  /* 0x0003800401007387 */ /* 0x000fe80000100a00 */
[----:B------:R1:W-:Y:S02]  /*16cd0*/  STL.64 [R1+0x388], R6 ;  /* 0x0003880601007387 */ /* 0x0003e40000100a00 */
[----:B-1----:R-:W-:Y:S02]  /*16ce0*/  HMMA.1688.F32.TF32 R4, R192, R124, R24 ;  /* 0x0000007cc004723c */ /* 0x002fe40000081018 */
[----:B------:R-:W-:Y:S04]  /*16cf0*/  STL.64 [R1+0x490], R12 ;  /* 0x0004900c01007387 */ /* 0x000fe80000100a00 */
[----:B------:R-:W-:Y:S04]  /*16d00*/  STL.64 [R1+0x498], R14 ;  /* 0x0004980e01007387 */ /* 0x000fe80000100a00 */
[----:B------:R-:W-:Y:S04]  /*16d10*/  STL.64 [R1+0x1b80], R126 ;  /* 0x001b807e01007387 */ /* 0x000fe80000100a00 */
[----:B------:R-:W-:Y:S04]  /*16d20*/  STL.64 [R1+0x510], R8 ;  /* 0x0005100801007387 */ /* 0x000fe80000100a00 */
[----:B------:R-:W-:Y:S04]  /*16d30*/  STL.64 [R1+0x518], R10 ;  /* 0x0005180a01007387 */ /* 0x000fe80000100a00 */
[----:B------:R-:W1:Y:S04]  /*16d40*/  LDSM.16.M88.4 R12, [R252+0x42000] ;  /* 0x04200000fc0c783b */ /* 0x000e680000000200 */
[----:B------:R-:W-:Y:S04]  /*16d50*/  STL.64 [R1+0x600], R4 ;  /* 0x0006000401007387 */ /* 0x000fe80000100a00 */
[----:B------:R-:W-:Y:S04]  /*16d60*/  STL.64 [R1+0x608], R6 ;  /* 0x0006080601007387 */ /* 0x000fe80000100a00 */
[----:B------:R-:W1:Y:S01]  /*16d70*/  LDSM.16.M88.4 R4, [R252+0x43000] ;  /* 0x04300000fc04783b */ /* 0x000e620000000200 */
[-C--:B--2---:R-:W-:Y:S03]  /*16d80*/  HMMA.1688.F32.TF32 R76, R176, R16.reuse, R84 ;  /* 0x00000010b04c723c */ /* 0x084fe60000081054 */
[----:B-1----:R-:W-:Y:S04]  /*16d90*/  STL [R1+0x1b9c], R14 ;  /* 0x001b9c0e01007387 */ /* 0x002fe80000100800 */
[----:B------:R-:W-:Y:S01]  /*16da0*/  STL [R1+0x1b98], R15 ;  /* 0x001b980f01007387 */ /* 0x000fe20000100800 */
[-C--:B----4-:R-:W-:Y:S11]  /*16db0*/  HMMA.1688.F32.TF32 R24, R184, R16.reuse, R80 ;  /* 0x00000010b818723c */ /* 0x090ff60000081050 */
[----:B------:R-:W-:Y:S05]  /*16dc0*/  @!UPT UIADD3 URZ, URZ, URZ, URZ ;  /* 0x0000003f3f3ff290 */ /* 0x000fea000fffe03f */
[----:B------:R-:W-:Y:S01]  /*16dd0*/  MOV R130, R76 ;  /* 0x0000004c00827202 */ /* 0x000fe20000000f00 */
[----:B------:R-:W-:Y:S01]  /*16de0*/  IMAD.MOV.U32 R131, RZ, RZ, R77 ;  /* 0x000000ffff837224 */ /* 0x000fe200078e004d */
[----:B------:R-:W1:Y:S01]  /*16df0*/  LDSM.16.M88.4 R8, [R252+0x42800] ;  /* 0x04280000fc08783b */ /* 0x000e620000000200 */
[----:B------:R-:W-:Y:S02]  /*16e00*/  IMAD.MOV.U32 R134, RZ, RZ, R78 ;  /* 0x000000ffff867224 */ /* 0x000fe400078e004e */
[----:B------:R-:W-:Y:S02]  /*16e10*/  IMAD.MOV.U32 R135, RZ, RZ, R79 ;  /* 0x000000ffff877224 */ /* 0x000fe400078e004f */
[-C--:B---3--:R-:W-:Y:S01]  /*16e20*/  HMMA.1688.F32.TF32 R76, R180, R16.reuse, R152 ;  /* 0x00000010b44c723c */ /* 0x088fe20000081098 */
[----:B------:R-:W-:Y:S04]  /*16e30*/  STL [R1+0x1ba4], R6 ;  /* 0x001ba40601007387 */ /* 0x000fe80000100800 */
[----:B------:R-:W-:Y:S04]  /*16e40*/  STL [R1+0x1ba0], R7 ;  /* 0x001ba00701007387 */ /* 0x000fe80000100800 */
[----:B------:R-:W2:Y:S04]  /*16e50*/  LDL.LU.64 R84, [R1+0x670] ;  /* 0x0006700001547983 */ /* 0x000ea80000300a00 */
[----:B------:R-:W2:Y:S04]  /*16e60*/  LDL.LU.64 R86, [R1+0x678] ;  /* 0x0006780001567983 */ /* 0x000ea80000300a00 */
[----:B------:R-:W-:Y:S04]  /*16e70*/  STL [R1+0x1bb0], R134 ;  /* 0x001bb08601007387 */ /* 0x000fe80000100800 */
[----:B------:R-:W-:Y:S04]  /*16e80*/  STL [R1+0x1bac], R131 ;  /* 0x001bac8301007387 */ /* 0x000fe80000100800 */
[----:B------:R-:W-:Y:S04]  /*16e90*/  STL [R1+0x1ba8], R130 ;  /* 0x001ba88201007387 */ /* 0x000fe80000100800 */
[----:B------:R-:W3:Y:S04]  /*16ea0*/  LDL.LU.64 R80, [R1+0x3e0] ;  /* 0x0003e00001507983 */ /* 0x000ee80000300a00 */
[----:B------:R-:W-:Y:S04]  /*16eb0*/  STL.64 [R1+0x130], R76 ;  /* 0x0001304c01007387 */ /* 0x000fe80000100a00 */
[----:B------:R-:W-:Y:S04]  /*16ec0*/  STL.64 [R1+0x138], R78 ;  /* 0x0001384e01007387 */ /* 0x000fe80000100a00 */
[----:B------:R-:W3:Y:S01]  /*16ed0*/  LDL.LU.64 R82, [R1+0x3e8] ;  /* 0x0003e80001527983 */ /* 0x000ee20000300a00 */
[-C--:B------:R-:W-:Y:S03]  /*16ee0*/  HMMA.1688.F32.TF32 R20, R188, R16.reuse, R20 ;  /* 0x00000010bc14723c */ /* 0x080fe60000081014 */
[----:B------:R4:W-:Y:S04]  /*16ef0*/  STL.64 [R1+0x160], R24 ;  /* 0x0001601801007387 */ /* 0x0009e80000100a00 */
[----:B------:R1:W-:Y:S04]  /*16f00*/  STL.64 [R1+0x168], R26 ;  /* 0x0001681a01007387 */ /* 0x0003e80000100a00 */
[----:B----4-:R-:W4:Y:S04]  /*16f10*/  LDL.LU.64 R24, [R1+0x90] ;  /* 0x0000900001187983 */ /* 0x010f280000300a00 */
[----:B-1----:R-:W4:Y:S08]  /*16f20*/  LDL.LU.64 R26, [R1+0x98] ;  /* 0x00009800011a7983 */ /* 0x002f300000300a00 */
[----:B------:R1:W-:Y:S04]  /*16f30*/  STL.64 [R1+0x1e0], R20 ;  /* 0x0001e01401007387 */ /* 0x0003e80000100a00 */
[----:B------:R1:W-:Y:S04]  /*16f40*/  STL.64 [R1+0x1e8], R22 ;  /* 0x0001e81601007387 */ /* 0x0003e80000100a00 */
[----:B-1----:R-:W4:Y:S04]  /*16f50*/  LDL.LU.64 R20, [R1] ;  /* 0x0000000001147983 */ /* 0x002f280000300a00 */
[----:B------:R-:W4:Y:S01]  /*16f60*/  LDL.LU.64 R22, [R1+0x8] ;  /* 0x0000080001167983 */ /* 0x000f220000300a00 */
[-C--:B------:R-:W-:Y:S03]  /*16f70*/  HMMA.1688.F32.TF32 R124, R136, R16.reuse, R72 ;  /* 0x00000010887c723c */ /* 0x080fe60000081048 */
[----:B------:R-:W4:Y:S05]  /*16f80*/  LDL.LU.64 R76, [R1+0x6a0] ;  /* 0x0006a000014c7983 */ /* 0x000f2a0000300a00 */
[-C--:B------:R-:W-:Y:S08]  /*16f90*/  HMMA.1688.F32.TF32 R72, R196, R16.reuse, R108 ;  /* 0x00000010c448723c */ /* 0x080ff0000008106c */
[-C--:B------:R-:W-:Y:S08]  /*16fa0*/  HMMA.1688.F32.TF32 R104, R140, R16.reuse, R104 ;  /* 0x000000108c68723c */ /* 0x080ff00000081068 */
[----:B------:R-:W-:Y:S01]  /*16fb0*/  HMMA.1688.F32.TF32 R28, R192, R16, R28 ;  /* 0x00000010c01c723c */ /* 0x000fe2000008101c */
[----:B------:R-:W-:Y:S04]  /*16fc0*/  STL.64 [R1+0x320], R124 ;  /* 0x0003207c01007387 */ /* 0x000fe80000100a00 */
[----:B------:R-:W-:Y:S04]  /*16fd0*/  STL.64 [R1+0x328], R126 ;  /* 0x0003287e01007387 */ /* 0x000fe80000100a00 */
[----:B------:R-:W4:Y:S04]  /*16fe0*/  LDL.LU.64 R78, [R1+0x6a8] ;  /* 0x0006a800014e7983 */ /* 0x000f280000300a00 */
[----:B------:R-:W-:Y:S04]  /*16ff0*/  STL.64 [R1+0x430], R72 ;  /* 0x0004304801007387 */ /* 0x000fe80000100a00 */
[----:B------:R2:W-:Y:S04]  /*17000*/  STL.64 [R1+0x438], R74 ;  /* 0x0004384a01007387 */ /* 0x0005e80000100a00 */
[----:B------:R-:W-:Y:S04]  /*17010*/  STL.64 [R1+0x4e0], R104 ;  /* 0x0004e06801007387 */ /* 0x000fe80000100a00 */
[----:B------:R-:W-:Y:S04]  /*17020*/  STL.64 [R1+0x4e8], R106 ;  /* 0x0004e86a01007387 */ /* 0x000fe80000100a00 */
[----:B------:R-:W-:Y:S04]  /*17030*/  STL.64 [R1+0x590], R28 ;  /* 0x0005901c01007387 */ /* 0x000fe80000100a00 */
[----:B------:R3:W-:Y:S01]  /*17040*/  STL.64 [R1+0x598], R30 ;  /* 0x0005981e01007387 */ /* 0x0007e20000100a00 */
[-C--:B--2---:R-:W-:Y:S08]  /*17050*/  HMMA.1688.F32.TF32 R72, R176, R12.reuse, R84 ;  /* 0x0000000cb048723c */ /* 0x084ff00000081054 */
[----:B---3--:R-:W-:Y:S11]  /*17060*/  HMMA.1688.F32.TF32 R28, R180, R12, R80 ;  /* 0x0000000cb41c723c */ /* 0x008ff60000081050 */
[----:B------:R-:W-:Y:S05]  /*17070*/  @!UPT UIADD3 URZ, URZ, URZ, URZ ;  /* 0x0000003f3f3ff290 */ /* 0x000fea000fffe03f */
[----:B------:R-:W-:Y:S01]  /*17080*/  MOV R6, R72 ;  /* 0x0000004800067202 */ /* 0x000fe20000000f00 */
[----:B------:R-:W-:Y:S02]  /*17090*/  IMAD.MOV.U32 R7, RZ, RZ, R73 ;  /* 0x000000ffff077224 */ /* 0x000fe400078e0049 */
[----:B------:R-:W-:Y:S02]  /*170a0*/  IMAD.MOV.U32 R14, RZ, RZ, R74 ;  /* 0x000000ffff0e7224 */ /* 0x000fe400078e004a */
[----:B------:R-:W-:-:S03]  /*170b0*/  IMAD.MOV.U32 R15, RZ, RZ, R75 ;  /* 0x000000ffff0f7224 */ /* 0x000fc600078e004b */
[----:B------:R-:W-:Y:S01]  /*170c0*/  MOV R17, R30 ;  /* 0x0000001e00117202 */ /* 0x000fe20000000f00 */
[----:B------:R-:W-:Y:S01]  /*170d0*/  IMAD.MOV.U32 R16, RZ, RZ, R31 ;  /* 0x000000ffff107224 */ /* 0x000fe200078e001f */
[----:B------:R-:W-:Y:S04]  /*170e0*/  STL.64 [R1+0xe0], R28 ;  /* 0x0000e01c01007387 */ /* 0x000fe80000100a00 */
[----:B------:R-:W-:Y:S04]  /*170f0*/  STL [R1+0x1afc], R17 ;  /* 0x001afc1101007387 */ /* 0x000fe80000100800 */
[----:B------:R-:W-:Y:S04]  /*17100*/  STL [R1+0x1af8], R16 ;  /* 0x001af81001007387 */ /* 0x000fe80000100800 */
[----:B------:R-:W2:Y:S04]  /*17110*/  LDL.LU.64 R72, [R1+0x5a0] ;  /* 0x0005a00001487983 */ /* 0x000ea80000300a00 */
[----:B------:R-:W2:Y:S01]  /*17120*/  LDL.LU.64 R74, [R1+0x5a8] ;  /* 0x0005a800014a7983 */ /* 0x000ea20000300a00 */
[-C--:B----4-:R-:W-:Y:S11]  /*17130*/  HMMA.1688.F32.TF32 R24, R184, R12.reuse, R24 ;  /* 0x0000000cb818723c */ /* 0x090ff60000081018 */
[----:B------:R-:W-:Y:S11]  /*17140*/  @!UPT UIADD3 URZ, URZ, URZ, URZ ;  /* 0x0000003f3f3ff290 */ /* 0x000ff6000fffe03f */
[----:B------:R-:W-:Y:S01]  /*17150*/  @!UPT UIADD3 URZ, URZ, URZ, URZ ;  /* 0x0000003f3f3ff290 */ /* 0x000fe2000fffe03f */
[----:B------:R-:W-:Y:S04]  /*17160*/  STL.64 [R1+0x110], R24 ;  /* 0x0001101801007387 */ /* 0x000fe80000100a00 */
[----:B------:R1:W-:Y:S02]  /*17170*/  STL.64 [R1+0x118], R26 ;  /* 0x0001181a01007387 */ /* 0x0003e40000100a00 */
[-C--:B-1----:R-:W-:Y:S02]  /*17180*/  HMMA.1688.F32.TF32 R24, R188, R12.reuse, R20 ;  /* 0x0000000cbc18723c */ /* 0x082fe40000081014 */
[----:B------:R-:W3:Y:S04]  /*17190*/  LDL.LU.64 R20, [R1+0x140] ;  /* 0x0001400001147983 */ /* 0x000ee80000300a00 */
[----:B------:R-:W3:Y:S02]  /*171a0*/  LDL.LU.64 R22, [R1+0x148] ;  /* 0x0001480001167983 */ /* 0x000ee40000300a00 */
[-C--:B------:R-:W-:Y:S08]  /*171b0*/  HMMA.1688.F32.TF32 R80, R136, R12.reuse, R44 ;  /* 0x0000000c8850723c */ /* 0x080ff0000008102c */
[-C--:B------:R-:W-:Y:S07]  /*171c0*/  HMMA.1688.F32.TF32 R44, R196, R12.reuse, R88 ;  /* 0x0000000cc42c723c */ /* 0x080fee0000081058 */
[----:B------:R1:W-:Y:S04]  /*171d0*/  STL.64 [R1+0x150], R24 ;  /* 0x0001501801007387 */ /* 0x0003e80000100a00 */
[----:B------:R4:W-:Y:S04]  /*171e0*/  STL.64 [R1+0x158], R26 ;  /* 0x0001581a01007387 */ /* 0x0009e80000100a00 */
[----:B------:R-:W3:Y:S04]  /*171f0*/  LDL.LU.64 R28, [R1+0x720] ;  /* 0x00072000011c7983 */ /* 0x000ee80000300a00 */
[----:B------:R-:W3:Y:S04]  /*17200*/  LDL.LU.64 R30, [R1+0x728] ;  /* 0x00072800011e7983 */ /* 0x000ee80000300a00 */
[----:B-1----:R-:W3:Y:S04]  /*17210*/  LDL.LU.64 R24, [R1+0x650] ;  /* 0x0006500001187983 */ /* 0x002ee80000300a00 */
[----:B------:R-:W-:Y:S01]  /*17220*/  STL.64 [R1+0x2a0], R80 ;  /* 0x0002a05001007387 */ /* 0x000fe20000100a00 */
[-C--:B------:R-:W-:Y:S03]  /*17230*/  HMMA.1688.F32.TF32 R32, R192, R12.reuse, R32 ;  /* 0x0000000cc020723c */ /* 0x080fe60000081020 */
[----:B------:R1:W-:Y:S04]  /*17240*/  STL.64 [R1+0x2a8], R82 ;  /* 0x0002a85201007387 */ /* 0x0003e80000100a00 */
[----:B----4-:R-:W4:Y:S01]  /*17250*/  LDL.LU.64 R26, [R1+0x658] ;  /* 0x00065800011a7983 */ /* 0x010f220000300a00 */
[----:B-1----:R-:W-:Y:S03]  /*17260*/  HMMA.1688.F32.TF32 R80, R140, R12, R168 ;  /* 0x0000000c8c50723c */ /* 0x002fe600000810a8 */
[----:B------:R-:W-:Y:S04]  /*17270*/  STL.64 [R1+0x3f0], R44 ;  /* 0x0003f02c01007387 */ /* 0x000fe80000100a00 */
[----:B------:R1:W-:Y:S11]  /*17280*/  STL.64 [R1+0x3f8], R46 ;  /* 0x0003f82e01007387 */ /* 0x0003f60000100a00 */
[----:B------:R-:W-:Y:S05]  /*17290*/  @!UPT UIADD3 URZ, URZ, URZ, URZ ;  /* 0x0000003f3f3ff290 */ /* 0x000fea000fffe03f */
[----:B------:R-:W-:Y:S04]  /*172a0*/  STL.64 [R1+0x4b0], R80 ;  /* 0x0004b05001007387 */ /* 0x000fe80000100a00 */
[----:B------:R-:W-:Y:S04]  /*172b0*/  STL.64 [R1+0x4b8], R82 ;  /* 0x0004b85201007387 */ /* 0x000fe80000100a00 */
[----:B------:R-:W-:Y:S04]  /*172c0*/  STL.64 [R1+0x570], R32 ;  /* 0x0005702001007387 */ /* 0x000fe80000100a00 */
[----:B------:R2:W-:Y:S01]  /*172d0*/  STL.64 [R1+0x578], R34 ;  /* 0x0005782201007387 */ /* 0x0005e20000100a00 */
[-C--:B-1----:R-:W-:Y:S11]  /*172e0*/  HMMA.1688.F32.TF32 R44, R176, R8.reuse, R76 ;  /* 0x00000008b02c723c */ /* 0x082ff6000008104c */
[----:B------:R-:W-:Y:S11]  /*172f0*/  @!UPT UIADD3 URZ, URZ, URZ, URZ ;  /* 0x0000003f3f3ff290 */ /* 0x000ff6000fffe03f */
[----:B------:R-:W-:Y:S02]  /*17300*/  @!UPT UIADD3 URZ, URZ, URZ, URZ ;  /* 0x0000003f3f3ff290 */ /* 0x000fe4000fffe03f */
[----:B------:R-:W-:Y:S01]  /*17310*/  IMAD.MOV.U32 R134, RZ, RZ, R44 ;  /* 0x000000ffff867224 */ /* 0x000fe200078e002c */
[----:B------:R-:W-:Y:S01]  /*17320*/  MOV R130, R46 ;  /* 0x0000002e00827202 */ /* 0x000fe20000000f00 */
[----:B------:R-:W-:Y:S02]  /*17330*/  IMAD.MOV.U32 R131, RZ, RZ, R45 ;  /* 0x000000ffff837224 */ /* 0x000fe400078e002d */
[----:B------:R-:W-:Y:S02]  /*17340*/  IMAD.MOV.U32 R12, RZ, RZ, R47 ;  /* 0x000000ffff0c7224 */ /* 0x000fe400078e002f */
[-C--:B------:R-:W-:Y:S08]  /*17350*/  HMMA.1688.F32.TF32 R44, R136, R8.reuse, R48 ;  /* 0x00000008882c723c */ /* 0x080ff00000081030 */
[-C--:B------:R-:W-:Y:S08]  /*17360*/  HMMA.1688.F32.TF32 R48, R196, R8.reuse, R92 ;  /* 0x00000008c430723c */ /* 0x080ff0000008105c */
[-C--:B--2---:R-:W-:Y:S11]  /*17370*/  HMMA.1688.F32.TF32 R32, R180, R8.reuse, R72 ;  /* 0x00000008b420723c */ /* 0x084ff60000081048 */
[----:B------:R-:W-:Y:S11]  /*17380*/  @!UPT UIADD3 URZ, URZ, URZ, URZ ;  /* 0x0000003f3f3ff290 */ /* 0x000ff6000fffe03f */
[----:B------:R-:W-:Y:S02]  /*17390*/  @!UPT UIADD3 URZ, URZ, URZ, URZ ;  /* 0x0000003f3f3ff290 */ /* 0x000fe4000fffe03f */
[----:B------:R-:W-:Y:S01]  /*173a0*/  MOV R13, R35 ;  /* 0x00000023000d7202 */ /* 0x000fe20000000f00 */
[----:B------:R-:W-:Y:S02]  /*173b0*/  IMAD.MOV.U32 R17, RZ, RZ, R33 ;  /* 0x000000ffff117224 */ /* 0x000fe400078e0021 */
[----:B------:R-:W-:Y:S01]  /*173c0*/  IMAD.MOV.U32 R16, RZ, RZ, R34 ;  /* 0x000000ffff107224 */ /* 0x000fe200078e0022 */
[----:B------:R3:W-:Y:S04]  /*173d0*/  STL [R1+0xc0], R32 ;  /* 0x0000c02001007387 */ /* 0x0007e80000100800 */
[----:B------:R-:W-:Y:S04]  /*173e0*/  STL [R1+0x1b08], R13 ;  /* 0x001b080d01007387 */ /* 0x000fe80000100800 */
[----:B------:R-:W-:Y:S04]  /*173f0*/  STL [R1+0x1b04], R17 ;  /* 0x001b041101007387 */ /* 0x000fe80000100800 */
[----:B------:R-:W-:Y:S01]  /*17400*/  STL [R1+0x1b00], R16 ;  /* 0x001b001001007387 */ /* 0x000fe20000100800 */
[-C--:B---3--:R-:W-:Y:S03]  /*17410*/  HMMA.1688.F32.TF32 R32, R184, R8.reuse, R20 ;  /* 0x00000008b820723c */ /* 0x088fe60000081014 */
[----:B------:R-:W2:Y:S04]  /*17420*/  LDL.LU.64 R20, [R1+0x3a0] ;  /* 0x0003a00001147983 */ /* 0x000ea80000300a00 */
[----:B------:R-:W2:Y:S11]  /*17430*/  LDL.LU.64 R22, [R1+0x3a8] ;  /* 0x0003a80001167983 */ /* 0x000eb60000300a00 */
[----:B------:R-:W-:Y:S05]  /*17440*/  @!UPT UIADD3 URZ, URZ, URZ, URZ ;  /* 0x0000003f3f3ff290 */ /* 0x000fea000fffe03f */
[----:B------:R-:W-:Y:S04]  /*17450*/  STL.64 [R1+0xb0], R32 ;  /* 0x0000b02001007387 */ /* 0x000fe80000100a00 */
[----:B------:R1:W-:Y:S02]  /*17460*/  STL.64 [R1+0xb8], R34 ;  /* 0x0000b82201007387 */ /* 0x0003e40000100a00 */
[-C--:B-1----:R-:W-:Y:S11]  /*17470*/  HMMA.1688.F32.TF32 R32, R188, R8.reuse, R248 ;  /* 0x00000008bc20723c */ /* 0x082ff600000810f8 */
[----:B------:R-:W-:Y:S11]  /*17480*/  @!UPT UIADD3 URZ, URZ, URZ, URZ ;  /* 0x0000003f3f3ff290 */ /* 0x000ff6000fffe03f */
[----:B------:R-:W-:Y:S01]  /*17490*/  @!UPT UIADD3 URZ, URZ, URZ, URZ ;  /* 0x0000003f3f3ff290 */ /* 0x000fe2000fffe03f */
[----:B------:R-:W-:Y:S04]  /*174a0*/  STL.64 [R1+0x100], R32 ;  /* 0x0001002001007387 */ /* 0x000fe80000100a00 */
[----:B------:R-:W-:Y:S04]  /*174b0*/  STL.64 [R1+0x108], R34 ;  /* 0x0001082201007387 */ /* 0x000fe80000100a00 */
[----:B------:R1:W-:Y:S04]  /*174c0*/  STL.64 [R1+0x1c0], R44 ;  /* 0x0001c02c01007387 */ /* 0x0003e80000100a00 */
[----:B------:R3:W-:Y:S04]  /*174d0*/  STL.64 [R1+0x1c8], R46 ;  /* 0x0001c82e01007387 */ /* 0x0007e80000100a00 */
[----:B-1----:R-:W2:Y:S04]  /*174e0*/  LDL.LU.64 R44, [R1+0x7a0] ;  /* 0x0007a000012c7983 */ /* 0x002ea80000300a00 */
[----:B------:R-:W-:Y:S04]  /*174f0*/  STL.64 [R1+0x370], R48 ;  /* 0x0003703001007387 */ /* 0x000fe80000100a00 */
[----:B------:R-:W-:Y:S04]  /*17500*/  STL.64 [R1+0x378], R50 ;  /* 0x0003783201007387 */ /* 0x000fe80000100a00 */
[----:B---3--:R-:W3:Y:S01]  /*17510*/  LDL.LU.64 R46, [R1+0x7a8] ;  /* 0x0007a800012e7983 */ /* 0x008ee20000300a00 */
[----:B------:R-:W-:Y:S03]  /*17520*/  HMMA.1688.F32.TF32 R32, R140, R8, R112 ;  /* 0x000000088c20723c */ /* 0x000fe60000081070 */
[----:B------:R-:W-:Y:S05]  /*17530*/  LDSM.16.M88.4 R112, [R252+0x47800] ;  /* 0x04780000fc70783b */ /* 0x000fea0000000200 */
[----:B----4-:R-:W-:Y:S11]  /*17540*/  HMMA.1688.F32.TF32 R24, R180, R4, R24 ;  /* 0x00000004b418723c */ /* 0x010ff60000081018 */
[----:B------:R-:W-:Y:S04]  /*17550*/  @!UPT UIADD3 URZ, URZ, URZ, URZ ;  /* 0x0000003f3f3ff290 */ /* 0x000fe8000fffe03f */
[----:B------:R-:W-:Y:S04]  /*17560*/  STL.64 [R1+0x460], R32 ;  /* 0x0004602001007387 */ /* 0x000fe80000100a00 */
[----:B------:R1:W-:Y:S02]  /*17570*/  STL.64 [R1+0x468], R34 ;  /* 0x0004682201007387 */ /* 0x0003e40000100a00 */
[----:B-1----:R-:W-:Y:S02]  /*17580*/  HMMA.1688.F32.TF32 R32, R192, R8, R36 ;  /* 0x00000008c020723c */ /* 0x002fe40000081024 */
[----:B------:R-:W-:Y:S01]  /*17590*/  STL.64 [R1+0x1b78], R10 ;  /* 0x001b780a01007387 */ /* 0x000fe20000100a00 */
[----:B------:R-:W-:Y:S02]  /*175a0*/  IMAD.MOV.U32 R17, RZ, RZ, R26 ;  /* 0x000000ffff117224 */ /* 0x000fe400078e001a */
[----:B------:R-:W-:Y:S11]  /*175b0*/  IMAD.MOV.U32 R16, RZ, RZ, R27 ;  /* 0x000000ffff107224 */ /* 0x000ff600078e001b */
[----:B------:R-:W-:Y:S07]  /*175c0*/  @!UPT UIADD3 URZ, URZ, URZ, URZ ;  /* 0x0000003f3f3ff290 */ /* 0x000fee000fffe03f */
[----:B------:R-:W-:Y:S04]  /*175d0*/  STL.64 [R1+0x540], R32 ;  /* 0x0005402001007387 */ /* 0x000fe80000100a00 */
[----:B------:R-:W-:Y:S04]  /*175e0*/  STL.64 [R1+0x548], R34 ;  /* 0x0005482201007387 */ /* 0x000fe80000100a00 */
[----:B------:R-:W-:Y:S04]  /*175f0*/  STL [R1+0x60], R24 ;  /* 0x0000601801007387 */ /* 0x000fe80000100800 */
[----:B------:R-:W4:Y:S04]  /*17600*/  LDL.LU.64 R36, [R1+0x6d0] ;  /* 0x0006d00001247983 */ /* 0x000f280000300a00 */
[----:B------:R-:W4:Y:S04]  /*17610*/  LDL.LU.64 R38, [R1+0x6d8] ;  /* 0x0006d80001267983 */ /* 0x000f280000300a00 */
[----:B------:R-:W4:Y:S04]  /*17620*/  LDL.LU.64 R76, [R1+0x5d0] ;  /* 0x0005d000014c7983 */ /* 0x000f280000300a00 */
[----:B------:R-:W4:Y:S04]  /*17630*/  LDL.LU.64 R78, [R1+0x5d8] ;  /* 0x0005d800014e7983 */ /* 0x000f280000300a00 */
[----:B------:R-:W4:Y:S04]  /*17640*/  LDL.LU.64 R72, [R1+0x240] ;  /* 0x0002400001487983 */ /* 0x000f280000300a00 */
[----:B------:R-:W4:Y:S04]  /*17650*/  LDL.LU.64 R74, [R1+0x248] ;  /* 0x00024800014a7983 */ /* 0x000f280000300a00 */
[----:B------:R-:W-:Y:S04]  /*17660*/  STL.64 [R1+0x1b50], R18 ;  /* 0x001b501201007387 */ /* 0x000fe80000100a00 */
[----:B------:R1:W-:Y:S04]  /*17670*/  STL.64 [R1+0x1b48], R16 ;  /* 0x001b481001007387 */ /* 0x0003e80000100a00 */
[----:B------:R-:W3:Y:S01]  /*17680*/  LDSM.16.M88.4 R32, [R252+0x43800] ;  /* 0x04380000fc20783b */ /* 0x000ee20000000200 */
[----:B-1----:R-:W-:Y:S01]  /*17690*/  HMMA.1688.F32.TF32 R16, R136, R4, R68 ;  /* 0x000000048810723c */ /* 0x002fe20000081044 */
[----:B------:R-:W-:-:S07]  /*176a0*/  IMAD.MOV.U32 R13, RZ, RZ, R25 ;  /* 0x000000ffff0d7224 */ /* 0x000fce00078e0019 */
[-C--:B------:R-:W-:Y:S08]  /*176b0*/  HMMA.1688.F32.TF32 R24, R196, R4.reuse, R96 ;  /* 0x00000004c418723c */ /* 0x080ff00000081060 */
[----:B--2---:R-:W-:Y:S11]  /*176c0*/  HMMA.1688.F32.TF32 R20, R184, R4, R20 ;  /* 0x00000004b814723c */ /* 0x004ff60000081014 */
[----:B------:R-:W-:Y:S11]  /*176d0*/  @!UPT UIADD3 URZ, URZ, URZ, URZ ;  /* 0x0000003f3f3ff290 */ /* 0x000ff6000fffe03f */
[----:B------:R-:W-:Y:S01]  /*176e0*/  @!UPT UIADD3 URZ, URZ, URZ, URZ ;  /* 0x0000003f3f3ff290 */ /* 0x000fe2000fffe03f */
[----:B------:R-:W-:Y:S01]  /*176f0*/  STL.64 [R1+0x50], R20 ;  /* 0x0000501401007387 */ /* 0x000fe20000100a00 */
[----:B------:R-:W-:-:S03]  /*17700*/  MOV R0, R23 ;  /* 0x0000001700007202 */ /* 0x000fc60000000f00 */
[----:B------:R1:W-:Y:S02]  /*17710*/  STL [R1+0x58], R22 ;  /* 0x0000581601007387 */ /* 0x0003e40000100800 */
[-C--:B-1----:R-:W-:Y:S11]  /*17720*/  HMMA.1688.F32.TF32 R20, R188, R4.reuse, R240 ;  /* 0x00000004bc14723c */ /* 0x082ff600000810f0 */
[----:B------:R-:W-:Y:S11]  /*17730*/  @!UPT UIADD3 URZ, URZ, URZ, URZ ;  /* 0x0000003f3f3ff290 */ /* 0x000ff6000fffe03f */
[----:B------:R-:W-:Y:S01]  /*17740*/  @!UPT UIADD3 URZ, URZ, URZ, URZ ;  /* 0x0000003f3f3ff290 */ /* 0x000fe2000fffe03f */
[----:B------:R-:W-:Y:S04]  /*17750*/  STL.64 [R1+0xa0], R20 ;  /* 0x0000a01401007387 */ /* 0x000fe80000100a00 */
[----:B------:R1:W-:Y:S04]  /*17760*/  STL.64 [R1+0xa8], R22 ;  /* 0x0000a81601007387 */ /* 0x0003e80000100a00 */
[----:B------:R-:W-:Y:S04]  /*17770*/  STL.64 [R1+0x140], R16 ;  /* 0x0001401001007387 */ /* 0x000fe80000100a00 */
[----:B------:R2:W-:Y:S01]  /*17780*/  STL.64 [R1+0x148], R18 ;  /* 0x0001481201007387 */ /* 0x0005e20000100a00 */
[-C--:B-1----:R-:W-:Y:S08]  /*17790*/  HMMA.1688.F32.TF32 R20, R140, R4.reuse, R116 ;  /* 0x000000048c14723c */ /* 0x082ff00000081074 */
[----:B--2---:R-:W-:Y:S01]  /*177a0*/  HMMA.1688.F32.TF32 R16, R192, R4, R40 ;  /* 0x00000004c010723c */ /* 0x004fe20000081028 */
[----:B------:R-:W-:Y:S04]  /*177b0*/  STL.64 [R1+0x310], R24 ;  /* 0x0003101801007387 */ /* 0x000fe80000100a00 */
[----:B------:R-:W-:Y:S03]  /*177c0*/  STL.64 [R1+0x318], R26 ;  /* 0x0003181a01007387 */ /* 0x000fe60000100a00 */
[C---:B---3--:R-:W-:Y:S01]  /*177d0*/  HMMA.1688.F32.TF32 R240, R176.reuse, R32, R44 ;  /* 0x00000020b0f0723c */ /* 0x048fe2000008102c */
[----:B------:R-:W-:Y:S04]  /*177e0*/  LDSM.16.M88.4 R24, [R252+0x44800] ;  /* 0x04480000fc18783b */ /* 0x000fe80000000200 */
[----:B------:R-:W-:Y:S04]  /*177f0*/  LDSM.16.M88.4 R116, [R252+0x47000] ;  /* 0x04700000fc74783b */ /* 0x000fe80000000200 */
[----:B------:R-:W-:Y:S04]  /*17800*/  STL.64 [R1+0x410], R20 ;  /* 0x0004101401007387 */ /* 0x000fe80000100a00 */
[----:B------:R-:W-:Y:S04]  /*17810*/  STL.64 [R1+0x418], R22 ;  /* 0x0004181601007387 */ /* 0x000fe80000100a00 */
[----:B------:R1:W-:Y:S04]  /*17820*/  STL.64 [R1+0x4d0], R16 ;  /* 0x0004d01001007387 */ /* 0x0003e80000100a00 */
[----:B------:R2:W-:Y:S04]  /*17830*/  STL.64 [R1+0x4d8], R18 ;  /* 0x0004d81201007387 */ /* 0x0005e80000100a00 */
[----:B------:R-:W3:Y:S04]  /*17840*/  LDL.LU.64 R48, [R1+0x7c0] ;  /* 0x0007c00001307983 */ /* 0x000ee80000300a00 */
[----:B------:R-:W3:Y:S04]  /*17850*/  LDL.LU.64 R50, [R1+0x7c8] ;  /* 0x0007c80001327983 */ /* 0x000ee80000300a00 */
[----:B------:R-:W3:Y:S04]  /*17860*/  LDL.LU.64 R92, [R1+0x730] ;  /* 0x00073000015c7983 */ /* 0x000ee80000300a00 */
[----:B------:R-:W3:Y:S04]  /*17870*/  LDL.LU.64 R94, [R1+0x738] ;  /* 0x00073800015e7983 */ /* 0x000ee80000300a00 */
[----:B------:R-:W3:Y:S04]  /*17880*/  LDL.LU.64 R68, [R1+0x660] ;  /* 0x0006600001447983 */ /* 0x000ee80000300a00 */
[----:B------:R-:W3:Y:S04]  /*17890*/  LDL.LU.64 R70, [R1+0x668] ;  /* 0x0006680001467983 */ /* 0x000ee80000300a00 */
[----:B------:R-:W3:Y:S04]  /*178a0*/  LDL.LU.64 R44, [R1+0x440] ;  /* 0x00044000012c7983 */ /* 0x000ee80000300a00 */
[----:B------:R-:W3:Y:S04]  /*178b0*/  LDL.LU.64 R46, [R1+0x448] ;  /* 0x00044800012e7983 */ /* 0x000ee80000300a00 */
[----:B-1----:R-:W3:Y:S04]  /*178c0*/  LDL.LU.64 R16, [R1+0x20] ;  /* 0x0000200001107983 */ /* 0x002ee80000300a00 */
[----:B--2---:R-:W2:Y:S01]  /*178d0*/  LDL.LU.64 R18, [R1+0x28] ;  /* 0x0000280001127983 */ /* 0x004ea20000300a00 */
[----:B------:R-:W-:Y:S08]  /*178e0*/  HMMA.1688.F32.TF32 R28, R176, R4, R28 ;  /* 0x00000004b01c723c */ /* 0x000ff0000008101c */
[-C--:B----4-:R-:W-:Y:S08]  /*178f0*/  HMMA.1688.F32.TF32 R36, R180, R32.reuse, R36 ;  /* 0x00000020b424723c */ /* 0x090ff00000081024 */
[-C--:B------:R-:W-:Y:S01]  /*17900*/  HMMA.1688.F32.TF32 R40, R184, R32.reuse, R76 ;  /* 0x00000020b828723c */ /* 0x080fe2000008104c */
[----:B------:R-:W-:Y:S04]  /*17910*/  STL.64 [R1+0x1b18], R242 ;  /* 0x001b18f201007387 */ /* 0x000fe80000100a00 */
[----:B------:R-:W-:Y:S03]  /*17920*/  STL.64 [R1+0x1b10], R240 ;  /* 0x001b10f001007387 */ /* 0x000fe60000100a00 */
[-C--:B------:R-:W-:Y:S01]  /*17930*/  HMMA.1688.F32.TF32 R96, R196, R32.reuse, R100 ;  /* 0x00000020c460723c */ /* 0x080fe20000081064 */
[----:B------:R-:W1:Y:S06]  /*17940*/  LDSM.16.M88.4 R20, [R252+0x45000] ;  /* 0x04500000fc14783b */ /* 0x000e6c0000000200 */
[----:B------:R-:W-:Y:S04]  /*17950*/  STL.64 [R1+0x1b28], R38 ;  /* 0x001b282601007387 */ /* 0x000fe80000100a00 */
[----:B------:R4:W-:Y:S04]  /*17960*/  STL.64 [R1+0x1b20], R36 ;  /* 0x001b202401007387 */ /* 0x0009e80000100a00 */
[----:B------:R-:W-:Y:S04]  /*17970*/  STL.64 [R1+0x1b38], R42 ;  /* 0x001b382a01007387 */ /* 0x000fe80000100a00 */
[----:B------:R4:W-:Y:S01]  /*17980*/  STL.64 [R1+0x1b30], R40 ;  /* 0x001b302801007387 */ /* 0x0009e20000100a00 */
[----:B------:R-:W-:Y:S01]  /*17990*/  IMAD.MOV.U32 R11, RZ, RZ, R28 ;  /* 0x000000ffff0b7224 */ /* 0x000fe200078e001c */
[----:B----4-:R-:W-:Y:S01]  /*179a0*/  HMMA.1688.F32.TF32 R36, R136, R32, R204 ;  /* 0x000000208824723c */ /* 0x010fe200000810cc */
[----:B------:R-:W-:Y:S01]  /*179b0*/  IMAD.MOV.U32 R10, RZ, RZ, R29 ;  /* 0x000000ffff0a7224 */ /* 0x000fe200078e001d */
[----:B------:R-:W-:-:S06]  /*179c0*/  MOV R8, R31 ;  /* 0x0000001f00087202 */ /* 0x000fcc0000000f00 */
[-C--:B------:R-:W-:Y:S01]  /*179d0*/  HMMA.1688.F32.TF32 R40, R188, R32.reuse, R72 ;  /* 0x00000020bc28723c */ /* 0x080fe20000081048 */
[----:B------:R-:W-:Y:S01]  /*179e0*/  IMAD.MOV.U32 R9, RZ, RZ, R30 ;  /* 0x000000ffff097224 */ /* 0x000fe200078e001e */
[----:B------:R-:W4:Y:S04]  /*179f0*/  LDL.LU.64 R72, [R1+0x820] ;  /* 0x0008200001487983 */ /* 0x000f280000300a00 */
[----:B------:R-:W3:Y:S11]  /*17a00*/  LDSM.16.M88.4 R28, [R252+0x44000] ;  /* 0x04400000fc1c783b */ /* 0x000ef60000000200 */
[----:B------:R-:W-:Y:S06]  /*17a10*/  @!UPT UIADD3 URZ, URZ, URZ, URZ ;  /* 0x0000003f3f3ff290 */ /* 0x000fec000fffe03f */
[----:B------:R-:W-:Y:S04]  /*17a20*/  STL.64 [R1+0x40], R40 ;  /* 0x0000402801007387 */ /* 0x000fe80000100a00 */
[----:B------:R1:W-:Y:S04]  /*17a30*/  STL.64 [R1+0x48], R42 ;  /* 0x0000482a01007387 */ /* 0x0003e80000100a00 */
[----:B------:R-:W4:Y:S04]  /*17a40*/  LDL.LU.64 R74, [R1+0x828] ;  /* 0x00082800014a7983 */ /* 0x000f280000300a00 */
[----:B------:R-:W-:Y:S04]  /*17a50*/  STL.64 [R1+0xf0], R36 ;  /* 0x0000f02401007387 */ /* 0x000fe80000100a00 */
[----:B------:R1:W-:Y:S04]  /*17a60*/  STL.64 [R1+0xf8], R38 ;  /* 0x0000f82601007387 */ /* 0x0003e80000100a00 */
[----:B------:R-:W4:Y:S04]  /*17a70*/  LDL.LU.64 R76, [R1+0x790] ;  /* 0x00079000014c7983 */ /* 0x000f280000300a00 */
[----:B------:R-:W4:Y:S04]  /*17a80*/  LDL.LU.64 R78, [R1+0x798] ;  /* 0x00079800014e7983 */ /* 0x000f280000300a00 */
[----:B------:R-:W4:Y:S04]  /*17a90*/  LDL.LU.64 R80, [R1+0x690] ;  /* 0x0006900001507983 */ /* 0x000f280000300a00 */
[----:B------:R-:W4:Y:S04]  /*17aa0*/  LDL.LU.64 R82, [R1+0x698] ;  /* 0x0006980001527983 */ /* 0x000f280000300a00 */
[----:B------:R-:W4:Y:S04]  /*17ab0*/  LDL.LU.64 R88, [R1+0x450] ;  /* 0x0004500001587983 */ /* 0x000f280000300a00 */
[----:B------:R-:W4:Y:S04]  /*17ac0*/  LDL.LU.64 R90, [R1+0x458] ;  /* 0x00045800015a7983 */ /* 0x000f280000300a00 */
[----:B------:R-:W4:Y:S04]  /*17ad0*/  LDL.LU.64 R84, [R1+0x170] ;  /* 0x0001700001547983 */ /* 0x000f280000300a00 */
[----:B------:R-:W4:Y:S01]  /*17ae0*/  LDL.LU.64 R86, [R1+0x178] ;  /* 0x0001780001567983 */ /* 0x000f220000300a00 */
[-C--:B-1----:R-:W-:Y:S08]  /*17af0*/  HMMA.1688.F32.TF32 R40, R140, R32.reuse, R120 ;  /* 0x000000208c28723c */ /* 0x082ff00000081078 */
[C---:B------:R-:W-:Y:S01]  /*17b00*/  HMMA.1688.F32.TF32 R36, R192.reuse, R32, R52 ;  /* 0x00000020c024723c */ /* 0x040fe20000081034 */
[----:B------:R-:W-:Y:S04]  /*17b10*/  STL.64 [R1+0x290], R96 ;  /* 0x0002906001007387 */ /* 0x000fe80000100a00 */
[----:B------:R-:W-:Y:S04]  /*17b20*/  STL.64 [R1+0x298], R98 ;  /* 0x0002986201007387 */ /* 0x000fe80000100a00 */
[----:B------:R-:W-:Y:S01]  /*17b30*/  STL.64 [R1+0x1b40], R34 ;  /* 0x001b402201007387 */ /* 0x000fe20000100a00 */
[----:B------:R-:W-:Y:S03]  /*17b40*/  HMMA.1688.F32.TF32 R64, R192, R20, R64 ;  /* 0x00000014c040723c */ /* 0x000fe60000081040 */
[----:B------:R-:W1:Y:S04]  /*17b50*/  LDSM.16.M88.4 R120, [R252+0x46800] ;  /* 0x04680000fc78783b */ /* 0x000e680000000200 */
[----:B------:R-:W-:Y:S04]  /*17b60*/  STL.64 [R1+0x3e0], R40 ;  /* 0x0003e02801007387 */ /* 0x000fe80000100a00 */
[----:B------:R-:W-:Y:S04]  /*17b70*/  STL.64 [R1+0x3e8], R42 ;  /* 0x0003e82a01007387 */ /* 0x000fe80000100a00 */
[----:B------:R-:W-:Y:S04]  /*17b80*/  STL.64 [R1+0x4a0], R36 ;  /* 0x0004a02401007387 */ /* 0x000fe80000100a00 */
[----:B------:R-:W-:Y:S01]  /*17b90*/  STL.64 [R1+0x4a8], R38 ;  /* 0x0004a82601007387 */ /* 0x000fe20000100a00 */
[-C--:B---3--:R-:W-:Y:S08]  /*17ba0*/  HMMA.1688.F32.TF32 R48, R176, R28.reuse, R48 ;  /* 0x0000001cb030723c */ /* 0x088ff00000081030 */
[-C--:B------:R-:W-:Y:S08]  /*17bb0*/  HMMA.1688.F32.TF32 R52, R180, R28.reuse, R92 ;  /* 0x0000001cb434723c */ /* 0x080ff0000008105c */
[-C--:B--2---:R-:W-:Y:S07]  /*17bc0*/  HMMA.1688.F32.TF32 R16, R136, R28.reuse, R16 ;  /* 0x0000001c8810723c */ /* 0x084fee0000081010 */
[----:B------:R-:W-:Y:S04]  /*17bd0*/  STL.64 [R1+0x1b60], R50 ;  /* 0x001b603201007387 */ /* 0x000fe80000100a00 */
[----:B------:R2:W-:Y:S04]  /*17be0*/  STL.64 [R1+0x1b58], R48 ;  /* 0x001b583001007387 */ /* 0x0005e80000100a00 */
[----:B------:R-:W-:Y:S04]  /*17bf0*/  STL.64 [R1+0x1b70], R54 ;  /* 0x001b703601007387 */ /* 0x000fe80000100a00 */
[----:B------:R-:W-:Y:S04]  /*17c00*/  STL.64 [R1+0x1b68], R52 ;  /* 0x001b683401007387 */ /* 0x000fe80000100a00 */
[----:B--2---:R-:W2:Y:S04]  /*17c10*/  LDL.LU.64 R48, [R1+0x880] ;  /* 0x0008800001307983 */ /* 0x004ea80000300a00 */
[----:B------:R-:W2:Y:S04]  /*17c20*/  LDL.LU.64 R50, [R1+0x888] ;  /* 0x0008880001327983 */ /* 0x000ea80000300a00 */
[----:B------:R3:W-:Y:S04]  /*17c30*/  STL.64 [R1+0x90], R16 ;  /* 0x0000901001007387 */ /* 0x0007e80000100a00 */
[----:B------:R1:W-:Y:S04]  /*17c40*/  STL.64 [R1+0x98], R18 ;  /* 0x0000981201007387 */ /* 0x0003e80000100a00 */
[----:B------:R-:W2:Y:S04]  /*17c50*/  LDL.LU.64 R40, [R1+0x7b0] ;  /* 0x0007b00001287983 */ /* 0x000ea80000300a00 */
[----:B------:R-:W2:Y:S04]  /*17c60*/  LDL.LU.64 R42, [R1+0x7b8] ;  /* 0x0007b800012a7983 */ /* 0x000ea80000300a00 */
[----:B------:R-:W2:Y:S04]  /*17c70*/  LDL.LU.64 R36, [R1+0x710] ;  /* 0x0007100001247983 */ /* 0x000ea80000300a00 */
[----:B------:R-:W2:Y:S04]  /*17c80*/  LDL.LU.64 R38, [R1+0x718] ;  /* 0x0007180001267983 */ /* 0x000ea80000300a00 */
[----:B------:R-:W2:Y:S04]  /*17c90*/  LDL.LU.64 R32, [R1+0x610] ;  /* 0x0006100001207983 */ /* 0x000ea80000300a00 */
[----:B------:R-:W2:Y:S04]  /*17ca0*/  LDL.LU.64 R34, [R1+0x618] ;  /* 0x0006180001227983 */ /* 0x000ea80000300a00 */
[----:B---3--:R-:W3:Y:S04]  /*17cb0*/  LDL.LU.64 R16, [R1+0x280] ;  /* 0x0002800001107983 */ /* 0x008ee80000300a00 */
[----:B-1----:R-:W3:Y:S01]  /*17cc0*/  LDL.LU.64 R18, [R1+0x288] ;  /* 0x0002880001127983 */ /* 0x002ee20000300a00 */
[-C--:B------:R-:W-:Y:S08]  /*17cd0*/  HMMA.1688.F32.TF32 R96, R196, R28.reuse, R200 ;  /* 0x0000001cc460723c */ /* 0x080ff000000810c8 */
[-C--:B------:R-:W-:Y:S01]  /*17ce0*/  HMMA.1688.F32.TF32 R92, R140, R28.reuse, R144 ;  /* 0x0000001c8c5c723c */ /* 0x080fe20000081090 */
[----:B------:R-:W1:Y:S07]  /*17cf0*/  LDSM.16.M88.4 R144, [R252+0x46000] ;  /* 0x04600000fc90783b */ /* 0x000e6e0000000200 */
[----:B------:R-:W-:Y:S07]  /*17d00*/  HMMA.1688.F32.TF32 R52, R192, R28, R56 ;  /* 0x0000001cc034723c */ /* 0x000fee0000081038 */
[----:B------:R-:W-:Y:S04]  /*17d10*/  STL.64 [R1+0x230], R96 ;  /* 0x0002306001007387 */ /* 0x000fe80000100a00 */
[----:B------:R-:W-:Y:S04]  /*17d20*/  STL.64 [R1+0x238], R98 ;  /* 0x0002386201007387 */ /* 0x000fe80000100a00 */
[----:B------:R-:W-:Y:S04]  /*17d30*/  STL.64 [R1+0x3d0], R92 ;  /* 0x0003d05c01007387 */ /* 0x000fe80000100a00 */
[----:B------:R-:W-:Y:S04]  /*17d40*/  STL.64 [R1+0x3d8], R94 ;  /* 0x0003d85e01007387 */ /* 0x000fe80000100a00 */
[----:B------:R-:W-:Y:S04]  /*17d50*/  STL.64 [R1+0x480], R52 ;  /* 0x0004803401007387 */ /* 0x000fe80000100a00 */
[----:B------:R1:W-:Y:S04]  /*17d60*/  STL.64 [R1+0x488], R54 ;  /* 0x0004883601007387 */ /* 0x0003e80000100a00 */
[----:B------:R-:W3:Y:S01]  /*17d70*/  LDL.LU.64 R100, [R1+0x8d0] ;  /* 0x0008d00001647983 */ /* 0x000ee20000300a00 */
[-C--:B-1----:R-:W-:Y:S08]  /*17d80*/  HMMA.1688.F32.TF32 R52, R196, R24.reuse, R212 ;  /* 0x00000018c434723c */ /* 0x082ff000000810d4 */
[-C--:B----4-:R-:W-:Y:S11]  /*17d90*/  HMMA.1688.F32.TF32 R84, R136, R24.reuse, R84 ;  /* 0x000000188854723c */ /* 0x090ff60000081054 */
[----:B------:R-:W-:Y:S11]  /*17da0*/  @!UPT UIADD3 URZ, URZ, URZ, URZ ;  /* 0x0000003f3f3ff290 */ /* 0x000ff6000fffe03f */
[----:B------:R-:W-:Y:S01]  /*17db0*/  @!UPT UIADD3 URZ, URZ, URZ, URZ ;  /* 0x0000003f3f3ff290 */ /* 0x000fe2000fffe03f */
[----:B------:R-:W-:Y:S04]  /*17dc0*/  STL.64 [R1+0x30], R84 ;  /* 0x0000305401007387 */ /* 0x000fe80000100a00 */
[----:B------:R1:W-:Y:S04]  /*17dd0*/  STL.64 [R1+0x38], R86 ;  /* 0x0000385601007387 */ /* 0x0003e80000100a00 */
[----:B------:R-:W4:Y:S01]  /*17de0*/  LDL.LU.64 R102, [R1+0x8d8] ;  /* 0x0008d80001667983 */ /* 0x000f220000300a00 */
[-C--:B-1----:R-:W-:Y:S03]  /*17df0*/  HMMA.1688.F32.TF32 R84, R140, R24.reuse, R208 ;  /* 0x000000188c54723c */ /* 0x082fe600000810d0 */
[----:B------:R-:W-:Y:S04]  /*17e00*/  STL.64 [R1+0x1b0], R52 ;  /* 0x0001b03401007387 */ /* 0x000fe80000100a00 */
[----:B------:R1:W-:Y:S04]  /*17e10*/  STL.64 [R1+0x1b8], R54 ;  /* 0x0001b83601007387 */ /* 0x0003e80000100a00 */
[----:B------:R-:W4:Y:S04]  /*17e20*/  LDL.LU.64 R104, [R1+0x8c0] ;  /* 0x0008c00001687983 */ /* 0x000f280000300a00 */
[----:B------:R-:W4:Y:S01]  /*17e30*/  LDL.LU.64 R106, [R1+0x8c8] ;  /* 0x0008c800016a7983 */ /* 0x000f220000300a00 */
[-C--:B-1----:R-:W-:Y:S03]  /*17e40*/  HMMA.1688.F32.TF32 R52, R192, R24.reuse, R60 ;  /* 0x00000018c034723c */ /* 0x082fe6000008103c */
[----:B------:R-:W4:Y:S04]  /*17e50*/  LDL.LU.64 R108, [R1+0x8b0] ;  /* 0x0008b000016c7983 */ /* 0x000f280000300a00 */
[----:B------:R-:W4:Y:S04]  /*17e60*/  LDL.LU.64 R110, [R1+0x8b8] ;  /* 0x0008b800016e7983 */ /* 0x000f280000300a00 */
[----:B------:R-:W-:Y:S04]  /*17e70*/  STL.64 [R1+0x360], R84 ;  /* 0x0003605401007387 */ /* 0x000fe80000100a00 */
[----:B------:R-:W-:Y:S01]  /*17e80*/  STL.64 [R1+0x368], R86 ;  /* 0x0003685601007387 */ /* 0x000fe20000100a00 */
[----:B------:R-:W-:Y:S07]  /*17e90*/  HMMA.1688.F32.TF32 R56, R188, R24, R88 ;  /* 0x00000018bc38723c */ /* 0x000fee0000081058 */
[----:B------:R1:W-:Y:S04]  /*17ea0*/  STL.64 [R1+0x450], R52 ;  /* 0x0004503401007387 */ /* 0x0003e80000100a00 */
[----:B------:R1:W-:Y:S04]  /*17eb0*/  STL.64 [R1+0x458], R54 ;  /* 0x0004583601007387 */ /* 0x0003e80000100a00 */
[----:B-1----:R-:W4:Y:S04]  /*17ec0*/  LDL.LU.64 R52, [R1+0x8a0] ;  /* 0x0008a00001347983 */ /* 0x002f280000300a00 */
[----:B------:R-:W4:Y:S01]  /*17ed0*/  LDL.LU.64 R54, [R1+0x8a8] ;  /* 0x0008a80001367983 */ /* 0x000f220000300a00 */
[-C--:B--2---:R-:W-:Y:S03]  /*17ee0*/  HMMA.1688.F32.TF32 R88, R176, R20.reuse, R48 ;  /* 0x00000014b058723c */ /* 0x084fe60000081030 */
[----:B------:R-:W2:Y:S04]  /*17ef0*/  LDL.LU.64 R48, [R1+0x890] ;  /* 0x0008900001307983 */ /* 0x000ea80000300a00 */
[----:B------:R-:W2:Y:S01]  /*17f00*/  LDL.LU.64 R50, [R1+0x898] ;  /* 0x0008980001327983 */ /* 0x000ea20000300a00 */
[-C--:B------:R-:W-:Y:S03]  /*17f10*/  HMMA.1688.F32.TF32 R92, R180, R20.reuse, R40 ;  /* 0x00000014b45c723c */ /* 0x080fe60000081028 */
[----:B------:R-:W2:Y:S04]  /*17f20*/  LDL.LU.64 R40, [R1+0x870] ;  /* 0x0008700001287983 */ /* 0x000ea80000300a00 */
[----:B------:R-:W2:Y:S01]  /*17f30*/  LDL.LU.64 R42, [R1+0x878] ;  /* 0x00087800012a7983 */ /* 0x000ea20000300a00 */
[-C--:B---3--:R-:W-:Y:S08]  /*17f40*/  HMMA.1688.F32.TF32 R84, R136, R20.reuse, R16 ;  /* 0x000000148854723c */ /* 0x088ff00000081010 */
[-C--:B------:R-:W-:Y:S08]  /*17f50*/  HMMA.1688.F32.TF32 R16, R196, R20.reuse, R220 ;  /* 0x00000014c410723c */ /* 0x080ff000000810dc */
[-C--:B------:R-:W-:Y:S01]  /*17f60*/  HMMA.1688.F32.TF32 R60, R188, R20.reuse, R32 ;  /* 0x00000014bc3c723c */ /* 0x080fe20000081020 */
[----:B------:R-:W3:Y:S04]  /*17f70*/  LDL.LU.64 R32, [R1+0x860] ;  /* 0x0008600001207983 */ /* 0x000ee80000300a00 */
[----:B------:R-:W3:Y:S10]  /*17f80*/  LDL.LU.64 R34, [R1+0x868] ;  /* 0x0008680001227983 */ /* 0x000ef40000300a00 */
[----:B------:R-:W-:Y:S04]  /*17f90*/  STL.64 [R1+0x170], R16 ;  /* 0x0001701001007387 */ /* 0x000fe80000100a00 */
[----:B------:R1:W-:Y:S02]  /*17fa0*/  STL.64 [R1+0x178], R18 ;  /* 0x0001781201007387 */ /* 0x0003e40000100a00 */
[-C--:B-1----:R-:W-:Y:S08]  /*17fb0*/  HMMA.1688.F32.TF32 R16, R140, R20.reuse, R216 ;  /* 0x000000148c10723c */ /* 0x082ff000000810d8 */
[----:B------:R-:W-:Y:S01]  /*17fc0*/  HMMA.1688.F32.TF32 R96, R184, R20, R36 ;  /* 0x00000014b860723c */ /* 0x000fe20000081024 */
[----:B------:R-:W3:Y:S04]  /*17fd0*/  LDL.LU.64 R36, [R1+0x850] ;  /* 0x0008500001247983 */ /* 0x000ee80000300a00 */
[----:B------:R-:W3:Y:S10]  /*17fe0*/  LDL.LU.64 R38, [R1+0x858] ;  /* 0x0008580001267983 */ /* 0x000ef40000300a00 */
[----:B------:R1:W-:Y:S04]  /*17ff0*/  STL.64 [R1+0x330], R16 ;  /* 0x0003301001007387 */ /* 0x0003e80000100a00 */
[----:B------:R1:W-:Y:S04]  /*18000*/  STL.64 [R1+0x338], R18 ;  /* 0x0003381201007387 */ /* 0x0003e80000100a00 */
[----:B-1----:R-:W3:Y:S04]  /*18010*/  LDL.LU.64 R16, [R1+0x840] ;  /* 0x0008400001107983 */ /* 0x002ee80000300a00 */
[----:B------:R-:W3:Y:S04]  /*18020*/  LDL.LU.64 R18, [R1+0x848] ;  /* 0x0008480001127983 */ /* 0x000ee80000300a00 */
[----:B------:R-:W-:Y:S04]  /*18030*/  STL.64 [R1+0x440], R64 ;  /* 0x0004404001007387 */ /* 0x000fe80000100a00 */
[----:B------:R4:W-:Y:S04]  /*18040*/  STL.64 [R1+0x448], R66 ;  /* 0x0004484201007387 */ /* 0x0009e80000100a00 */
[----:B------:R-:W-:Y:S04]  /*18050*/  STL [R1+0x18d8], R252 ;  /* 0x0018d8fc01007387 */ /* 0x000fe80000100800 */
        /* <DEDUP_REMOVED lines=11> */
[----:B------:R-:W3:Y:S01]  /*18110*/  LDL.LU.64 R214, [R1+0x7d8] ;  /* 0x0007d80001d67983 */ /* 0x000ee20000300a00 */
[C---:B----4-:R-:W-:Y:S08]  /*18120*/  HMMA.1688.F32.TF32 R64, R176.reuse, R120, R108 ;  /* 0x00000078b040723c */ /* 0x050ff0000008106c */
[C---:B------:R-:W-:Y:S08]  /*18130*/  HMMA.1688.F32.TF32 R72, R176.reuse, R24, R72 ;  /* 0x00000018b048723c */ /* 0x040ff00000081048 */
[C---:B------:R-:W-:Y:S08]  /*18140*/  HMMA.1688.F32.TF32 R100, R176.reuse, R148, R100 ;  /* 0x00000094b064723c */ /* 0x040ff00000081064 */
[C---:B------:R-:W-:Y:S08]  /*18150*/  HMMA.1688.F32.TF32 R108, R176.reuse, R116, R52 ;  /* 0x00000074b06c723c */ /* 0x040ff00000081034 */
[C---:B------:R-:W-:Y:S08]  /*18160*/  HMMA.1688.F32.TF32 R104, R176.reuse, R144, R104 ;  /* 0x00000090b068723c */ /* 0x040ff00000081068 */
[----:B--2---:R-:W-:Y:S08]  /*18170*/  HMMA.1688.F32.TF32 R176, R176, R112, R48 ;  /* 0x00000070b0b0723c */ /* 0x004ff00000081030 */
[C---:B------:R-:W-:Y:S08]  /*18180*/  HMMA.1688.F32.TF32 R160, R180.reuse, R148, R40 ;  /* 0x00000094b4a0723c */ /* 0x040ff00000081028 */
[C---:B---3--:R-:W-:Y:S01]  /*18190*/  HMMA.1688.F32.TF32 R164, R180.reuse, R144, R32 ;  /* 0x00000090b4a4723c */ /* 0x048fe20000081020 */
[----:B------:R-:W2:Y:S04]  /*181a0*/  LDL.LU.64 R32, [R1+0x780] ;  /* 0x0007800001207983 */ /* 0x000ea80000300a00 */
[----:B------:R-:W2:Y:S04]  /*181b0*/  LDL.LU.64 R34, [R1+0x788] ;  /* 0x0007880001227983 */ /* 0x000ea80000300a00 */
[----:B------:R-:W3:Y:S04]  /*181c0*/  LDL.LU.64 R208, [R1+0x770] ;  /* 0x0007700001d07983 */ /* 0x000ee80000300a00 */
[----:B------:R-:W3:Y:S04]  /*181d0*/  LDL.LU.64 R210, [R1+0x778] ;  /* 0x0007780001d27983 */ /* 0x000ee80000300a00 */
[----:B------:R-:W4:Y:S04]  /*181e0*/  LDL.LU.64 R124, [R1+0x760] ;  /* 0x00076000017c7983 */ /* 0x000f280000300a00 */
[----:B------:R-:W4:Y:S04]  /*181f0*/  LDL.LU.64 R126, [R1+0x768] ;  /* 0x00076800017e7983 */ /* 0x000f280000300a00 */
[----:B------:R-:W3:Y:S04]  /*18200*/  LDL.LU.64 R52, [R1+0x750] ;  /* 0x0007500001347983 */ /* 0x000ee80000300a00 */
[----:B------:R-:W3:Y:S04]  /*18210*/  LDL.LU.64 R54, [R1+0x758] ;  /* 0x0007580001367983 */ /* 0x000ee80000300a00 */
[----:B------:R-:W3:Y:S04]  /*18220*/  LDL.LU.64 R48, [R1+0x740] ;  /* 0x0007400001307983 */ /* 0x000ee80000300a00 */
[----:B------:R-:W3:Y:S01]  /*18230*/  LDL.LU.64 R50, [R1+0x748] ;  /* 0x0007480001327983 */ /* 0x000ee20000300a00 */
[C---:B------:R-:W-:Y:S03]  /*18240*/  HMMA.1688.F32.TF32 R152, R180.reuse, R120, R36 ;  /* 0x00000078b498723c */ /* 0x040fe60000081024 */
[----:B------:R-:W3:Y:S04]  /*18250*/  LDL.LU.64 R40, [R1+0x700] ;  /* 0x0007000001287983 */ /* 0x000ee80000300a00 */
[----:B------:R-:W3:Y:S04]  /*18260*/  LDL.LU.64 R42, [R1+0x708] ;  /* 0x00070800012a7983 */ /* 0x000ee80000300a00 */
[----:B------:R-:W3:Y:S04]  /*18270*/  LDL.LU.64 R36, [R1+0x6f0] ;  /* 0x0006f00001247983 */ /* 0x000ee80000300a00 */
[----:B------:R-:W3:Y:S01]  /*18280*/  LDL.LU.64 R38, [R1+0x6f8] ;  /* 0x0006f80001267983 */ /* 0x000ee20000300a00 */
[----:B------:R-:W-:Y:S03]  /*18290*/  HMMA.1688.F32.TF32 R156, R180, R116, R16 ;  /* 0x00000074b49c723c */ /* 0x000fe60000081010 */
[----:B------:R-:W3:Y:S04]  /*182a0*/  LDL.LU.64 R16, [R1+0x6e0] ;  /* 0x0006e00001107983 */ /* 0x000ee80000300a00 */
[----:B------:R-:W3:Y:S01]  /*182b0*/  LDL.LU.64 R18, [R1+0x6e8] ;  /* 0x0006e80001127983 */ /* 0x000ee20000300a00 */
[C---:B------:R-:W-:Y:S08]  /*182c0*/  HMMA.1688.F32.TF32 R68, R184.reuse, R28, R68 ;  /* 0x0000001cb844723c */ /* 0x040ff00000081044 */
[C---:B------:R-:W-:Y:S08]  /*182d0*/  HMMA.1688.F32.TF32 R80, R184.reuse, R24, R80 ;  /* 0x00000018b850723c */ /* 0x040ff00000081050 */
[C---:B------:R-:W-:Y:S08]  /*182e0*/  HMMA.1688.F32.TF32 R200, R184.reuse, R148, R200 ;  /* 0x00000094b8c8723c */ /* 0x040ff000000810c8 */
[C---:B------:R-:W-:Y:S08]  /*182f0*/  HMMA.1688.F32.TF32 R204, R184.reuse, R144, R204 ;  /* 0x00000090b8cc723c */ /* 0x040ff000000810cc */
[C---:B------:R-:W-:Y:S08]  /*18300*/  HMMA.1688.F32.TF32 R168, R184.reuse, R120, R168 ;  /* 0x00000078b8a8723c */ /* 0x040ff000000810a8 */
[C---:B------:R-:W-:Y:S08]  /*18310*/  HMMA.1688.F32.TF32 R172, R184.reuse, R116, R172 ;  /* 0x00000074b8ac723c */ /* 0x040ff000000810ac */
[----:B------:R-:W-:Y:S08]  /*18320*/  HMMA.1688.F32.TF32 R212, R184, R112, R212 ;  /* 0x00000070b8d4723c */ /* 0x000ff000000810d4 */
[----:B--2---:R-:W-:Y:S01]  /*18330*/  HMMA.1688.F32.TF32 R184, R188, R148, R32 ;  /* 0x00000094bcb8723c */ /* 0x004fe20000081020 */
[----:B------:R-:W2:Y:S04]  /*18340*/  LDL.LU.64 R32, [R1+0x6b0] ;  /* 0x0006b00001207983 */ /* 0x000ea80000300a00 */
[----:B------:R-:W2:Y:S04]  /*18350*/  LDL.LU.64 R34, [R1+0x6b8] ;  /* 0x0006b80001227983 */ /* 0x000ea80000300a00 */
[----:B------:R-:W2:Y:S04]  /*18360*/  LDL.LU.64 R244, [R1+0x5f0] ;  /* 0x0005f00001f47983 */ /* 0x000ea80000300a00 */
[----:B------:R-:W2:Y:S04]  /*18370*/  LDL.LU.64 R246, [R1+0x5f8] ;  /* 0x0005f80001f67983 */ /* 0x000ea80000300a00 */
[----:B------:R-:W2:Y:S04]  /*18380*/  LDL.LU.64 R248, [R1+0x5e0] ;  /* 0x0005e00001f87983 */ /* 0x000ea80000300a00 */
[----:B------:R-:W2:Y:S04]  /*18390*/  LDL.LU.64 R250, [R1+0x5e8] ;  /* 0x0005e80001fa7983 */ /* 0x000ea80000300a00 */
[----:B------:R-:W2:Y:S04]  /*183a0*/  LDL.LU.64 R240, [R1+0x560] ;  /* 0x0005600001f07983 */ /* 0x000ea80000300a00 */
[----:B------:R-:W2:Y:S01]  /*183b0*/  LDL.LU.64 R242, [R1+0x568] ;  /* 0x0005680001f27983 */ /* 0x000ea20000300a00 */
[----:B---3--:R-:W-:Y:S03]  /*183c0*/  HMMA.1688.F32.TF32 R236, R136, R116, R16 ;  /* 0x0000007488ec723c */ /* 0x008fe60000081010 */
[----:B------:R-:W3:Y:S04]  /*183d0*/  LDL.LU.64 R16, [R1+0x500] ;  /* 0x0005000001107983 */ /* 0x000ee80000300a00 */
[----:B------:R-:W3:Y:S01]  /*183e0*/  LDL.LU.64 R18, [R1+0x508] ;  /* 0x0005080001127983 */ /* 0x000ee20000300a00 */
[C---:B------:R-:W-:Y:S08]  /*183f0*/  HMMA.1688.F32.TF32 R76, R180.reuse, R24, R76 ;  /* 0x00000018b44c723c */ /* 0x040ff0000008104c */
[----:B------:R-:W-:Y:S08]  /*18400*/  HMMA.1688.F32.TF32 R180, R180, R112, R216 ;  /* 0x00000070b4b4723c */ /* 0x000ff000000810d8 */
[C---:B----4-:R-:W-:Y:S01]  /*18410*/  HMMA.1688.F32.TF32 R216, R188.reuse, R120, R124 ;  /* 0x00000078bcd8723c */ /* 0x050fe2000008107c */
[----:B------:R-:W4:Y:S04]  /*18420*/  LDL.LU.64 R124, [R1+0x250] ;  /* 0x00025000017c7983 */ /* 0x000f280000300a00 */
[----:B------:R-:W4:Y:S03]  /*18430*/  LDL.LU.64 R126, [R1+0x258] ;  /* 0x00025800017e7983 */ /* 0x000f260000300a00 */
[C---:B------:R-:W-:Y:S01]  /*18440*/  HMMA.1688.F32.TF32 R220, R188.reuse, R116, R52 ;  /* 0x00000074bcdc723c */ /* 0x040fe20000081034 */
[----:B------:R-:W4:Y:S04]  /*18450*/  LDL.LU.64 R52, [R1+0x4c0] ;  /* 0x0004c00001347983 */ /* 0x000f280000300a00 */
[----:B------:R-:W4:Y:S03]  /*18460*/  LDL.LU.64 R54, [R1+0x4c8] ;  /* 0x0004c80001367983 */ /* 0x000f260000300a00 */
[C---:B------:R-:W-:Y:S01]  /*18470*/  HMMA.1688.F32.TF32 R228, R188.reuse, R112, R48 ;  /* 0x00000070bce4723c */ /* 0x040fe20000081030 */
[----:B------:R-:W4:Y:S04]  /*18480*/  LDL.LU.64 R48, [R1+0x270] ;  /* 0x0002700001307983 */ /* 0x000f280000300a00 */
[----:B------:R-:W4:Y:S03]  /*18490*/  LDL.LU.64 R50, [R1+0x278] ;  /* 0x0002780001327983 */ /* 0x000f260000300a00 */
[C---:B------:R-:W-:Y:S08]  /*184a0*/  HMMA.1688.F32.TF32 R44, R188.reuse, R28, R44 ;  /* 0x0000001cbc2c723c */ /* 0x040ff0000008102c */
[----:B------:R-:W-:Y:S08]  /*184b0*/  HMMA.1688.F32.TF32 R208, R188, R144, R208 ;  /* 0x00000090bcd0723c */ /* 0x000ff000000810d0 */
[C---:B------:R-:W-:Y:S01]  /*184c0*/  HMMA.1688.F32.TF32 R188, R136.reuse, R148, R40 ;  /* 0x0000009488bc723c */ /* 0x040fe20000081028 */
[----:B------:R-:W4:Y:S04]  /*184d0*/  LDL.LU.64 R40, [R1+0x3c0] ;  /* 0x0003c00001287983 */ /* 0x000f280000300a00 */
[----:B------:R-:W4:Y:S03]  /*184e0*/  LDL.LU.64 R42, [R1+0x3c8] ;  /* 0x0003c800012a7983 */ /* 0x000f260000300a00 */
[C---:B------:R-:W-:Y:S01]  /*184f0*/  HMMA.1688.F32.TF32 R232, R136.reuse, R120, R36 ;  /* 0x0000007888e8723c */ /* 0x040fe20000081024 */
[----:B------:R-:W4:Y:S04]  /*18500*/  LDL.LU.64 R36, [R1+0x390] ;  /* 0x0003900001247983 */ /* 0x000f280000300a00 */
[----:B------:R-:W4:Y:S03]  /*18510*/  LDL.LU.64 R38, [R1+0x398] ;  /* 0x0003980001267983 */ /* 0x000f260000300a00 */
[----:B------:R-:W-:Y:S08]  /*18520*/  HMMA.1688.F32.TF32 R224, R136, R144, R224 ;  /* 0x0000009088e0723c */ /* 0x000ff000000810e0 */
[C---:B--2---:R-:W-:Y:S08]  /*18530*/  HMMA.1688.F32.TF32 R244, R196.reuse, R148, R244 ;  /* 0x00000094c4f4723c */ /* 0x044ff000000810f4 */
[C---:B------:R-:W-:Y:S08]  /*18540*/  HMMA.1688.F32.TF32 R248, R196.reuse, R144, R248 ;  /* 0x00000090c4f8723c */ /* 0x040ff000000810f8 */
[----:B------:R-:W-:Y:S08]  /*18550*/  HMMA.1688.F32.TF32 R240, R196, R120, R240 ;  /* 0x00000078c4f0723c */ /* 0x000ff000000810f0 */
[----:B------:R-:W-:Y:S01]  /*18560*/  HMMA.1688.F32.TF32 R136, R136, R112, R32 ;  /* 0x000000708888723c */ /* 0x000fe20000081020 */
[----:B------:R-:W2:Y:S04]  /*18570*/  LDL.LU.64 R32, [R1+0x220] ;  /* 0x0002200001207983 */ /* 0x000ea80000300a00 */
[----:B------:R-:W2:Y:S04]  /*18580*/  LDL.LU.64 R34, [R1+0x228] ;  /* 0x0002280001227983 */ /* 0x000ea80000300a00 */
[----:B------:R-:W-:Y:S04]  /*18590*/  STL.64 [R1+0x20], R244 ;  /* 0x000020f401007387 */ /* 0x000fe80000100a00 */
[----:B------:R1:W-:Y:S04]  /*185a0*/  STL.64 [R1+0x28], R246 ;  /* 0x000028f601007387 */ /* 0x0003e80000100a00 */
[----:B-1----:R-:W2:Y:S04]  /*185b0*/  LDL.LU.64 R246, [R1+0x1bc0] ;  /* 0x001bc00001f67983 */ /* 0x002ea80000300a00 */
[----:B------:R-:W2:Y:S04]  /*185c0*/  LDL.LU.64 R244, [R1+0x1bb8] ;  /* 0x001bb80001f47983 */ /* 0x000ea80000300a00 */
[----:B------:R-:W-:Y:S04]  /*185d0*/  STL.64 [R1+0x10], R248 ;  /* 0x000010f801007387 */ /* 0x000fe80000100a00 */
[----:B------:R3:W-:Y:S02]  /*185e0*/  STL.64 [R1+0x18], R250 ;  /* 0x000018fa01007387 */ /* 0x0007e40000100a00 */
[----:B---3--:R-:W-:Y:S02]  /*185f0*/  HMMA.1688.F32.TF32 R248, R196, R116, R16 ;  /* 0x00000074c4f8723c */ /* 0x008fe40000081010 */
[----:B------:R-:W3:Y:S04]  /*18600*/  LDL.LU.64 R16, [R1+0x210] ;  /* 0x0002100001107983 */ /* 0x000ee80000300a00 */
[----:B------:R-:W-:Y:S04]  /*18610*/  STL.64 [R1], R240 ;  /* 0x000000f001007387 */ /* 0x000fe80000100a00 */
[----:B------:R-:W-:Y:S04]  /*18620*/  STL.64 [R1+0x8], R242 ;  /* 0x000008f201007387 */ /* 0x000fe80000100a00 */
[----:B------:R-:W3:Y:S01]  /*18630*/  LDL.LU.64 R18, [R1+0x218] ;  /* 0x0002180001127983 */ /* 0x000ee20000300a00 */
[C---:B----4-:R-:W-:Y:S08]  /*18640*/  HMMA.1688.F32.TF32 R124, R140.reuse, R148, R124 ;  /* 0x000000948c7c723c */ /* 0x050ff0000008107c */
[C---:B------:R-:W-:Y:S08]  /*18650*/  HMMA.1688.F32.TF32 R52, R140.reuse, R144, R52 ;  /* 0x000000908c34723c */ /* 0x040ff00000081034 */
[C---:B------:R-:W-:Y:S08]  /*18660*/  HMMA.1688.F32.TF32 R48, R140.reuse, R120, R48 ;  /* 0x000000788c30723c */ /* 0x040ff00000081030 */
[C---:B------:R-:W-:Y:S08]  /*18670*/  HMMA.1688.F32.TF32 R40, R140.reuse, R116, R40 ;  /* 0x000000748c28723c */ /* 0x040ff00000081028 */
[----:B------:R-:W-:Y:S01]  /*18680*/  HMMA.1688.F32.TF32 R36, R140, R112, R36 ;  /* 0x000000708c24723c */ /* 0x000fe20000081024 */
[----:B------:R-:W-:Y:S04]  /*18690*/  STL.64 [R1+0x250], R124 ;  /* 0x0002507c01007387 */ /* 0x000fe80000100a00 */
[----:B------:R-:W-:Y:S04]  /*186a0*/  STL.64 [R1+0x258], R126 ;  /* 0x0002587e01007387 */ /* 0x000fe80000100a00 */
[----:B------:R-:W-:Y:S04]  /*186b0*/  STL.64 [R1+0x280], R52 ;  /* 0x0002803401007387 */ /* 0x000fe80000100a00 */
[----:B------:R-:W-:Y:S04]  /*186c0*/  STL.64 [R1+0x288], R54 ;  /* 0x0002883601007387 */ /* 0x000fe80000100a00 */
[----:B------:R-:W-:Y:S04]  /*186d0*/  STL.64 [R1+0x270], R48 ;  /* 0x0002703001007387 */ /* 0x000fe80000100a00 */
[----:B------:R-:W-:Y:S04]  /*186e0*/  STL.64 [R1+0x278], R50 ;  /* 0x0002783201007387 */ /* 0x000fe80000100a00 */
[----:B------:R-:W-:Y:S04]  /*186f0*/  STL.64 [R1+0x260], R40 ;  /* 0x0002602801007387 */ /* 0x000fe80000100a00 */
[----:B------:R-:W-:Y:S04]  /*18700*/  STL.64 [R1+0x268], R42 ;  /* 0x0002682a01007387 */ /* 0x000fe80000100a00 */
[----:B------:R1:W-:Y:S04]  /*18710*/  STL.64 [R1+0x240], R36 ;  /* 0x0002402401007387 */ /* 0x0003e80000100a00 */
[----:B------:R4:W-:Y:S01]  /*18720*/  STL.64 [R1+0x248], R38 ;  /* 0x0002482601007387 */ /* 0x0009e20000100a00 */
[----:B-1----:R-:W-:Y:S01]  /*18730*/  IMAD.MOV.U32 R36, RZ, RZ, R134 ;  /* 0x000000ffff247224 */ /* 0x002fe200078e0086 */
[----:B------:R-:W-:Y:S01]  /*18740*/  MOV R37, R131 ;  /* 0x0000008300257202 */ /* 0x000fe20000000f00 */
[----:B----4-:R-:W-:Y:S01]  /*18750*/  IMAD.MOV.U32 R38, RZ, RZ, R130 ;  /* 0x000000ffff267224 */ /* 0x010fe200078e0082 */
[C---:B--2---:R-:W-:Y:S11]  /*18760*/  HMMA.1688.F32.TF32 R32, R192.reuse, R148, R32 ;  /* 0x00000094c020723c */ /* 0x044ff60000081020 */
[----:B------:R-:W-:Y:S11]  /*18770*/  @!UPT UIADD3 URZ, URZ, URZ, URZ ;  /* 0x0000003f3f3ff290 */ /* 0x000ff6000fffe03f */
[----:B------:R-:W-:Y:S02]  /*18780*/  @!UPT UIADD3 URZ, URZ, URZ, URZ ;  /* 0x0000003f3f3ff290 */ /* 0x000fe4000fffe03f */
[----:B------:R-:W-:Y:S01]  /*18790*/  MOV R128, R35 ;  /* 0x0000002300807202 */ /* 0x000fe20000000f00 */
[----:B------:R-:W-:Y:S02]  /*187a0*/  IMAD.MOV.U32 R129, RZ, RZ, R34 ;  /* 0x000000ffff817224 */ /* 0x000fe400078e0022 */
[----:B------:R-:W-:Y:S02]  /*187b0*/  IMAD.MOV.U32 R132, RZ, RZ, R33 ;  /* 0x000000ffff847224 */ /* 0x000fe400078e0021 */
[----:B------:R-:W-:Y:S01]  /*187c0*/  IMAD.MOV.U32 R133, RZ, RZ, R32 ;  /* 0x000000ffff857224 */ /* 0x000fe200078e0020 */
[----:B------:R-:W-:Y:S04]  /*187d0*/  STL [R1+0x1af4], R128 ;  /* 0x001af48001007387 */ /* 0x000fe80000100800 */
[----:B------:R-:W-:Y:S01]  /*187e0*/  STL [R1+0x1af0], R129 ;  /* 0x001af08101007387 */ /* 0x000fe20000100800 */
[----:B---3--:R-:W-:Y:S03]  /*187f0*/  HMMA.1688.F32.TF32 R16, R192, R144, R16 ;  /* 0x00000090c010723c */ /* 0x008fe60000081010 */
[----:B------:R-:W-:Y:S04]  /*18800*/  STL [R1+0x1aec], R132 ;  /* 0x001aec8401007387 */ /* 0x000fe80000100800 */
[----:B------:R-:W-:Y:S11]  /*18810*/  STL [R1+0x1ae8], R133 ;  /* 0x001ae88501007387 */ /* 0x000ff60000100800 */
[----:B------:R-:W-:Y:S05]  /*18820*/  @!UPT UIADD3 URZ, URZ, URZ, URZ ;  /* 0x0000003f3f3ff290 */ /* 0x000fea000fffe03f */
[----:B------:R1:W-:Y:S04]  /*18830*/  STL.64 [R1+0x3b0], R16 ;  /* 0x0003b01001007387 */ /* 0x0003e80000100a00 */
[----:B------:R-:W2:Y:S04]  /*18840*/  LDL.LU.64 R124, [R1+0x200] ;  /* 0x00020000017c7983 */ /* 0x000ea80000300a00 */
[----:B------:R-:W2:Y:S04]  /*18850*/  LDL.LU.64 R126, [R1+0x208] ;  /* 0x00020800017e7983 */ /* 0x000ea80000300a00 */
[----:B------:R-:W3:Y:S04]  /*18860*/  LDL.LU R134, [R1+0x1bb0] ;  /* 0x001bb00001867983 */ /* 0x000ee80000300800 */
[----:B------:R-:W4:Y:S04]  /*18870*/  LDL.LU R131, [R1+0x1bac] ;  /* 0x001bac0001837983 */ /* 0x000f280000300800 */
[----:B------:R-:W4:Y:S01]  /*18880*/  LDL.LU R130, [R1+0x1ba8] ;  /* 0x001ba80001827983 */ /* 0x000f220000300800 */
[----:B------:R-:W-:Y:S01]  /*18890*/  IMAD.MOV.U32 R40, RZ, RZ, R6 ;  /* 0x000000ffff287224 */ /* 0x000fe200078e0006 */
[----:B------:R-:W-:Y:S01]  /*188a0*/  MOV R41, R7 ;  /* 0x0000000700297202 */ /* 0x000fe20000000f00 */
[----:B------:R-:W-:Y:S01]  /*188b0*/  IMAD.MOV.U32 R42, RZ, RZ, R14 ;  /* 0x000000ffff2a7224 */ /* 0x000fe200078e000e */
[----:B------:R-:W4:Y:S01]  /*188c0*/  LDL.LU R6, [R1+0x1ba4] ;  /* 0x001ba40001067983 */ /* 0x000f220000300800 */
[----:B------:R-:W-:-:S03]  /*188d0*/  IMAD.MOV.U32 R43, RZ, RZ, R15 ;  /* 0x000000ffff2b7224 */ /* 0x000fc600078e000f */
[----:B------:R-:W4:Y:S04]  /*188e0*/  LDL.LU R7, [R1+0x1ba0] ;  /* 0x001ba00001077983 */ /* 0x000f280000300800 */
[----:B------:R-:W4:Y:S04]  /*188f0*/  LDL.LU R14, [R1+0x1b9c] ;  /* 0x001b9c00010e7983 */ /* 0x000f280000300800 */
[----:B------:R-:W4:Y:S01]  /*18900*/  LDL.LU R15, [R1+0x1b98] ;  /* 0x001b9800010f7983 */ /* 0x000f220000300800 */
[----:B------:R-:W-:-:S03]  /*18910*/  IMAD.MOV.U32 R242, RZ, RZ, R9 ;  /* 0x000000fffff27224 */ /* 0x000fc600078e0009 */
[----:B------:R-:W4:Y:S01]  /*18920*/  LDL.LU R52, [R1+0x300] ;  /* 0x0003000001347983 */ /* 0x000f220000300800 */
[----:B------:R-:W-:-:S03]  /*18930*/  IMAD.MOV.U32 R243, RZ, RZ, R8 ;  /* 0x000000fffff37224 */ /* 0x000fc600078e0008 */
[----:B------:R-:W4:Y:S01]  /*18940*/  LDL.LU R53, [R1+0x304] ;  /* 0x0003040001357983 */ /* 0x000f220000300800 */
[----:B------:R-:W-:Y:S01]  /*18950*/  IMAD.MOV.U32 R240, RZ, RZ, R11 ;  /* 0x000000fffff07224 */ /* 0x000fe200078e000b */
[----:B------:R-:W-:Y:S02]  /*18960*/  MOV R241, R10 ;  /* 0x0000000a00f17202 */ /* 0x000fe40000000f00 */
[----:B------:R-:W4:Y:S04]  /*18970*/  LDL.LU R54, [R1+0x308] ;  /* 0x0003080001367983 */ /* 0x000f280000300800 */
[----:B------:R-:W4:Y:S01]  /*18980*/  LDL.LU R55, [R1+0x30c] ;  /* 0x00030c0001377983 */ /* 0x000f220000300800 */
[----:B------:R-:W-:-:S03]  /*18990*/  IMAD.MOV.U32 R149, RZ, RZ, R18 ;  /* 0x000000ffff957224 */ /* 0x000fc600078e0012 */
[----:B------:R-:W4:Y:S01]  /*189a0*/  LDL.LU.64 R8, [R1+0x1d0] ;  /* 0x0001d00001087983 */ /* 0x000f220000300a00 */
[----:B------:R-:W-:-:S03]  /*189b0*/  IMAD.MOV.U32 R148, RZ, RZ, R19 ;  /* 0x000000ffff947224 */ /* 0x000fc600078e0013 */
[----:B------:R-:W4:Y:S04]  /*189c0*/  LDL.LU.64 R10, [R1+0x1d8] ;  /* 0x0001d800010a7983 */ /* 0x000f280000300a00 */
[----:B-1----:R-:W4:Y:S04]  /*189d0*/  LDL.LU R16, [R1+0x1a0] ;  /* 0x0001a00001107983 */ /* 0x002f280000300800 */
[----:B------:R-:W4:Y:S04]  /*189e0*/  LDL.LU R17, [R1+0x1a4] ;  /* 0x0001a40001117983 */ /* 0x000f280000300800 */
[----:B------:R-:W4:Y:S04]  /*189f0*/  LDL.LU R18, [R1+0x1a8] ;  /* 0x0001a80001127983 */ /* 0x000f280000300800 */
[----:B------:R-:W4:Y:S04]  /*18a00*/  LDL.LU R19, [R1+0x1ac] ;  /* 0x0001ac0001137983 */ /* 0x000f280000300800 */
[----:B------:R-:W4:Y:S04]  /*18a10*/  LDL.LU.64 R140, [R1+0x190] ;  /* 0x00019000018c7983 */ /* 0x000f280000300a00 */
[----:B------:R-:W4:Y:S04]  /*18a20*/  LDL.LU.64 R142, [R1+0x198] ;  /* 0x00019800018e7983 */ /* 0x000f280000300a00 */
[----:B------:R-:W4:Y:S04]  /*18a30*/  LDL.LU R48, [R1+0x2c0] ;  /* 0x0002c00001307983 */ /* 0x000f280000300800 */
[----:B------:R-:W4:Y:S04]  /*18a40*/  LDL.LU R49, [R1+0x2c4] ;  /* 0x0002c40001317983 */ /* 0x000f280000300800 */
[----:B------:R-:W4:Y:S01]  /*18a50*/  LDL.LU R50, [R1+0x2c8] ;  /* 0x0002c80001327983 */ /* 0x000f220000300800 */
[----:B------:R-:W-:-:S03]  /*18a60*/  IMAD.MOV.U32 R35, RZ, RZ, R135 ;  /* 0x000000ffff237224 */ /* 0x000fc600078e0087 */
[----:B------:R-:W4:Y:S01]  /*18a70*/  LDL.LU R51, [R1+0x2cc] ;  /* 0x0002cc0001337983 */ /* 0x000f220000300800 */
[----:B--2---:R-:W-:Y:S01]  /*18a80*/  HMMA.1688.F32.TF32 R124, R192, R120, R124 ;  /* 0x00000078c07c723c */ /* 0x004fe2000008107c */
[----:B---3--:R-:W-:Y:S01]  /*18a90*/  IMAD.MOV.U32 R34, RZ, RZ, R134 ;  /* 0x000000ffff227224 */ /* 0x008fe200078e0086 */
[----:B----4-:R-:W-:Y:S01]  /*18aa0*/  MOV R33, R131 ;  /* 0x0000008300217202 */ /* 0x010fe20000000f00 */
[----:B------:R-:W-:Y:S02]  /*18ab0*/  IMAD.MOV.U32 R32, RZ, RZ, R130 ;  /* 0x000000ffff207224 */ /* 0x000fe400078e0082 */
[----:B------:R-:W2:Y:S04]  /*18ac0*/  LDL.LU R130, [R1+0x1b94] ;  /* 0x001b940001827983 */ /* 0x000ea80000300800 */
[----:B------:R-:W2:Y:S04]  /*18ad0*/  LDL.LU R131, [R1+0x1b90] ;  /* 0x001b900001837983 */ /* 0x000ea80000300800 */
[----:B------:R-:W3:Y:S04]  /*18ae0*/  LDL.LU R134, [R1+0x1b8c] ;  /* 0x001b8c0001867983 */ /* 0x000ee80000300800 */
[----:B------:R-:W3:Y:S07]  /*18af0*/  LDL.LU R135, [R1+0x1b88] ;  /* 0x001b880001877983 */ /* 0x000eee0000300800 */
[----:B------:R-:W-:-:S02]  /*18b00*/  IMAD.MOV.U32 R132, RZ, RZ, R126 ;  /* 0x000000ffff847224 */ /* 0x000fc400078e007e */
[----:B------:R-:W-:Y:S02]  /*18b10*/  IMAD.MOV.U32 R133, RZ, RZ, R127 ;  /* 0x000000ffff857224 */ /* 0x000fe400078e007f */
[----:B------:R-:W4:Y:S01]  /*18b20*/  LDL.LU.64 R126, [R1+0x1b80] ;  /* 0x001b8000017e7983 */ /* 0x000f220000300a00 */
[----:B------:R-:W-:Y:S03]  /*18b30*/  HMMA.1688.F32.TF32 R244, R196, R112, R244 ;  /* 0x00000070c4f4723c */ /* 0x000fe600000810f4 */
[----:B------:R-:W-:Y:S04]  /*18b40*/  LDS R196, [R2+0x4000] ;  /* 0x0040000002c47984 */ /* 0x000fe80000000800 */
[----:B------:R-:W-:Y:S04]  /*18b50*/  LDS R198, [R2+0x6000] ;  /* 0x0060000002c67984 */ /* 0x000fe80000000800 */
[----:B------:R-:W-:Y:S04]  /*18b60*/  LDS R197, [R3+0x4000] ;  /* 0x0040000003c57984 */ /* 0x000fe80000000800 */
[----:B------:R-:W3:Y:S01]  /*18b70*/  LDS R199, [R3+0x6000] ;  /* 0x0060000003c77984 */ /* 0x000ee20000000800 */
[----:B------:R-:W-:Y:S01]  /*18b80*/  HMMA.1688.F32.TF32 R8, R192, R116, R8 ;  /* 0x00000074c008723c */ /* 0x000fe20000081008 */
[----:B------:R-:W-:Y:S01]  /*18b90*/  IMAD.MOV.U32 R128, RZ, RZ, R124 ;  /* 0x000000ffff807224 */ /* 0x000fe200078e007c */
[----:B------:R-:W-:Y:S01]  /*18ba0*/  MOV R129, R125 ;  /* 0x0000007d00817202 */ /* 0x000fe20000000f00 */
[----:B------:R-:W-:Y:S11]  /*18bb0*/  IMAD.MOV.U32 R39, RZ, RZ, R12 ;  /* 0x000000ffff277224 */ /* 0x000ff600078e000c */
[----:B------:R-:W-:Y:S10]  /*18bc0*/  @!UPT UIADD3 URZ, URZ, URZ, URZ ;  /* 0x0000003f3f3ff290 */ /* 0x000ff4000fffe03f */
[----:B------:R-:W-:Y:S01]  /*18bd0*/  MOV R124, R9 ;  /* 0x00000009007c7202 */ /* 0x000fe20000000f00 */
[----:B------:R-:W-:Y:S02]  /*18be0*/  IMAD.MOV.U32 R125, RZ, RZ, R8 ;  /* 0x000000ffff7d7224 */ /* 0x000fe400078e0008 */
[----:B------:R-:W-:Y:S02]  /*18bf0*/  IMAD.MOV.U32 R28, RZ, RZ, R10 ;  /* 0x000000ffff1c7224 */ /* 0x000fe400078e000a */
[----:B------:R-:W-:Y:S02]  /*18c00*/  IMAD.MOV.U32 R4, RZ, RZ, R11 ;  /* 0x000000ffff047224 */ /* 0x000fe400078e000b */
[----:B------:R-:W4:Y:S01]  /*18c10*/  LDL.LU.64 R10, [R1+0x1b78] ;  /* 0x001b7800010a7983 */ /* 0x000f220000300a00 */
[C---:B---3--:R-:W-:Y:S08]  /*18c20*/  HMMA.1688.F32.TF32 R52, R196.reuse, R134, R52 ;  /* 0x00000086c434723c */ /* 0x048ff00000081034 */
[C---:B--2---:R-:W-:Y:S08]  /*18c30*/  HMMA.1688.F32.TF32 R48, R196.reuse, R130, R48 ;  /* 0x00000082c430723c */ /* 0x044ff00000081030 */
[----:B----4-:R-:W-:Y:S08]  /*18c40*/  HMMA.1688.F32.TF32 R16, R196, R126, R16 ;  /* 0x0000007ec410723c */ /* 0x010ff00000081010 */
[----:B------:R-:W-:Y:S01]  /*18c50*/  IMAD.MOV.U32 R5, RZ, RZ, R55 ;  /* 0x000000ffff057224 */ /* 0x000fe200078e0037 */
[----:B------:R-:W-:Y:S01]  /*18c60*/  MOV R9, R53 ;  /* 0x0000003500097202 */ /* 0x000fe20000000f00 */
[----:B------:R-:W-:-:S02]  /*18c70*/  IMAD.MOV.U32 R12, RZ, RZ, R52 ;  /* 0x000000ffff0c7224 */ /* 0x000fc400078e0034 */
[----:B------:R-:W-:Y:S02]  /*18c80*/  IMAD.MOV.U32 R8, RZ, RZ, R54 ;  /* 0x000000ffff087224 */ /* 0x000fe400078e0036 */
[----:B------:R-:W2:Y:S04]  /*18c90*/  LDL.LU.64 R54, [R1+0x1b70] ;  /* 0x001b700001367983 */ /* 0x000ea80000300a00 */
[----:B------:R-:W2:Y:S04]  /*18ca0*/  LDL.LU.64 R52, [R1+0x1b68] ;  /* 0x001b680001347983 */ /* 0x000ea80000300a00 */
[----:B------:R-:W-:Y:S04]  /*18cb0*/  STL [R1+0x1ab4], R5 ;  /* 0x001ab40501007387 */ /* 0x000fe80000100800 */
[----:B------:R-:W-:Y:S04]  /*18cc0*/  STL [R1+0x1ab0], R9 ;  /* 0x001ab00901007387 */ /* 0x000fe80000100800 */
[----:B------:R-:W-:Y:S04]  /*18cd0*/  STL [R1+0x1aac], R12 ;  /* 0x001aac0c01007387 */ /* 0x000fe80000100800 */
[----:B------:R-:W-:Y:S04]  /*18ce0*/  STL [R1+0x1aa8], R8 ;  /* 0x001aa80801007387 */ /* 0x000fe80000100800 */
[----:B------:R-:W-:Y:S04]  /*18cf0*/  STL.64 [R1+0x4c0], R48 ;  /* 0x0004c03001007387 */ /* 0x000fe80000100a00 */
[----:B------:R1:W-:Y:S04]  /*18d00*/  STL.64 [R1+0x4c8], R50 ;  /* 0x0004c83201007387 */ /* 0x0003e80000100a00 */
[----:B-1----:R-:W3:Y:S04]  /*18d10*/  LDL.LU.64 R50, [R1+0x1b60] ;  /* 0x001b600001327983 */ /* 0x002ee80000300a00 */
[----:B------:R-:W3:Y:S04]  /*18d20*/  LDL.LU.64 R48, [R1+0x1b58] ;  /* 0x001b580001307983 */ /* 0x000ee80000300a00 */
[----:B------:R-:W-:Y:S04]  /*18d30*/  STL.64 [R1+0x500], R16 ;  /* 0x0005001001007387 */ /* 0x000fe80000100a00 */
[----:B------:R1:W-:Y:S04]  /*18d40*/  STL.64 [R1+0x508], R18 ;  /* 0x0005081201007387 */ /* 0x0003e80000100a00 */
[----:B-1----:R-:W4:Y:S01]  /*18d50*/  LDL.LU.64 R18, [R1+0x1b50] ;  /* 0x001b500001127983 */ /* 0x002f220000300a00 */
[C---:B------:R-:W-:Y:S03]  /*18d60*/  HMMA.1688.F32.TF32 R40, R196.reuse, R14, R40 ;  /* 0x0000000ec428723c */ /* 0x040fe60000081028 */
[----:B------:R-:W2:Y:S05]  /*18d70*/  LDL.LU.64 R16, [R1+0x1b48] ;  /* 0x001b480001107983 */ /* 0x000eaa0000300a00 */
[C---:B------:R-:W-:Y:S08]  /*18d80*/  HMMA.1688.F32.TF32 R36, R196.reuse, R10, R36 ;  /* 0x0000000ac424723c */ /* 0x040ff00000081024 */
[C---:B------:R-:W-:Y:S08]  /*18d90*/  HMMA.1688.F32.TF32 R240, R196.reuse, R6, R240 ;  /* 0x00000006c4f0723c */ /* 0x040ff000000810f0 */
[C---:B----4-:R-:W-:Y:S11]  /*18da0*/  HMMA.1688.F32.TF32 R32, R196.reuse, R18, R32 ;  /* 0x00000012c420723c */ /* 0x050ff60000081020 */
[----:B------:R-:W-:Y:S11]  /*18db0*/  @!UPT UIADD3 URZ, URZ, URZ, URZ ;  /* 0x0000003f3f3ff290 */ /* 0x000ff6000fffe03f */
[----:B------:R-:W-:Y:S01]  /*18dc0*/  @!UPT UIADD3 URZ, URZ, URZ, URZ ;  /* 0x0000003f3f3ff290 */ /* 0x000fe2000fffe03f */
[----:B------:R-:W-:Y:S04]  /*18dd0*/  STL.64 [R1+0x560], R32 ;  /* 0x0005602001007387 */ /* 0x000fe80000100a00 */
[----:B------:R1:W-:Y:S04]  /*18de0*/  STL.64 [R1+0x568], R34 ;  /* 0x0005682201007387 */ /* 0x0003e80000100a00 */
[----:B-1----:R-:W4:Y:S04]  /*18df0*/  LDL.LU.64 R34, [R1+0x1b40] ;  /* 0x001b400001227983 */ /* 0x002f280000300a00 */
[----:B------:R-:W-:Y:S04]  /*18e00*/  STL.64 [R1+0x610], R40 ;  /* 0x0006102801007387 */ /* 0x000fe80000100a00 */
[----:B------:R1:W-:Y:S04]  /*18e10*/  STL.64 [R1+0x618], R42 ;  /* 0x0006182a01007387 */ /* 0x0003e80000100a00 */
[----:B-1----:R-:W2:Y:S04]  /*18e20*/  LDL.LU.64 R42, [R1+0x1b38] ;  /* 0x001b3800012a7983 */ /* 0x002ea80000300a00 */
[----:B------:R-:W2:Y:S04]  /*18e30*/  LDL.LU.64 R40, [R1+0x1b30] ;  /* 0x001b300001287983 */ /* 0x000ea80000300a00 */
[----:B------:R-:W-:Y:S04]  /*18e40*/  STL.64 [R1+0x660], R36 ;  /* 0x0006602401007387 */ /* 0x000fe80000100a00 */
[----:B------:R1:W-:Y:S04]  /*18e50*/  STL.64 [R1+0x668], R38 ;  /* 0x0006682601007387 */ /* 0x0003e80000100a00 */
[----:B-1----:R-:W2:Y:S04]  /*18e60*/  LDL.LU.64 R38, [R1+0x1b28] ;  /* 0x001b280001267983 */ /* 0x002ea80000300a00 */
[----:B------:R-:W2:Y:S04]  /*18e70*/  LDL.LU.64 R36, [R1+0x1b20] ;  /* 0x001b200001247983 */ /* 0x000ea80000300a00 */
[----:B------:R-:W-:Y:S04]  /*18e80*/  STL.64 [R1+0x6d0], R240 ;  /* 0x0006d0f001007387 */ /* 0x000fe80000100a00 */
[----:B------:R1:W-:Y:S04]  /*18e90*/  STL.64 [R1+0x6d8], R242 ;  /* 0x0006d8f201007387 */ /* 0x0003e80000100a00 */
[----:B-1----:R-:W4:Y:S04]  /*18ea0*/  LDL.LU.64 R242, [R1+0x1b18] ;  /* 0x001b180001f27983 */ /* 0x002f280000300a00 */
[----:B------:R-:W4:Y:S01]  /*18eb0*/  LDL.LU.64 R240, [R1+0x1b10] ;  /* 0x001b100001f07983 */ /* 0x000f220000300a00 */
[C---:B---3--:R-:W-:Y:S08]  /*18ec0*/  HMMA.1688.F32.TF32 R48, R196.reuse, R30, R48 ;  /* 0x0000001ec430723c */ /* 0x048ff00000081030 */
[----:B----4-:R-:W-:Y:S11]  /*18ed0*/  HMMA.1688.F32.TF32 R240, R196, R34, R240 ;  /* 0x00000022c4f0723c */ /* 0x010ff600000810f0 */
[----:B------:R-:W-:Y:S11]  /*18ee0*/  @!UPT UIADD3 URZ, URZ, URZ, URZ ;  /* 0x0000003f3f3ff290 */ /* 0x000ff6000fffe03f */
[----:B------:R-:W-:Y:S01]  /*18ef0*/  @!UPT UIADD3 URZ, URZ, URZ, URZ ;  /* 0x0000003f3f3ff290 */ /* 0x000fe2000fffe03f */
[----:B------:R1:W-:Y:S04]  /*18f00*/  STL.64 [R1+0x700], R240 ;  /* 0x000700f001007387 */ /* 0x0003e80000100a00 */
[----:B------:R2:W-:Y:S04]  /*18f10*/  STL.64 [R1+0x708], R242 ;  /* 0x000708f201007387 */ /* 0x0005e80000100a00 */
[----:B-1----:R-:W3:Y:S01]  /*18f20*/  LDL.LU R240, [R1+0x60] ;  /* 0x0000600001f07983 */ /* 0x002ee20000300800 */
[----:B------:R-:W-:-:S03]  /*18f30*/  IMAD.MOV.U32 R241, RZ, RZ, R13 ;  /* 0x000000fffff17224 */ /* 0x000fc600078e000d */
[----:B------:R-:W4:Y:S01]  /*18f40*/  LDL.LU R13, [R1+0x1b08] ;  /* 0x001b0800010d7983 */ /* 0x000f220000300800 */
[----:B--2---:R-:W-:Y:S01]  /*18f50*/  MOV R242, R17 ;  /* 0x0000001100f27202 */ /* 0x004fe20000000f00 */
[----:B------:R-:W-:Y:S02]  /*18f60*/  IMAD.MOV.U32 R243, RZ, RZ, R16 ;  /* 0x000000fffff37224 */ /* 0x000fe400078e0010 */
[----:B------:R-:W2:Y:S04]  /*18f70*/  LDL.LU R17, [R1+0x1b04] ;  /* 0x001b040001117983 */ /* 0x000ea80000300800 */
[----:B------:R-:W3:Y:S04]  /*18f80*/  LDL.LU R16, [R1+0x1b00] ;  /* 0x001b000001107983 */ /* 0x000ee80000300800 */
[----:B------:R-:W-:Y:S04]  /*18f90*/  STL.64 [R1+0x790], R48 ;  /* 0x0007903001007387 */ /* 0x000fe80000100a00 */
[----:B------:R1:W-:Y:S02]  /*18fa0*/  STL.64 [R1+0x798], R50 ;  /* 0x0007983201007387 */ /* 0x0003e40000100a00 */
[C---:B-1----:R-:W-:Y:S02]  /*18fb0*/  HMMA.1688.F32.TF32 R48, R196.reuse, R26, R72 ;  /* 0x0000001ac430723c */ /* 0x042fe40000081048 */
[----:B------:R-:W4:Y:S11]  /*18fc0*/  LDL.LU R72, [R1+0xc0] ;  /* 0x0000c00001487983 */ /* 0x000f360000300800 */
[----:B------:R-:W-:Y:S10]  /*18fd0*/  @!UPT UIADD3 URZ, URZ, URZ, URZ ;  /* 0x0000003f3f3ff290 */ /* 0x000ff4000fffe03f */
[----:B------:R-:W-:Y:S04]  /*18fe0*/  STL.64 [R1+0x810], R48 ;  /* 0x0008103001007387 */ /* 0x000fe80000100a00 */
[----:B------:R1:W-:Y:S02]  /*18ff0*/  STL.64 [R1+0x818], R50 ;  /* 0x0008183201007387 */ /* 0x0003e40000100a00 */
[----:B-1----:R-:W-:Y:S08]  /*19000*/  HMMA.1688.F32.TF32 R48, R196, R22, R88 ;  /* 0x00000016c430723c */ /* 0x002ff00000081058 */
[----:B------:R-:W-:Y:S11]  /*19010*/  HMMA.1688.F32.TF32 R140, R192, R112, R140 ;  /* 0x00000070c08c723c */ /* 0x000ff6000008108c */
[----:B------:R-:W-:Y:S05]  /*19020*/  @!UPT UIADD3 URZ, URZ, URZ, URZ ;  /* 0x0000003f3f3ff290 */ /* 0x000fea000fffe03f */
[----:B------:R-:W-:Y:S02]  /*19030*/  IMAD.MOV.U32 R112, RZ, RZ, R48 ;  /* 0x000000ffff707224 */ /* 0x000fe400078e0030 */
[----:B------:R-:W-:Y:S02]  /*19040*/  IMAD.MOV.U32 R113, RZ, RZ, R49 ;  /* 0x000000ffff717224 */ /* 0x000fe400078e0031 */
[----:B--2---:R-:W-:Y:S02]  /*19050*/  IMAD.MOV.U32 R73, RZ, RZ, R17 ;  /* 0x000000ffff497224 */ /* 0x004fe400078e0011 */
[----:B------:R-:W2:Y:S01]  /*19060*/  LDL.LU R17, [R1+0x1afc] ;  /* 0x001afc0001117983 */ /* 0x000ea20000300800 */
[----:B---3--:R-:W-:-:S03]  /*19070*/  IMAD.MOV.U32 R74, RZ, RZ, R16 ;  /* 0x000000ffff4a7224 */ /* 0x008fc600078e0010 */
[----:B------:R-:W3:Y:S04]  /*19080*/  LDL.LU R16, [R1+0x1af8] ;  /* 0x001af80001107983 */ /* 0x000ee80000300800 */
[----:B------:R1:W-:Y:S04]  /*19090*/  STL.64 [R1+0x828], R50 ;  /* 0x0008283201007387 */ /* 0x0003e80000100a00 */
[----:B------:R-:W3:Y:S04]  /*190a0*/  LDL.LU R88, [R1+0xe0] ;  /* 0x0000e00001587983 */ /* 0x000ee80000300800 */
[----:B------:R-:W3:Y:S01]  /*190b0*/  LDL.LU R89, [R1+0xe4] ;  /* 0x0000e40001597983 */ /* 0x000ee20000300800 */
[C---:B-1----:R-:W-:Y:S03]  /*190c0*/  HMMA.1688.F32.TF32 R48, R196.reuse, R150, R100 ;  /* 0x00000096c430723c */ /* 0x042fe60000081064 */
[----:B------:R-:W-:Y:S04]  /*190d0*/  STL [R1+0x19f4], R113 ;  /* 0x0019f47101007387 */ /* 0x000fe80000100800 */
[----:B------:R-:W-:Y:S04]  /*190e0*/  STL [R1+0x19f0], R112 ;  /* 0x0019f07001007387 */ /* 0x000fe80000100800 */
[----:B------:R-:W3:Y:S11]  /*190f0*/  LDL.LU R100, [R1+0x130] ;  /* 0x0001300001647983 */ /* 0x000ef60000300800 */
[----:B------:R-:W-:Y:S01]  /*19100*/  @!UPT UIADD3 URZ, URZ, URZ, URZ ;  /* 0x0000003f3f3ff290 */ /* 0x000fe2000fffe03f */
[----:B------:R-:W-:Y:S04]  /*19110*/  STL.64 [R1+0x870], R48 ;  /* 0x0008703001007387 */ /* 0x000fe80000100a00 */
[----:B------:R1:W-:Y:S04]  /*19120*/  STL.64 [R1+0x878], R50 ;  /* 0x0008783201007387 */ /* 0x0003e80000100a00 */
[----:B------:R-:W3:Y:S04]  /*19130*/  LDL.LU R101, [R1+0x134] ;  /* 0x0001340001657983 */ /* 0x000ee80000300800 */
[----:B------:R-:W3:Y:S01]  /*19140*/  LDL.LU R102, [R1+0x138] ;  /* 0x0001380001667983 */ /* 0x000ee20000300800 */
[C---:B-1----:R-:W-:Y:S03]  /*19150*/  HMMA.1688.F32.TF32 R48, R196.reuse, R146, R104 ;  /* 0x00000092c430723c */ /* 0x042fe60000081068 */
[----:B------:R-:W3:Y:S04]  /*19160*/  LDL.LU R103, [R1+0x13c] ;  /* 0x00013c0001677983 */ /* 0x000ee80000300800 */
[----:B------:R-:W3:Y:S11]  /*19170*/  LDL.LU R104, [R1+0x180] ;  /* 0x0001800001687983 */ /* 0x000ef60000300800 */
[----:B------:R-:W-:Y:S05]  /*19180*/  @!UPT UIADD3 URZ, URZ, URZ, URZ ;  /* 0x0000003f3f3ff290 */ /* 0x000fea000fffe03f */
        /* <DEDUP_REMOVED lines=11> */
[----:B------:R-:W3:Y:S04]  /*19240*/  LDL.LU R66, [R1+0x2b8] ;  /* 0x0002b80001427983 */ /* 0x000ee80000300800 */
[----:B------:R-:W3:Y:S01]  /*19250*/  LDL.LU R67, [R1+0x2bc] ;  /* 0x0002bc0001437983 */ /* 0x000ee20000300800 */
[----:B-1----:R-:W-:Y:S03]  /*19260*/  HMMA.1688.F32.TF32 R48, R196, R118, R108 ;  /* 0x00000076c430723c */ /* 0x002fe6000008106c */
[----:B------:R-:W3:Y:S11]  /*19270*/  LDL.LU R108, [R1+0x2f0] ;  /* 0x0002f000016c7983 */ /* 0x000ef60000300800 */
[----:B------:R-:W-:Y:S09]  /*19280*/  @!UPT UIADD3 URZ, URZ, URZ, URZ ;  /* 0x0000003f3f3ff290 */ /* 0x000ff2000fffe03f */
[----:B------:R-:W-:Y:S04]  /*19290*/  STL.64 [R1+0x8c0], R48 ;  /* 0x0008c03001007387 */ /* 0x000fe80000100a00 */
[----:B------:R-:W-:Y:S04]  /*192a0*/  STL.64 [R1+0x8c8], R50 ;  /* 0x0008c83201007387 */ /* 0x000fe80000100a00 */
[----:B------:R-:W3:Y:S04]  /*192b0*/  LDL.LU R109, [R1+0x2f4] ;  /* 0x0002f400016d7983 */ /* 0x000ee80000300800 */
[----:B------:R-:W3:Y:S04]  /*192c0*/  LDL.LU R110, [R1+0x2f8] ;  /* 0x0002f800016e7983 */ /* 0x000ee80000300800 */
[----:B------:R-:W3:Y:S01]  /*192d0*/  LDL.LU R111, [R1+0x2fc] ;  /* 0x0002fc00016f7983 */ /* 0x000ee20000300800 */
[----:B------:R-:W-:Y:S01]  /*192e0*/  IMAD.MOV.U32 R195, RZ, RZ, R140 ;  /* 0x000000ffffc37224 */ /* 0x000fe200078e008c */
[----:B------:R-:W-:Y:S01]  /*192f0*/  MOV R194, R141 ;  /* 0x0000008d00c27202 */ /* 0x000fe20000000f00 */
[----:B------:R-:W-:Y:S01]  /*19300*/  IMAD.MOV.U32 R193, RZ, RZ, R142 ;  /* 0x000000ffffc17224 */ /* 0x000fe200078e008e */
[----:B------:R-:W-:Y:S01]  /*19310*/  LDS R140, [R2+0x4100] ;  /* 0x00410000028c7984 */ /* 0x000fe20000000800 */
[----:B------:R-:W-:-:S03]  /*19320*/  IMAD.MOV.U32 R192, RZ, RZ, R143 ;  /* 0x000000ffffc07224 */ /* 0x000fc600078e008f */
[----:B------:R-:W-:Y:S04]  /*19330*/  LDS R142, [R2+0x6100] ;  /* 0x00610000028e7984 */ /* 0x000fe80000000800 */
[----:B------:R-:W-:Y:S04]  /*19340*/  LDS R141, [R3+0x4100] ;  /* 0x00410000038d7984 */ /* 0x000fe80000000800 */
[----:B------:R-:W1:Y:S01]  /*19350*/  LDS R143, [R3+0x6100] ;  /* 0x00610000038f7984 */ /* 0x000e620000000800 */
[----:B------:R-:W-:Y:S01]  /*19360*/  HMMA.1688.F32.TF32 R176, R196, R114, R176 ;  /* 0x00000072c4b0723c */ /* 0x000fe200000810b0 */
[----:B----4-:R-:W-:-:S02]  /*19370*/  MOV R75, R13 ;  /* 0x0000000d004b7202 */ /* 0x010fc40000000f00 */
[----:B------:R-:W-:Y:S04]  /*19380*/  LDS R48, [R2+0x4200] ;  /* 0x0042000002307984 */ /* 0x000fe80000000800 */
[----:B------:R-:W-:Y:S04]  /*19390*/  LDS R50, [R2+0x6200] ;  /* 0x0062000002327984 */ /* 0x000fe80000000800 */
[----:B------:R-:W-:Y:S04]  /*193a0*/  LDS R49, [R3+0x4200] ;  /* 0x0042000003317984 */ /* 0x000fe80000000800 */
[----:B------:R-:W4:Y:S08]  /*193b0*/  LDS R51, [R3+0x6200] ;  /* 0x0062000003337984 */ /* 0x000f300000000800 */
[----:B------:R-:W-:Y:S04]  /*193c0*/  STL.64 [R1+0x8b0], R176 ;  /* 0x0008b0b001007387 */ /* 0x000fe80000100a00 */
[----:B------:R-:W-:Y:S01]  /*193d0*/  STL.64 [R1+0x8b8], R178 ;  /* 0x0008b8b201007387 */ /* 0x000fe20000100a00 */
[----:B-1----:R-:W-:Y:S01]  /*193e0*/  HMMA.1688.F32.TF32 R52, R140, R30, R52 ;  /* 0x0000001e8c34723c */ /* 0x002fe20000081034 */
[----:B--2---:R-:W-:Y:S01]  /*193f0*/  IMAD.MOV.U32 R90, RZ, RZ, R17 ;  /* 0x000000ffff5a7224 */ /* 0x004fe200078e0011 */
[----:B---3--:R-:W-:-:S06]  /*19400*/  MOV R91, R16 ;  /* 0x00000010005b7202 */ /* 0x008fcc0000000f00 */
[C---:B------:R-:W-:Y:S08]  /*19410*/  HMMA.1688.F32.TF32 R100, R140.reuse, R18, R100 ;  /* 0x000000128c64723c */ /* 0x040ff00000081064 */
[C---:B------:R-:W-:Y:S08]  /*19420*/  HMMA.1688.F32.TF32 R104, R140.reuse, R126, R104 ;  /* 0x0000007e8c68723c */ /* 0x040ff00000081068 */
[C---:B------:R-:W-:Y:S11]  /*19430*/  HMMA.1688.F32.TF32 R64, R140.reuse, R130, R64 ;  /* 0x000000828c40723c */ /* 0x040ff60000081040 */
[----:B------:R-:W-:Y:S11]  /*19440*/  @!UPT UIADD3 URZ, URZ, URZ, URZ ;  /* 0x0000003f3f3ff290 */ /* 0x000ff6000fffe03f */
[----:B------:R-:W-:Y:S01]  /*19450*/  @!UPT UIADD3 URZ, URZ, URZ, URZ ;  /* 0x0000003f3f3ff290 */ /* 0x000fe2000fffe03f */
[----:B------:R-:W-:Y:S04]  /*19460*/  STL.64 [R1+0x120], R64 ;  /* 0x0001204001007387 */ /* 0x000fe80000100a00 */
[----:B------:R1:W-:Y:S02]  /*19470*/  STL.64 [R1+0x128], R66 ;  /* 0x0001284201007387 */ /* 0x0003e40000100a00 */
[C---:B-1----:R-:W-:Y:S02]  /*19480*/  HMMA.1688.F32.TF32 R64, R140.reuse, R14, R88 ;  /* 0x0000000e8c40723c */ /* 0x042fe40000081058 */
[----:B------:R-:W-:Y:S04]  /*19490*/  STL.64 [R1+0x210], R104 ;  /* 0x0002106801007387 */ /* 0x000fe80000100a00 */
[----:B------:R-:W-:Y:S02]  /*194a0*/  STL.64 [R1+0x218], R106 ;  /* 0x0002186a01007387 */ /* 0x000fe40000100a00 */
[C---:B------:R-:W-:Y:S02]  /*194b0*/  HMMA.1688.F32.TF32 R88, R140.reuse, R10, R72 ;  /* 0x0000000a8c58723c */ /* 0x040fe40000081048 */
[----:B------:R-:W-:Y:S04]  /*194c0*/  STL.64 [R1+0x130], R100 ;  /* 0x0001306401007387 */ /* 0x000fe80000100a00 */
[----:B------:R-:W-:Y:S02]  /*194d0*/  STL.64 [R1+0x138], R102 ;  /* 0x0001386601007387 */ /* 0x000fe40000100a00 */
[C---:B------:R-:W-:Y:S07]  /*194e0*/  HMMA.1688.F32.TF32 R72, R140.reuse, R6, R240 ;  /* 0x000000068c48723c */ /* 0x040fee00000810f0 */
[----:B------:R-:W-:Y:S04]  /*194f0*/  STL.64 [R1+0xe0], R64 ;  /* 0x0000e04001007387 */ /* 0x000fe80000100a00 */
[----:B------:R1:W-:Y:S02]  /*19500*/  STL.64 [R1+0xe8], R66 ;  /* 0x0000e84201007387 */ /* 0x0003e40000100a00 */
[C---:B-1----:R-:W-:Y:S08]  /*19510*/  HMMA.1688.F32.TF32 R64, R140.reuse, R34, R36 ;  /* 0x000000228c40723c */ /* 0x042ff00000081024 */
[C---:B------:R-:W-:Y:S01]  /*19520*/  HMMA.1688.F32.TF32 R36, R140.reuse, R26, R76 ;  /* 0x0000001a8c24723c */ /* 0x040fe2000008104c */
[----:B------:R-:W-:Y:S07]  /*19530*/  STL.64 [R1+0x550], R88 ;  /* 0x0005505801007387 */ /* 0x000fee0000100a00 */
[----:B------:R-:W-:Y:S01]  /*19540*/  HMMA.1688.F32.TF32 R108, R140, R134, R108 ;  /* 0x000000868c6c723c */ /* 0x000fe2000008106c */
[----:B------:R-:W-:Y:S04]  /*19550*/  STL.64 [R1+0x558], R90 ;  /* 0x0005585a01007387 */ /* 0x000fe80000100a00 */
[----:B------:R-:W-:Y:S04]  /*19560*/  STL.64 [R1+0x5a0], R72 ;  /* 0x0005a04801007387 */ /* 0x000fe80000100a00 */
[----:B------:R-:W-:Y:S04]  /*19570*/  STL.64 [R1+0x5a8], R74 ;  /* 0x0005a84a01007387 */ /* 0x000fe80000100a00 */
[----:B------:R1:W-:Y:S04]  /*19580*/  STL.64 [R1+0x630], R64 ;  /* 0x0006304001007387 */ /* 0x0003e80000100a00 */
[----:B------:R2:W-:Y:S04]  /*19590*/  STL.64 [R1+0x638], R66 ;  /* 0x0006384201007387 */ /* 0x0005e80000100a00 */
[----:B------:R-:W3:Y:S04]  /*195a0*/  LDL.LU R100, [R1+0x160] ;  /* 0x0001600001647983 */ /* 0x000ee80000300800 */
[----:B------:R-:W-:Y:S04]  /*195b0*/  STL.64 [R1+0x6e0], R52 ;  /* 0x0006e03401007387 */ /* 0x000fe80000100a00 */
[----:B------:R-:W-:Y:S04]  /*195c0*/  STL.64 [R1+0x6e8], R54 ;  /* 0x0006e83601007387 */ /* 0x000fe80000100a00 */
[----:B------:R-:W-:Y:S04]  /*195d0*/  STL.64 [R1+0x720], R36 ;  /* 0x0007202401007387 */ /* 0x000fe80000100a00 */
[----:B------:R1:W-:Y:S04]  /*195e0*/  STL.64 [R1+0x728], R38 ;  /* 0x0007282601007387 */ /* 0x0003e80000100a00 */
[----:B------:R-:W3:Y:S04]  /*195f0*/  LDL.LU R101, [R1+0x164] ;  /* 0x0001640001657983 */ /* 0x000ee80000300800 */
[----:B------:R-:W3:Y:S04]  /*19600*/  LDL.LU R102, [R1+0x168] ;  /* 0x0001680001667983 */ /* 0x000ee80000300800 */
[----:B------:R-:W3:Y:S01]  /*19610*/  LDL.LU R103, [R1+0x16c] ;  /* 0x00016c0001677983 */ /* 0x000ee20000300800 */
[----:B------:R-:W-:-:S03]  /*19620*/  IMAD.MOV.U32 R20, RZ, RZ, R108 ;  /* 0x000000ffff147224 */ /* 0x000fc600078e006c */
[----:B------:R-:W3:Y:S01]  /*19630*/  LDL.LU R104, [R1+0x1f0] ;  /* 0x0001f00001687983 */ /* 0x000ee20000300800 */
[----:B------:R-:W-:-:S03]  /*19640*/  IMAD.MOV.U32 R17, RZ, RZ, R109 ;  /* 0x000000ffff117224 */ /* 0x000fc600078e006d */
[----:B------:R-:W3:Y:S01]  /*19650*/  LDL.LU R105, [R1+0x1f4] ;  /* 0x0001f40001697983 */ /* 0x000ee20000300800 */
[----:B------:R-:W-:-:S03]  /*19660*/  IMAD.MOV.U32 R16, RZ, RZ, R110 ;  /* 0x000000ffff107224 */ /* 0x000fc600078e006e */
[----:B------:R-:W3:Y:S01]  /*19670*/  LDL.LU R106, [R1+0x1f8] ;  /* 0x0001f800016a7983 */ /* 0x000ee20000300800 */
[----:B------:R-:W-:-:S03]  /*19680*/  MOV R13, R111 ;  /* 0x0000006f000d7202 */ /* 0x000fc60000000f00 */
[----:B------:R-:W3:Y:S04]  /*19690*/  LDL.LU R107, [R1+0x1fc] ;  /* 0x0001fc00016b7983 */ /* 0x000ee80000300800 */
[----:B------:R-:W3:Y:S04]  /*196a0*/  LDL.LU R108, [R1+0x350] ;  /* 0x00035000016c7983 */ /* 0x000ee80000300800 */
[----:B------:R-:W3:Y:S04]  /*196b0*/  LDL.LU R109, [R1+0x354] ;  /* 0x00035400016d7983 */ /* 0x000ee80000300800 */
[----:B------:R-:W3:Y:S04]  /*196c0*/  LDL.LU R110, [R1+0x358] ;  /* 0x00035800016e7983 */ /* 0x000ee80000300800 */
[----:B------:R-:W3:Y:S04]  /*196d0*/  LDL.LU R111, [R1+0x35c] ;  /* 0x00035c00016f7983 */ /* 0x000ee80000300800 */
[----:B-1----:R-:W3:Y:S04]  /*196e0*/  LDL.LU R64, [R1+0x2e0] ;  /* 0x0002e00001407983 */ /* 0x002ee80000300800 */
[----:B------:R-:W3:Y:S04]  /*196f0*/  LDL.LU R65, [R1+0x2e4] ;  /* 0x0002e40001417983 */ /* 0x000ee80000300800 */
[----:B--2---:R-:W2:Y:S04]  /*19700*/  LDL.LU R66, [R1+0x2e8] ;  /* 0x0002e80001427983 */ /* 0x004ea80000300800 */
[----:B------:R-:W2:Y:S04]  /*19710*/  LDL.LU R67, [R1+0x2ec] ;  /* 0x0002ec0001437983 */ /* 0x000ea80000300800 */
        /* <DEDUP_REMOVED lines=10> */
[----:B------:R-:W2:Y:S01]  /*197c0*/  LDL.LU R242, [R1+0x58] ;  /* 0x0000580001f27983 */ /* 0x000ea20000300800 */
[C---:B------:R-:W-:Y:S08]  /*197d0*/  HMMA.1688.F32.TF32 R36, R140.reuse, R22, R92 ;  /* 0x000000168c24723c */ /* 0x040ff0000008105c */
[C---:B------:R-:W-:Y:S11]  /*197e0*/  HMMA.1688.F32.TF32 R76, R140.reuse, R150, R160 ;  /* 0x000000968c4c723c */ /* 0x040ff600000810a0 */
[----:B------:R-:W-:Y:S04]  /*197f0*/  @!UPT UIADD3 URZ, URZ, URZ, URZ ;  /* 0x0000003f3f3ff290 */ /* 0x000fe8000fffe03f */
[----:B------:R1:W-:Y:S01]  /*19800*/  STL.64 [R1+0x788], R38 ;  /* 0x0007882601007387 */ /* 0x0003e20000100a00 */
[----:B------:R-:W-:Y:S02]  /*19810*/  IMAD.MOV.U32 R116, RZ, RZ, R36 ;  /* 0x000000ffff747224 */ /* 0x000fe400078e0024 */
[----:B------:R-:W-:Y:S02]  /*19820*/  IMAD.MOV.U32 R117, RZ, RZ, R37 ;  /* 0x000000ffff757224 */ /* 0x000fe400078e0025 */
[C---:B-1----:R-:W-:Y:S03]  /*19830*/  HMMA.1688.F32.TF32 R36, R140.reuse, R146, R164 ;  /* 0x000000928c24723c */ /* 0x042fe600000810a4 */
[----:B------:R-:W-:Y:S04]  /*19840*/  STL [R1+0x1a2c], R117 ;  /* 0x001a2c7501007387 */ /* 0x000fe80000100800 */
[----:B------:R-:W-:Y:S01]  /*19850*/  STL [R1+0x1a28], R116 ;  /* 0x001a287401007387 */ /* 0x000fe20000100800 */
[C---:B------:R-:W-:Y:S03]  /*19860*/  HMMA.1688.F32.TF32 R52, R140.reuse, R122, R152 ;  /* 0x0000007a8c34723c */ /* 0x040fe60000081098 */
[----:B------:R-:W-:Y:S04]  /*19870*/  STL.64 [R1+0x7b0], R76 ;  /* 0x0007b04c01007387 */ /* 0x000fe80000100a00 */
[----:B------:R1:W-:Y:S08]  /*19880*/  STL.64 [R1+0x7b8], R78 ;  /* 0x0007b84e01007387 */ /* 0x0003f00000100a00 */
[----:B------:R-:W-:Y:S01]  /*19890*/  STL.64 [R1+0x860], R36 ;  /* 0x0008602401007387 */ /* 0x000fe20000100a00 */
[C---:B-1----:R-:W-:Y:S03]  /*198a0*/  HMMA.1688.F32.TF32 R76, R140.reuse, R118, R156 ;  /* 0x000000768c4c723c */ /* 0x042fe6000008109c */
[----:B------:R1:W-:Y:S05]  /*198b0*/  STL.64 [R1+0x868], R38 ;  /* 0x0008682601007387 */ /* 0x0003ea0000100a00 */
[----:B-1----:R-:W-:Y:S01]  /*198c0*/  HMMA.1688.F32.TF32 R36, R140, R114, R180 ;  /* 0x000000728c24723c */ /* 0x002fe200000810b4 */
[----:B------:R-:W-:Y:S04]  /*198d0*/  STL.64 [R1+0x850], R52 ;  /* 0x0008503401007387 */ /* 0x000fe80000100a00 */
[----:B------:R-:W-:Y:S10]  /*198e0*/  STL.64 [R1+0x858], R54 ;  /* 0x0008583601007387 */ /* 0x000ff40000100a00 */
[----:B------:R-:W-:Y:S04]  /*198f0*/  STL.64 [R1+0x840], R76 ;  /* 0x0008404c01007387 */ /* 0x000fe80000100a00 */
[----:B------:R-:W-:Y:S01]  /*19900*/  STL.64 [R1+0x848], R78 ;  /* 0x0008484e01007387 */ /* 0x000fe20000100a00 */
[----:B------:R-:W-:Y:S01]  /*19910*/  IMAD.MOV.U32 R243, RZ, RZ, R0 ;  /* 0x000000fffff37224 */ /* 0x000fe200078e0000 */
[C---:B----4-:R-:W-:Y:S02]  /*19920*/  HMMA.1688.F32.TF32 R40, R48.reuse, R34, R40 ;  /* 0x000000223028723c */ /* 0x050fe40000081028 */
[----:B------:R-:W-:Y:S04]  /*19930*/  LDS R52, [R2+0x4300] ;  /* 0x0043000002347984 */ /* 0x000fe80000000800 */
[----:B------:R-:W-:Y:S04]  /*19940*/  LDS R54, [R2+0x6300] ;  /* 0x0063000002367984 */ /* 0x000fe80000000800 */
[----:B------:R-:W-:Y:S04]  /*19950*/  STL.64 [R1+0x830], R36 ;  /* 0x0008302401007387 */ /* 0x000fe80000100a00 */
[----:B------:R3:W-:Y:S04]  /*19960*/  STL.64 [R1+0x838], R38 ;  /* 0x0008382601007387 */ /* 0x0007e80000100a00 */
[----:B------:R-:W-:Y:S04]  /*19970*/  LDS R53, [R3+0x4300] ;  /* 0x0043000003357984 */ /* 0x000fe80000000800 */
[----:B------:R-:W1:Y:S01]  /*19980*/  LDS R55, [R3+0x6300] ;  /* 0x0063000003377984 */ /* 0x000e620000000800 */
[C---:B---3--:R-:W-:Y:S08]  /*19990*/  HMMA.1688.F32.TF32 R36, R48.reuse, R134, R108 ;  /* 0x000000863024723c */ /* 0x048ff0000008106c */
[C---:B--2---:R-:W-:Y:S08]  /*199a0*/  HMMA.1688.F32.TF32 R76, R48.reuse, R130, R64 ;  /* 0x00000082304c723c */ /* 0x044ff00000081040 */
[----:B------:R-:W-:Y:S08]  /*199b0*/  HMMA.1688.F32.TF32 R64, R48, R126, R104 ;  /* 0x0000007e3040723c */ /* 0x000ff00000081068 */
[----:B------:R-:W-:Y:S01]  /*199c0*/  MOV R29, R36 ;  /* 0x00000024001d7202 */ /* 0x000fe20000000f00 */
[----:B------:R-:W-:-:S02]  /*199d0*/  IMAD.MOV.U32 R25, RZ, RZ, R37 ;  /* 0x000000ffff197224 */ /* 0x000fc400078e0025 */
[----:B------:R-:W-:Y:S02]  /*199e0*/  IMAD.MOV.U32 R24, RZ, RZ, R38 ;  /* 0x000000ffff187224 */ /* 0x000fe400078e0026 */
[----:B------:R-:W-:Y:S02]  /*199f0*/  IMAD.MOV.U32 R21, RZ, RZ, R39 ;  /* 0x000000ffff157224 */ /* 0x000fe400078e0027 */
[----:B------:R-:W-:Y:S01]  /*19a00*/  HMMA.1688.F32.TF32 R36, R48, R18, R100 ;  /* 0x000000123024723c */ /* 0x000fe20000081064 */
[----:B------:R-:W-:Y:S04]  /*19a10*/  STL.64 [R1+0x80], R76 ;  /* 0x0000804c01007387 */ /* 0x000fe80000100a00 */
[----:B------:R-:W-:Y:S04]  /*19a20*/  STL.64 [R1+0x88], R78 ;  /* 0x0000884e01007387 */ /* 0x000fe80000100a00 */
[----:B------:R-:W-:Y:S04]  /*19a30*/  STL.64 [R1+0x70], R64 ;  /* 0x0000704001007387 */ /* 0x000fe80000100a00 */
[----:B------:R2:W-:Y:S11]  /*19a40*/  STL.64 [R1+0x78], R66 ;  /* 0x0000784201007387 */ /* 0x0005f60000100a00 */
[----:B------:R-:W-:Y:S01]  /*19a50*/  MOV R5, R36 ;  /* 0x0000002400057202 */ /* 0x000fe20000000f00 */
[----:B------:R-:W-:-:S02]  /*19a60*/  IMAD.MOV.U32 R9, RZ, RZ, R37 ;  /* 0x000000ffff097224 */ /* 0x000fc400078e0025 */
[----:B------:R-:W-:Y:S02]  /*19a70*/  IMAD.MOV.U32 R12, RZ, RZ, R38 ;  /* 0x000000ffff0c7224 */ /* 0x000fe400078e0026 */
[----:B------:R-:W-:Y:S01]  /*19a80*/  IMAD.MOV.U32 R8, RZ, RZ, R39 ;  /* 0x000000ffff087224 */ /* 0x000fe200078e0027 */
[C---:B--2---:R-:W-:Y:S08]  /*19a90*/  HMMA.1688.F32.TF32 R64, R48.reuse, R14, R88 ;  /* 0x0000000e3040723c */ /* 0x044ff00000081058 */
[----:B------:R-:W-:Y:S11]  /*19aa0*/  HMMA.1688.F32.TF32 R36, R48, R10, R72 ;  /* 0x0000000a3024723c */ /* 0x000ff60000081048 */
[----:B------:R-:W-:Y:S04]  /*19ab0*/  @!UPT UIADD3 URZ, URZ, URZ, URZ ;  /* 0x0000003f3f3ff290 */ /* 0x000fe8000fffe03f */
[----:B------:R-:W-:Y:S04]  /*19ac0*/  STL.64 [R1+0x110], R64 ;  /* 0x0001104001007387 */ /* 0x000fe80000100a00 */
[----:B------:R2:W-:Y:S04]  /*19ad0*/  STL.64 [R1+0x118], R66 ;  /* 0x0001184201007387 */ /* 0x0005e80000100a00 */
[----:B------:R3:W-:Y:S01]  /*19ae0*/  STL [R1+0xb0], R36 ;  /* 0x0000b02401007387 */ /* 0x0007e20000100800 */
[----:B------:R-:W-:Y:S01]  /*19af0*/  MOV R33, R37 ;  /* 0x0000002500217202 */ /* 0x000fe20000000f00 */
[----:B------:R-:W-:-:S02]  /*19b00*/  IMAD.MOV.U32 R32, RZ, RZ, R38 ;  /* 0x000000ffff207224 */ /* 0x000fc400078e0026 */
[----:B------:R-:W-:Y:S01]  /*19b10*/  IMAD.MOV.U32 R0, RZ, RZ, R39 ;  /* 0x000000ffff007224 */ /* 0x000fe200078e0027 */
[C---:B--2---:R-:W-:Y:S08]  /*19b20*/  HMMA.1688.F32.TF32 R64, R48.reuse, R6, R240 ;  /* 0x000000063040723c */ /* 0x044ff000000810f0 */
[----:B---3--:R-:W-:Y:S01]  /*19b30*/  HMMA.1688.F32.TF32 R36, R48, R30, R68 ;  /* 0x0000001e3024723c */ /* 0x008fe20000081044 */
[----:B------:R-:W-:Y:S11]  /*19b40*/  STL [R1+0x1a44], R0 ;  /* 0x001a440001007387 */ /* 0x000ff60000100800 */
[----:B------:R-:W-:Y:S03]  /*19b50*/  @!UPT UIADD3 URZ, URZ, URZ, URZ ;  /* 0x0000003f3f3ff290 */ /* 0x000fe6000fffe03f */
[----:B------:R-:W-:Y:S04]  /*19b60*/  STL.64 [R1+0x2b0], R64 ;  /* 0x0002b04001007387 */ /* 0x000fe80000100a00 */
[----:B------:R-:W-:Y:S04]  /*19b70*/  STL.64 [R1+0x2b8], R66 ;  /* 0x0002b84201007387 */ /* 0x000fe80000100a00 */
[----:B------:R-:W-:Y:S01]  /*19b80*/  STL.64 [R1+0x2c0], R40 ;  /* 0x0002c02801007387 */ /* 0x000fe20000100a00 */
[----:B------:R-:W-:Y:S01]  /*19b90*/  IMAD.MOV.U32 R113, RZ, RZ, R38 ;  /* 0x000000ffff717224 */ /* 0x000fe200078e0026 */
[----:B------:R-:W-:-:S02]  /*19ba0*/  MOV R112, R39 ;  /* 0x0000002700707202 */ /* 0x000fc40000000f00 */
[----:B------:R-:W-:Y:S04]  /*19bb0*/  STL.64 [R1+0x2c8], R42 ;  /* 0x0002c82a01007387 */ /* 0x000fe80000100a00 */
[----:B------:R2:W-:Y:S02]  /*19bc0*/  STL.64 [R1+0x5f0], R36 ;  /* 0x0005f02401007387 */ /* 0x0005e40000100a00 */
[C---:B--2---:R-:W-:Y:S02]  /*19bd0*/  HMMA.1688.F32.TF32 R36, R48.reuse, R26, R80 ;  /* 0x0000001a3024723c */ /* 0x044fe40000081050 */
[----:B------:R-:W-:Y:S04]  /*19be0*/  STL [R1+0x19fc], R112 ;  /* 0x0019fc7001007387 */ /* 0x000fe80000100800 */
[----:B------:R-:W-:Y:S04]  /*19bf0*/  STL [R1+0x19f8], R113 ;  /* 0x0019f87101007387 */ /* 0x000fe80000100800 */
[----:B------:R-:W2:Y:S11]  /*19c00*/  LDL.LU R72, [R1+0x40] ;  /* 0x0000400001487983 */ /* 0x000eb60000300800 */
[----:B------:R-:W-:Y:S02]  /*19c10*/  @!UPT UIADD3 URZ, URZ, URZ, URZ ;  /* 0x0000003f3f3ff290 */ /* 0x000fe4000fffe03f */
[----:B------:R-:W-:Y:S04]  /*19c20*/  STL.64 [R1+0x650], R36 ;  /* 0x0006502401007387 */ /* 0x000fe80000100a00 */
[----:B------:R3:W-:Y:S04]  /*19c30*/  STL.64 [R1+0x658], R38 ;  /* 0x0006582601007387 */ /* 0x0007e80000100a00 */
[----:B------:R-:W2:Y:S04]  /*19c40*/  LDL.LU R73, [R1+0x44] ;  /* 0x0000440001497983 */ /* 0x000ea80000300800 */
[----:B------:R-:W2:Y:S04]  /*19c50*/  LDL.LU R74, [R1+0x48] ;  /* 0x00004800014a7983 */ /* 0x000ea80000300800 */
[----:B------:R-:W2:Y:S04]  /*19c60*/  LDL.LU R75, [R1+0x4c] ;  /* 0x00004c00014b7983 */ /* 0x000ea80000300800 */
[----:B------:R-:W4:Y:S04]  /*19c70*/  LDL.LU R100, [R1+0x100] ;  /* 0x0001000001647983 */ /* 0x000f280000300800 */
[----:B------:R-:W4:Y:S04]  /*19c80*/  LDL.LU R101, [R1+0x104] ;  /* 0x0001040001657983 */ /* 0x000f280000300800 */
[----:B------:R-:W4:Y:S04]  /*19c90*/  LDL.LU R102, [R1+0x108] ;  /* 0x0001080001667983 */ /* 0x000f280000300800 */
[----:B------:R-:W4:Y:S04]  /*19ca0*/  LDL.LU R103, [R1+0x10c] ;  /* 0x00010c0001677983 */ /* 0x000f280000300800 */
[----:B------:R-:W1:Y:S04]  /*19cb0*/  LDL.LU R176, [R1+0x340] ;  /* 0x0003400001b07983 */ /* 0x000e680000300800 */
[----:B------:R-:W1:Y:S04]  /*19cc0*/  LDL.LU R177, [R1+0x344] ;  /* 0x0003440001b17983 */ /* 0x000e680000300800 */
[----:B------:R-:W1:Y:S04]  /*19cd0*/  LDL.LU R178, [R1+0x348] ;  /* 0x0003480001b27983 */ /* 0x000e680000300800 */
[----:B------:R-:W1:Y:S04]  /*19ce0*/  LDL.LU R179, [R1+0x34c] ;  /* 0x00034c0001b37983 */ /* 0x000e680000300800 */
[----:B------:R-:W2:Y:S04]  /*19cf0*/  LDL.LU R196, [R1+0x400] ;  /* 0x0004000001c47983 */ /* 0x000ea80000300800 */
[----:B------:R-:W2:Y:S04]  /*19d00*/  LDL.LU R197, [R1+0x404] ;  /* 0x0004040001c57983 */ /* 0x000ea80000300800 */
[----:B------:R-:W2:Y:S04]  /*19d10*/  LDL.LU R198, [R1+0x408] ;  /* 0x0004080001c67983 */ /* 0x000ea80000300800 */
[----:B------:R-:W2:Y:S04]  /*19d20*/  LDL.LU R199, [R1+0x40c] ;  /* 0x00040c0001c77983 */ /* 0x000ea80000300800 */
[----:B------:R-:W4:Y:S04]  /*19d30*/  LDL.LU R108, [R1+0x2d0] ;  /* 0x0002d000016c7983 */ /* 0x000f280000300800 */
        /* <DEDUP_REMOVED lines=14> */
[----:B------:R-:W4:Y:S01]  /*19e20*/  LDL.LU R91, [R1+0xac] ;  /* 0x0000ac00015b7983 */ /* 0x000f220000300800 */
[C---:B---3--:R-:W-:Y:S03]  /*19e30*/  HMMA.1688.F32.TF32 R36, R48.reuse, R22, R96 ;  /* 0x000000163024723c */ /* 0x048fe60000081060 */
[----:B------:R-:W-:Y:S04]  /*19e40*/  LDS R96, [R2+0x4600] ;  /* 0x0046000002607984 */ /* 0x000fe80000000800 */
[----:B------:R-:W-:Y:S01]  /*19e50*/  LDS R98, [R2+0x6600] ;  /* 0x0066000002627984 */ /* 0x000fe20000000800 */
[----:B------:R-:W-:Y:S03]  /*19e60*/  HMMA.1688.F32.TF32 R40, R48, R150, R200 ;  /* 0x000000963028723c */ /* 0x000fe600000810c8 */
[----:B------:R-:W-:Y:S04]  /*19e70*/  LDS R97, [R3+0x4600] ;  /* 0x0046000003617984 */ /* 0x000fe80000000800 */
[----:B------:R-:W-:Y:S08]  /*19e80*/  LDS R99, [R3+0x6600] ;  /* 0x0066000003637984 */ /* 0x000ff00000000800 */
[----:B------:R3:W-:Y:S01]  /*19e90*/  STL.64 [R1+0x6c8], R38 ;  /* 0x0006c82601007387 */ /* 0x0007e20000100a00 */
[----:B------:R-:W-:-:S02]  /*19ea0*/  IMAD.MOV.U32 R120, RZ, RZ, R36 ;  /* 0x000000ffff787224 */ /* 0x000fc400078e0024 */
[----:B------:R-:W-:Y:S02]  /*19eb0*/  IMAD.MOV.U32 R121, RZ, RZ, R37 ;  /* 0x000000ffff797224 */ /* 0x000fe400078e0025 */
[C---:B---3--:R-:W-:Y:S03]  /*19ec0*/  HMMA.1688.F32.TF32 R36, R48.reuse, R146, R204 ;  /* 0x000000923024723c */ /* 0x048fe600000810cc */
[----:B------:R-:W-:Y:S04]  /*19ed0*/  STL [R1+0x1a04], R121 ;  /* 0x001a047901007387 */ /* 0x000fe80000100800 */
[----:B------:R-:W-:Y:S01]  /*19ee0*/  STL [R1+0x1a00], R120 ;  /* 0x001a007801007387 */ /* 0x000fe20000100800 */
[C---:B------:R-:W-:Y:S03]  /*19ef0*/  HMMA.1688.F32.TF32 R64, R48.reuse, R122, R168 ;  /* 0x0000007a3040723c */ /* 0x040fe600000810a8 */
[----:B------:R-:W-:Y:S04]  /*19f00*/  STL.64 [R1+0x6f0], R40 ;  /* 0x0006f02801007387 */ /* 0x000fe80000100a00 */
[----:B------:R3:W-:Y:S08]  /*19f10*/  STL.64 [R1+0x6f8], R42 ;  /* 0x0006f82a01007387 */ /* 0x0007f00000100a00 */
[----:B------:R-:W-:Y:S01]  /*19f20*/  STL.64 [R1+0x800], R36 ;  /* 0x0008002401007387 */ /* 0x000fe20000100a00 */
[C---:B---3--:R-:W-:Y:S03]  /*19f30*/  HMMA.1688.F32.TF32 R40, R48.reuse, R118, R172 ;  /* 0x000000763028723c */ /* 0x048fe600000810ac */
[----:B------:R3:W-:Y:S04]  /*19f40*/  STL.64 [R1+0x808], R38 ;  /* 0x0008082601007387 */ /* 0x0007e80000100a00 */
[----:B------:R-:W-:Y:S04]  /*19f50*/  LDS R172, [R2+0x4700] ;  /* 0x0047000002ac7984 */ /* 0x000fe80000000800 */
[----:B------:R-:W-:Y:S01]  /*19f60*/  LDS R174, [R2+0x6700] ;  /* 0x0067000002ae7984 */ /* 0x000fe20000000800 */
[----:B---3--:R-:W-:Y:S03]  /*19f70*/  HMMA.1688.F32.TF32 R36, R48, R114, R212 ;  /* 0x000000723024723c */ /* 0x008fe600000810d4 */
[----:B------:R-:W-:Y:S04]  /*19f80*/  STL.64 [R1+0x7e0], R64 ;  /* 0x0007e04001007387 */ /* 0x000fe80000100a00 */
[----:B------:R-:W-:Y:S04]  /*19f90*/  STL.64 [R1+0x7e8], R66 ;  /* 0x0007e84201007387 */ /* 0x000fe80000100a00 */
[----:B------:R-:W-:Y:S04]  /*19fa0*/  STL.64 [R1+0x7c0], R40 ;  /* 0x0007c02801007387 */ /* 0x000fe80000100a00 */
[----:B------:R4:W-:Y:S04]  /*19fb0*/  STL.64 [R1+0x7c8], R42 ;  /* 0x0007c82a01007387 */ /* 0x0009e80000100a00 */
[----:B------:R-:W-:Y:S04]  /*19fc0*/  LDS R64, [R2+0x4400] ;  /* 0x0044000002407984 */ /* 0x000fe80000000800 */
[----:B------:R-:W-:Y:S04]  /*19fd0*/  LDS R66, [R2+0x6400] ;  /* 0x0064000002427984 */ /* 0x000fe80000000800 */
[----:B------:R-:W-:Y:S04]  /*19fe0*/  STL.64 [R1+0x7a0], R36 ;  /* 0x0007a02401007387 */ /* 0x000fe80000100a00 */
[----:B------:R3:W-:Y:S04]  /*19ff0*/  STL.64 [R1+0x7a8], R38 ;  /* 0x0007a82601007387 */ /* 0x0007e80000100a00 */
[----:B------:R-:W-:Y:S04]  /*1a000*/  LDS R65, [R3+0x4400] ;  /* 0x0044000003417984 */ /* 0x000fe80000000800 */
[----:B------:R-:W1:Y:S04]  /*1a010*/  LDS R67, [R3+0x6400] ;  /* 0x0064000003437984 */ /* 0x000e680000000800 */
[----:B------:R-:W-:Y:S04]  /*1a020*/  LDS R173, [R3+0x4700] ;  /* 0x0047000003ad7984 */ /* 0x000fe80000000800 */
[----:B------:R-:W-:Y:S01]  /*1a030*/  LDS R175, [R3+0x6700] ;  /* 0x0067000003af7984 */ /* 0x000fe20000000800 */
[C---:B-1----:R-:W-:Y:S08]  /*1a040*/  HMMA.1688.F32.TF32 R48, R52.reuse, R130, R176 ;  /* 0x000000823430723c */ /* 0x042ff000000810b0 */
[C---:B--2---:R-:W-:Y:S08]  /*1a050*/  HMMA.1688.F32.TF32 R212, R52.reuse, R134, R196 ;  /* 0x0000008634d4723c */ /* 0x044ff000000810c4 */
[C---:B----4-:R-:W-:Y:S08]  /*1a060*/  HMMA.1688.F32.TF32 R40, R52.reuse, R126, R108 ;  /* 0x0000007e3428723c */ /* 0x050ff0000008106c */
[C---:B---3--:R-:W-:Y:S07]  /*1a070*/  HMMA.1688.F32.TF32 R36, R52.reuse, R18, R104 ;  /* 0x000000123424723c */ /* 0x048fee0000081068 */
[----:B------:R-:W-:Y:S04]  /*1a080*/  STL.64 [R1+0x1a80], R214 ;  /* 0x001a80d601007387 */ /* 0x000fe80000100a00 */
[----:B------:R-:W-:Y:S04]  /*1a090*/  STL.64 [R1+0x1a78], R212 ;  /* 0x001a78d401007387 */ /* 0x000fe80000100a00 */
[----:B------:R-:W-:Y:S04]  /*1a0a0*/  STL.64 [R1+0x1a50], R50 ;  /* 0x001a503201007387 */ /* 0x000fe80000100a00 */
[----:B------:R1:W-:Y:S04]  /*1a0b0*/  STL.64 [R1+0x1a48], R48 ;  /* 0x001a483001007387 */ /* 0x0003e80000100a00 */
[----:B------:R-:W-:Y:S01]  /*1a0c0*/  STL.64 [R1+0x1a60], R42 ;  /* 0x001a602a01007387 */ /* 0x000fe20000100a00 */
[C---:B------:R-:W-:Y:S03]  /*1a0d0*/  HMMA.1688.F32.TF32 R240, R52.reuse, R14, R240 ;  /* 0x0000000e34f0723c */ /* 0x040fe600000810f0 */
[----:B------:R-:W-:Y:S04]  /*1a0e0*/  STL.64 [R1+0x1a58], R40 ;  /* 0x001a582801007387 */ /* 0x000fe80000100a00 */
[----:B------:R-:W-:Y:S04]  /*1a0f0*/  STL.64 [R1+0x1a70], R38 ;  /* 0x001a702601007387 */ /* 0x000fe80000100a00 */
[----:B------:R2:W-:Y:S01]  /*1a100*/  STL.64 [R1+0x1a68], R36 ;  /* 0x001a682401007387 */ /* 0x0005e20000100a00 */
[C---:B-1----:R-:W-:Y:S08]  /*1a110*/  HMMA.1688.F32.TF32 R48, R52.reuse, R6, R88 ;  /* 0x000000063430723c */ /* 0x042ff00000081058 */
[C---:B--2---:R-:W-:Y:S08]  /*1a120*/  HMMA.1688.F32.TF32 R36, R52.reuse, R10, R100 ;  /* 0x0000000a3424723c */ /* 0x044ff00000081064 */
[----:B------:R-:W-:Y:S01]  /*1a130*/  HMMA.1688.F32.TF32 R40, R52, R34, R72 ;  /* 0x000000223428723c */ /* 0x000fe20000081048 */
[----:B------:R-:W-:Y:S04]  /*1a140*/  STL.64 [R1+0x1a90], R242 ;  /* 0x001a90f201007387 */ /* 0x000fe80000100a00 */
[----:B------:R-:W-:Y:S04]  /*1a150*/  STL.64 [R1+0x1a88], R240 ;  /* 0x001a88f001007387 */ /* 0x000fe80000100a00 */
[----:B------:R-:W-:Y:S04]  /*1a160*/  LDS R72, [R2+0x4500] ;  /* 0x0045000002487984 */ /* 0x000fe80000000800 */
[----:B------:R-:W-:Y:S04]  /*1a170*/  LDS R74, [R2+0x6500] ;  /* 0x00650000024a7984 */ /* 0x000fe80000000800 */
[----:B------:R-:W-:Y:S04]  /*1a180*/  STL [R1+0x64], R37 ;  /* 0x0000642501007387 */ /* 0x000fe80000100800 */
[----:B------:R1:W-:Y:S04]  /*1a190*/  STL.64 [R1+0x68], R38 ;  /* 0x0000682601007387 */ /* 0x0003e80000100a00 */
[----:B------:R-:W-:Y:S04]  /*1a1a0*/  STL.64 [R1+0xa0], R48 ;  /* 0x0000a03001007387 */ /* 0x000fe80000100a00 */
[----:B------:R-:W-:Y:S04]  /*1a1b0*/  STL.64 [R1+0xa8], R50 ;  /* 0x0000a83201007387 */ /* 0x000fe80000100a00 */
[----:B------:R-:W-:Y:S04]  /*1a1c0*/  STL.64 [R1+0x150], R40 ;  /* 0x0001502801007387 */ /* 0x000fe80000100a00 */
[----:B------:R2:W-:Y:S04]  /*1a1d0*/  STL.64 [R1+0x158], R42 ;  /* 0x0001582a01007387 */ /* 0x0005e80000100a00 */
[----:B------:R-:W3:Y:S04]  /*1a1e0*/  LDL.LU R100, [R1+0x90] ;  /* 0x0000900001647983 */ /* 0x000ee80000300800 */
[----:B------:R-:W3:Y:S04]  /*1a1f0*/  LDL.LU R101, [R1+0x94] ;  /* 0x0000940001657983 */ /* 0x000ee80000300800 */
[----:B------:R-:W3:Y:S04]  /*1a200*/  LDL.LU R102, [R1+0x98] ;  /* 0x0000980001667983 */ /* 0x000ee80000300800 */
[----:B------:R-:W3:Y:S04]  /*1a210*/  LDL.LU R103, [R1+0x9c] ;  /* 0x00009c0001677983 */ /* 0x000ee80000300800 */
[----:B------:R-:W4:Y:S04]  /*1a220*/  LDL.LU R108, [R1+0x140] ;  /* 0x00014000016c7983 */ /* 0x000f280000300800 */
[----:B------:R-:W4:Y:S04]  /*1a230*/  LDL.LU R109, [R1+0x144] ;  /* 0x00014400016d7983 */ /* 0x000f280000300800 */
[----:B------:R-:W4:Y:S04]  /*1a240*/  LDL.LU R110, [R1+0x148] ;  /* 0x00014800016e7983 */ /* 0x000f280000300800 */
[----:B------:R-:W4:Y:S04]  /*1a250*/  LDL.LU R111, [R1+0x14c] ;  /* 0x00014c00016f7983 */ /* 0x000f280000300800 */
[----:B------:R-:W3:Y:S04]  /*1a260*/  LDL.LU R176, [R1+0x1c0] ;  /* 0x0001c00001b07983 */ /* 0x000ee80000300800 */
[----:B------:R-:W3:Y:S04]  /*1a270*/  LDL.LU R177, [R1+0x1c4] ;  /* 0x0001c40001b17983 */ /* 0x000ee80000300800 */
[----:B------:R-:W3:Y:S04]  /*1a280*/  LDL.LU R178, [R1+0x1c8] ;  /* 0x0001c80001b27983 */ /* 0x000ee80000300800 */
[----:B------:R-:W3:Y:S04]  /*1a290*/  LDL.LU R179, [R1+0x1cc] ;  /* 0x0001cc0001b37983 */ /* 0x000ee80000300800 */
        /* <DEDUP_REMOVED lines=24> */
[----:B------:R-:W-:-:S02]  /*1a420*/  IMAD.MOV.U32 R0, RZ, RZ, R36 ;  /* 0x000000ffff007224 */ /* 0x000fc400078e0024 */
[C---:B-1----:R-:W-:Y:S01]  /*1a430*/  HMMA.1688.F32.TF32 R36, R52.reuse, R30, R44 ;  /* 0x0000001e3424723c */ /* 0x042fe2000008102c */
[----:B------:R-:W-:Y:S04]  /*1a440*/  LDS R73, [R3+0x4500] ;  /* 0x0045000003497984 */ /* 0x000fe80000000800 */
[----:B------:R-:W1:Y:S11]  /*1a450*/  LDS R75, [R3+0x6500] ;  /* 0x00650000034b7984 */ /* 0x000e760000000800 */
[----:B------:R-:W-:Y:S08]  /*1a460*/  @!UPT UIADD3 URZ, URZ, URZ, URZ ;  /* 0x0000003f3f3ff290 */ /* 0x000ff0000fffe03f */
[----:B------:R-:W-:Y:S01]  /*1a470*/  MOV R121, R36 ;  /* 0x0000002400797202 */ /* 0x000fe20000000f00 */
[----:B------:R-:W-:Y:S02]  /*1a480*/  IMAD.MOV.U32 R120, RZ, RZ, R37 ;  /* 0x000000ffff787224 */ /* 0x000fe400078e0025 */
[----:B------:R-:W-:Y:S02]  /*1a490*/  IMAD.MOV.U32 R112, RZ, RZ, R38 ;  /* 0x000000ffff707224 */ /* 0x000fe400078e0026 */
[----:B------:R-:W-:Y:S02]  /*1a4a0*/  IMAD.MOV.U32 R113, RZ, RZ, R39 ;  /* 0x000000ffff717224 */ /* 0x000fe400078e0027 */
[C---:B------:R-:W-:Y:S01]  /*1a4b0*/  HMMA.1688.F32.TF32 R36, R52.reuse, R26, R56 ;  /* 0x0000001a3424723c */ /* 0x040fe20000081038 */
[----:B------:R-:W-:Y:S04]  /*1a4c0*/  STL [R1+0x1a14], R120 ;  /* 0x001a147801007387 */ /* 0x000fe80000100800 */
[----:B------:R-:W-:Y:S03]  /*1a4d0*/  STL [R1+0x1a10], R121 ;  /* 0x001a107901007387 */ /* 0x000fe60000100800 */
[C---:B------:R-:W-:Y:S01]  /*1a4e0*/  HMMA.1688.F32.TF32 R44, R52.reuse, R22, R60 ;  /* 0x00000016342c723c */ /* 0x040fe2000008103c */
[----:B------:R-:W-:Y:S04]  /*1a4f0*/  STL [R1+0x1a0c], R112 ;  /* 0x001a0c7001007387 */ /* 0x000fe80000100800 */
[----:B------:R-:W-:Y:S03]  /*1a500*/  STL [R1+0x1a08], R113 ;  /* 0x001a087101007387 */ /* 0x000fe60000100800 */
[C---:B--2---:R-:W-:Y:S07]  /*1a510*/  HMMA.1688.F32.TF32 R40, R52.reuse, R150, R184 ;  /* 0x000000963428723c */ /* 0x044fee00000810b8 */
[----:B------:R-:W-:Y:S04]  /*1a520*/  STL.64 [R1+0x530], R36 ;  /* 0x0005302401007387 */ /* 0x000fe80000100a00 */
[----:B------:R2:W-:Y:S02]  /*1a530*/  STL.64 [R1+0x538], R38 ;  /* 0x0005382601007387 */ /* 0x0005e40000100a00 */
[C---:B--2---:R-:W-:Y:S02]  /*1a540*/  HMMA.1688.F32.TF32 R36, R52.reuse, R146, R208 ;  /* 0x000000923424723c */ /* 0x044fe400000810d0 */
[----:B------:R-:W-:Y:S04]  /*1a550*/  STL.64 [R1+0x5b0], R44 ;  /* 0x0005b02c01007387 */ /* 0x000fe80000100a00 */
[----:B------:R2:W-:Y:S04]  /*1a560*/  STL.64 [R1+0x5b8], R46 ;  /* 0x0005b82e01007387 */ /* 0x0005e80000100a00 */
[----:B------:R-:W-:Y:S04]  /*1a570*/  STL.64 [R1+0x620], R40 ;  /* 0x0006202801007387 */ /* 0x000fe80000100a00 */
[----:B------:R1:W-:Y:S01]  /*1a580*/  STL.64 [R1+0x628], R42 ;  /* 0x0006282a01007387 */ /* 0x0003e20000100a00 */
[C---:B--2---:R-:W-:Y:S08]  /*1a590*/  HMMA.1688.F32.TF32 R44, R52.reuse, R122, R216 ;  /* 0x0000007a342c723c */ /* 0x044ff000000810d8 */
[----:B------:R-:W-:Y:S01]  /*1a5a0*/  STL.64 [R1+0x770], R36 ;  /* 0x0007702401007387 */ /* 0x000fe20000100a00 */
[C---:B-1----:R-:W-:Y:S03]  /*1a5b0*/  HMMA.1688.F32.TF32 R40, R52.reuse, R118, R220 ;  /* 0x000000763428723c */ /* 0x042fe600000810dc */
[----:B------:R1:W-:Y:S05]  /*1a5c0*/  STL.64 [R1+0x778], R38 ;  /* 0x0007782601007387 */ /* 0x0003ea0000100a00 */
[----:B-1----:R-:W-:Y:S06]  /*1a5d0*/  HMMA.1688.F32.TF32 R36, R52, R114, R228 ;  /* 0x000000723424723c */ /* 0x002fec00000810e4 */
[----:B------:R-:W-:Y:S04]  /*1a5e0*/  STL.64 [R1+0x760], R44 ;  /* 0x0007602c01007387 */ /* 0x000fe80000100a00 */
[----:B------:R1:W-:Y:S05]  /*1a5f0*/  STL.64 [R1+0x768], R46 ;  /* 0x0007682e01007387 */ /* 0x0003ea0000100a00 */
[----:B------:R-:W-:Y:S04]  /*1a600*/  STL.64 [R1+0x750], R40 ;  /* 0x0007502801007387 */ /* 0x000fe80000100a00 */
[----:B------:R-:W-:Y:S04]  /*1a610*/  STL.64 [R1+0x758], R42 ;  /* 0x0007582a01007387 */ /* 0x000fe80000100a00 */
[----:B------:R-:W-:Y:S04]  /*1a620*/  STL.64 [R1+0x740], R36 ;  /* 0x0007402401007387 */ /* 0x000fe80000100a00 */
[----:B------:R2:W-:Y:S01]  /*1a630*/  STL.64 [R1+0x748], R38 ;  /* 0x0007482601007387 */ /* 0x0005e20000100a00 */
[C---:B---3--:R-:W-:Y:S08]  /*1a640*/  HMMA.1688.F32.TF32 R76, R64.reuse, R126, R76 ;  /* 0x0000007e404c723c */ /* 0x048ff0000008104c */
[C---:B----4-:R-:W-:Y:S08]  /*1a650*/  HMMA.1688.F32.TF32 R88, R64.reuse, R134, R88 ;  /* 0x000000864058723c */ /* 0x050ff00000081058 */
[C---:B------:R-:W-:Y:S08]  /*1a660*/  HMMA.1688.F32.TF32 R80, R64.reuse, R130, R160 ;  /* 0x000000824050723c */ /* 0x040ff000000810a0 */
[C---:B-1----:R-:W-:Y:S07]  /*1a670*/  HMMA.1688.F32.TF32 R44, R64.reuse, R18, R92 ;  /* 0x00000012402c723c */ /* 0x042fee000008105c */
[----:B------:R-:W-:Y:S04]  /*1a680*/  STL.64 [R1+0x1aa0], R90 ;  /* 0x001aa05a01007387 */ /* 0x000fe80000100a00 */
[----:B------:R-:W-:Y:S04]  /*1a690*/  STL.64 [R1+0x1a98], R88 ;  /* 0x001a985801007387 */ /* 0x000fe80000100a00 */
[----:B------:R-:W-:Y:S04]  /*1a6a0*/  STL.64 [R1+0x1ac0], R82 ;  /* 0x001ac05201007387 */ /* 0x000fe80000100a00 */
[----:B------:R-:W-:Y:S01]  /*1a6b0*/  STL.64 [R1+0x1ab8], R80 ;  /* 0x001ab85001007387 */ /* 0x000fe20000100a00 */
[----:B--2---:R-:W-:Y:S03]  /*1a6c0*/  HMMA.1688.F32.TF32 R36, R64, R34, R104 ;  /* 0x000000224024723c */ /* 0x004fe60000081068 */
[----:B------:R-:W-:Y:S04]  /*1a6d0*/  STL.64 [R1+0x1ad0], R78 ;  /* 0x001ad04e01007387 */ /* 0x000fe80000100a00 */
[----:B------:R-:W-:Y:S04]  /*1a6e0*/  STL.64 [R1+0x1ac8], R76 ;  /* 0x001ac84c01007387 */ /* 0x000fe80000100a00 */
[----:B------:R-:W-:Y:S04]  /*1a6f0*/  STL.64 [R1+0x1ae0], R46 ;  /* 0x001ae02e01007387 */ /* 0x000fe80000100a00 */
[----:B------:R-:W-:Y:S08]  /*1a700*/  STL.64 [R1+0x1ad8], R44 ;  /* 0x001ad82c01007387 */ /* 0x000ff00000100a00 */
[----:B------:R-:W-:Y:S01]  /*1a710*/  STL.64 [R1+0x50], R36 ;  /* 0x0000502401007387 */ /* 0x000fe20000100a00 */
[----:B------:R-:W-:-:S03]  /*1a720*/  MOV R252, R39 ;  /* 0x0000002700fc7202 */ /* 0x000fc60000000f00 */
[----:B------:R1:W-:Y:S02]  /*1a730*/  STL [R1+0x58], R38 ;  /* 0x0000582601007387 */ /* 0x0003e40000100800 */
[C---:B-1----:R-:W-:Y:S11]  /*1a740*/  HMMA.1688.F32.TF32 R36, R64.reuse, R30, R100 ;  /* 0x0000001e4024723c */ /* 0x042ff60000081064 */
[----:B------:R-:W-:Y:S11]  /*1a750*/  @!UPT UIADD3 URZ, URZ, URZ, URZ ;  /* 0x0000003f3f3ff290 */ /* 0x000ff6000fffe03f */
[----:B------:R-:W-:Y:S01]  /*1a760*/  @!UPT UIADD3 URZ, URZ, URZ, URZ ;  /* 0x0000003f3f3ff290 */ /* 0x000fe2000fffe03f */
[----:B------:R1:W-:Y:S04]  /*1a770*/  STL.64 [R1+0x148], R38 ;  /* 0x0001482601007387 */ /* 0x0003e80000100a00 */
[----:B------:R-:W2:Y:S04]  /*1a780*/  LDL.LU R100, [R1+0x230] ;  /* 0x0002300001647983 */ /* 0x000ea80000300800 */
[----:B------:R-:W2:Y:S04]  /*1a790*/  LDL.LU R101, [R1+0x234] ;  /* 0x0002340001657983 */ /* 0x000ea80000300800 */
[----:B------:R-:W2:Y:S04]  /*1a7a0*/  LDL.LU R102, [R1+0x238] ;  /* 0x0002380001667983 */ /* 0x000ea80000300800 */
[----:B------:R-:W2:Y:S04]  /*1a7b0*/  LDL.LU R103, [R1+0x23c] ;  /* 0x00023c0001677983 */ /* 0x000ea80000300800 */
[----:B------:R-:W3:Y:S04]  /*1a7c0*/  LDL.LU R104, [R1+0x290] ;  /* 0x0002900001687983 */ /* 0x000ee80000300800 */
[----:B------:R-:W3:Y:S04]  /*1a7d0*/  LDL.LU R105, [R1+0x294] ;  /* 0x0002940001697983 */ /* 0x000ee80000300800 */
[----:B------:R-:W3:Y:S04]  /*1a7e0*/  LDL.LU R106, [R1+0x298] ;  /* 0x00029800016a7983 */ /* 0x000ee80000300800 */
[----:B------:R-:W3:Y:S04]  /*1a7f0*/  LDL.LU R107, [R1+0x29c] ;  /* 0x00029c00016b7983 */ /* 0x000ee80000300800 */
[----:B------:R-:W1:Y:S04]  /*1a800*/  LDL.LU R156, [R1+0x30] ;  /* 0x00003000019c7983 */ /* 0x000e680000300800 */
[----:B------:R-:W1:Y:S04]  /*1a810*/  LDL.LU R157, [R1+0x34] ;  /* 0x00003400019d7983 */ /* 0x000e680000300800 */
[----:B------:R-:W1:Y:S04]  /*1a820*/  LDL.LU R158, [R1+0x38] ;  /* 0x00003800019e7983 */ /* 0x000e680000300800 */
[----:B------:R-:W1:Y:S01]  /*1a830*/  LDL.LU R159, [R1+0x3c] ;  /* 0x00003c00019f7983 */ /* 0x000e620000300800 */
[C---:B------:R-:W-:Y:S03]  /*1a840*/  HMMA.1688.F32.TF32 R228, R64.reuse, R6, R108 ;  /* 0x0000000640e4723c */ /* 0x040fe6000008106c */
[----:B------:R-:W4:Y:S04]  /*1a850*/  LDL.LU R108, [R1+0x310] ;  /* 0x00031000016c7983 */ /* 0x000f280000300800 */
[----:B------:R-:W4:Y:S01]  /*1a860*/  LDL.LU R109, [R1+0x314] ;  /* 0x00031400016d7983 */ /* 0x000f220000300800 */
[----:B------:R-:W-:Y:S03]  /*1a870*/  HMMA.1688.F32.TF32 R52, R64, R14, R196 ;  /* 0x0000000e4034723c */ /* 0x000fe600000810c4 */
[----:B------:R-:W4:Y:S04]  /*1a880*/  LDL.LU R110, [R1+0x318] ;  /* 0x00031800016e7983 */ /* 0x000f280000300800 */
[----:B------:R-:W4:Y:S04]  /*1a890*/  LDL.LU R111, [R1+0x31c] ;  /* 0x00031c00016f7983 */ /* 0x000f280000300800 */
        /* <DEDUP_REMOVED lines=20> */
[----:B------:R-:W-:-:S02]  /*1a9e0*/  IMAD.MOV.U32 R112, RZ, RZ, R36 ;  /* 0x000000ffff707224 */ /* 0x000fc400078e0024 */
[----:B------:R-:W-:Y:S01]  /*1a9f0*/  IMAD.MOV.U32 R113, RZ, RZ, R37 ;  /* 0x000000ffff717224 */ /* 0x000fe200078e0025 */
[C---:B------:R-:W-:Y:S01]  /*1aa00*/  HMMA.1688.F32.TF32 R56, R64.reuse, R10, R176 ;  /* 0x0000000a4038723c */ /* 0x040fe200000810b0 */
[----:B------:R-:W2:Y:S04]  /*1aa10*/  LDL.LU R176, [R1+0x370] ;  /* 0x0003700001b07983 */ /* 0x000ea80000300800 */
[----:B------:R-:W2:Y:S04]  /*1aa20*/  LDL.LU R177, [R1+0x374] ;  /* 0x0003740001b17983 */ /* 0x000ea80000300800 */
[----:B------:R-:W2:Y:S04]  /*1aa30*/  LDL.LU R178, [R1+0x378] ;  /* 0x0003780001b27983 */ /* 0x000ea80000300800 */
[----:B------:R-:W2:Y:S04]  /*1aa40*/  LDL.LU R179, [R1+0x37c] ;  /* 0x00037c0001b37983 */ /* 0x000ea80000300800 */
[----:B------:R-:W-:Y:S04]  /*1aa50*/  STL [R1+0x1a1c], R113 ;  /* 0x001a1c7101007387 */ /* 0x000fe80000100800 */
[----:B------:R-:W-:Y:S01]  /*1aa60*/  STL [R1+0x1a18], R112 ;  /* 0x001a187001007387 */ /* 0x000fe20000100800 */
[C---:B------:R-:W-:Y:S08]  /*1aa70*/  HMMA.1688.F32.TF32 R40, R64.reuse, R150, R188 ;  /* 0x000000964028723c */ /* 0x040ff000000810bc */
[C---:B------:R-:W-:Y:S08]  /*1aa80*/  HMMA.1688.F32.TF32 R44, R64.reuse, R122, R232 ;  /* 0x0000007a402c723c */ /* 0x040ff000000810e8 */
[C---:B-1----:R-:W-:Y:S11]  /*1aa90*/  HMMA.1688.F32.TF32 R36, R64.reuse, R26, R156 ;  /* 0x0000001a4024723c */ /* 0x042ff6000008109c */
[----:B------:R-:W-:Y:S11]  /*1aaa0*/  @!UPT UIADD3 URZ, URZ, URZ, URZ ;  /* 0x0000003f3f3ff290 */ /* 0x000ff6000fffe03f */
[----:B------:R-:W-:Y:S01]  /*1aab0*/  @!UPT UIADD3 URZ, URZ, URZ, URZ ;  /* 0x0000003f3f3ff290 */ /* 0x000fe2000fffe03f */
[----:B------:R1:W-:Y:S01]  /*1aac0*/  STL.64 [R1+0x190], R36 ;  /* 0x0001902401007387 */ /* 0x0003e20000100a00 */
[----:B------:R-:W-:Y:S01]  /*1aad0*/  IMAD.MOV.U32 R120, RZ, RZ, R38 ;  /* 0x000000ffff787224 */ /* 0x000fe200078e0026 */
[----:B------:R-:W-:Y:S02]  /*1aae0*/  MOV R121, R39 ;  /* 0x0000002700797202 */ /* 0x000fe40000000f00 */
[C---:B-1----:R-:W-:Y:S02]  /*1aaf0*/  HMMA.1688.F32.TF32 R36, R64.reuse, R22, R84 ;  /* 0x000000164024723c */ /* 0x042fe40000081054 */
[----:B------:R-:W-:Y:S04]  /*1ab00*/  STL [R1+0x1a24], R120 ;  /* 0x001a247801007387 */ /* 0x000fe80000100800 */
[----:B------:R-:W-:Y:S11]  /*1ab10*/  STL [R1+0x1a20], R121 ;  /* 0x001a207901007387 */ /* 0x000ff60000100800 */
[----:B------:R-:W-:Y:S06]  /*1ab20*/  @!UPT UIADD3 URZ, URZ, URZ, URZ ;  /* 0x0000003f3f3ff290 */ /* 0x000fec000fffe03f */
[----:B------:R-:W-:Y:S01]  /*1ab30*/  STL [R1+0x2a0], R36 ;  /* 0x0002a02401007387 */ /* 0x000fe20000100800 */
[----:B------:R-:W-:Y:S02]  /*1ab40*/  IMAD.MOV.U32 R117, RZ, RZ, R37 ;  /* 0x000000ffff757224 */ /* 0x000fe400078e0025 */
[----:B------:R-:W-:Y:S01]  /*1ab50*/  IMAD.MOV.U32 R116, RZ, RZ, R38 ;  /* 0x000000ffff747224 */ /* 0x000fe200078e0026 */
[----:B------:R1:W-:Y:S02]  /*1ab60*/  STL [R1+0x2ac], R39 ;  /* 0x0002ac2701007387 */ /* 0x0003e40000100800 */
[C---:B-1----:R-:W-:Y:S02]  /*1ab70*/  HMMA.1688.F32.TF32 R36, R64.reuse, R146, R224 ;  /* 0x000000924024723c */ /* 0x042fe400000810e0 */
[----:B------:R-:W-:Y:S04]  /*1ab80*/  STL [R1+0x1a34], R117 ;  /* 0x001a347501007387 */ /* 0x000fe80000100800 */
[----:B------:R-:W-:Y:S04]  /*1ab90*/  STL [R1+0x1a30], R116 ;  /* 0x001a307401007387 */ /* 0x000fe80000100800 */
[----:B------:R-:W-:Y:S04]  /*1aba0*/  STL.64 [R1+0x400], R40 ;  /* 0x0004002801007387 */ /* 0x000fe80000100a00 */
[----:B------:R1:W-:Y:S09]  /*1abb0*/  STL.64 [R1+0x408], R42 ;  /* 0x0004082a01007387 */ /* 0x0003f20000100a00 */
[----:B------:R-:W-:Y:S01]  /*1abc0*/  STL.64 [R1+0x6b0], R36 ;  /* 0x0006b02401007387 */ /* 0x000fe20000100a00 */
[C---:B-1----:R-:W-:Y:S03]  /*1abd0*/  HMMA.1688.F32.TF32 R40, R64.reuse, R118, R236 ;  /* 0x000000764028723c */ /* 0x042fe600000810ec */
[----:B------:R1:W-:Y:S05]  /*1abe0*/  STL.64 [R1+0x6b8], R38 ;  /* 0x0006b82601007387 */ /* 0x0003ea0000100a00 */
[----:B-1----:R-:W-:Y:S01]  /*1abf0*/  HMMA.1688.F32.TF32 R36, R64, R114, R136 ;  /* 0x000000724024723c */ /* 0x002fe20000081088 */
[----:B------:R-:W-:Y:S04]  /*1ac00*/  STL.64 [R1+0x6a0], R44 ;  /* 0x0006a02c01007387 */ /* 0x000fe80000100a00 */
[----:B------:R-:W-:Y:S10]  /*1ac10*/  STL.64 [R1+0x6a8], R46 ;  /* 0x0006a82e01007387 */ /* 0x000ff40000100a00 */
[----:B------:R-:W-:Y:S01]  /*1ac20*/  STL.64 [R1+0x690], R40 ;  /* 0x0006902801007387 */ /* 0x000fe20000100a00 */
[C---:B----4-:R-:W-:Y:S03]  /*1ac30*/  HMMA.1688.F32.TF32 R60, R72.reuse, R6, R108 ;  /* 0x00000006483c723c */ /* 0x050fe6000008106c */
[----:B------:R-:W-:Y:S05]  /*1ac40*/  STL.64 [R1+0x698], R42 ;  /* 0x0006982a01007387 */ /* 0x000fea0000100a00 */
[C---:B--2---:R-:W-:Y:S01]  /*1ac50*/  HMMA.1688.F32.TF32 R84, R72.reuse, R14, R196 ;  /* 0x0000000e4854723c */ /* 0x044fe200000810c4 */
[----:B------:R1:W-:Y:S04]  /*1ac60*/  STL.64 [R1+0x670], R36 ;  /* 0x0006702401007387 */ /* 0x0003e80000100a00 */
[----:B------:R2:W-:Y:S04]  /*1ac70*/  STL.64 [R1+0x678], R38 ;  /* 0x0006782601007387 */ /* 0x0005e80000100a00 */
        /* <DEDUP_REMOVED lines=12> */
[C---:B------:R-:W-:Y:S03]  /*1ad40*/  HMMA.1688.F32.TF32 R232, R72.reuse, R30, R100 ;  /* 0x0000001e48e8723c */ /* 0x040fe60000081064 */
        /* <DEDUP_REMOVED lines=17> */
[----:B-1----:R-:W4:Y:S04]  /*1ae60*/  LDL.LU R36, [R1+0x1b0] ;  /* 0x0001b00001247983 */ /* 0x002f280000300800 */
[----:B------:R-:W4:Y:S04]  /*1ae70*/  LDL.LU R37, [R1+0x1b4] ;  /* 0x0001b40001257983 */ /* 0x000f280000300800 */
[----:B--2---:R-:W4:Y:S04]  /*1ae80*/  LDL.LU R38, [R1+0x1b8] ;  /* 0x0001b80001267983 */ /* 0x004f280000300800 */
[----:B------:R-:W4:Y:S04]  /*1ae90*/  LDL.LU R39, [R1+0x1bc] ;  /* 0x0001bc0001277983 */ /* 0x000f280000300800 */
[----:B------:R-:W2:Y:S04]  /*1aea0*/  LDL.LU R204, [R1] ;  /* 0x0000000001cc7983 */ /* 0x000ea80000300800 */
        /* <DEDUP_REMOVED lines=15> */
[C---:B------:R-:W-:Y:S03]  /*1afa0*/  HMMA.1688.F32.TF32 R136, R72.reuse, R126, R164 ;  /* 0x0000007e4888723c */ /* 0x040fe600000810a4 */
        /* <DEDUP_REMOVED lines=8> */
[C---:B---3--:R-:W-:Y:S03]  /*1b030*/  HMMA.1688.F32.TF32 R68, R72.reuse, R34, R104 ;  /* 0x000000224844723c */ /* 0x048fe60000081068 */
[----:B------:R-:W3:Y:S04]  /*1b040*/  LDL.LU R178, [R1+0x588] ;  /* 0x0005880001b27983 */ /* 0x000ee80000300800 */
[----:B------:R-:W3:Y:S04]  /*1b050*/  LDL.LU R179, [R1+0x58c] ;  /* 0x00058c0001b37983 */ /* 0x000ee80000300800 */
[----:B------:R-:W3:Y:S04]  /*1b060*/  LDL.LU R104, [R1+0x460] ;  /* 0x0004600001687983 */ /* 0x000ee80000300800 */
[----:B------:R-:W3:Y:S04]  /*1b070*/  LDL.LU R105, [R1+0x464] ;  /* 0x0004640001697983 */ /* 0x000ee80000300800 */
[----:B------:R-:W3:Y:S04]  /*1b080*/  LDL.LU R106, [R1+0x468] ;  /* 0x00046800016a7983 */ /* 0x000ee80000300800 */
[----:B------:R-:W3:Y:S04]  /*1b090*/  LDL.LU R107, [R1+0x46c] ;  /* 0x00046c00016b7983 */ /* 0x000ee80000300800 */
[----:B------:R-:W-:Y:S04]  /*1b0a0*/  STL [R1+0x19ec], R232 ;  /* 0x0019ece801007387 */ /* 0x000fe80000100800 */
[----:B------:R-:W-:Y:S04]  /*1b0b0*/  STL [R1+0x19e8], R233 ;  /* 0x0019e8e901007387 */ /* 0x000fe80000100800 */
[----:B------:R-:W-:Y:S04]  /*1b0c0*/  STL [R1+0x19e4], R234 ;  /* 0x0019e4ea01007387 */ /* 0x000fe80000100800 */
[----:B------:R-:W-:Y:S01]  /*1b0d0*/  STL [R1+0x19e0], R235 ;  /* 0x0019e0eb01007387 */ /* 0x000fe20000100800 */
[C---:B----4-:R-:W-:Y:S11]  /*1b0e0*/  HMMA.1688.F32.TF32 R36, R72.reuse, R26, R36 ;  /* 0x0000001a4824723c */ /* 0x050ff60000081024 */
[----:B------:R-:W-:Y:S11]  /*1b0f0*/  @!UPT UIADD3 URZ, URZ, URZ, URZ ;  /* 0x0000003f3f3ff290 */ /* 0x000ff6000fffe03f */
[----:B------:R-:W-:Y:S02]  /*1b100*/  @!UPT UIADD3 URZ, URZ, URZ, URZ ;  /* 0x0000003f3f3ff290 */ /* 0x000fe4000fffe03f */
[----:B------:R-:W-:Y:S01]  /*1b110*/  IMAD.MOV.U32 R120, RZ, RZ, R36 ;  /* 0x000000ffff787224 */ /* 0x000fe200078e0024 */
[----:B------:R-:W-:Y:S01]  /*1b120*/  MOV R121, R37 ;  /* 0x0000002500797202 */ /* 0x000fe20000000f00 */
[----:B------:R-:W-:Y:S02]  /*1b130*/  IMAD.MOV.U32 R113, RZ, RZ, R38 ;  /* 0x000000ffff717224 */ /* 0x000fe400078e0026 */
[----:B------:R-:W-:Y:S02]  /*1b140*/  IMAD.MOV.U32 R112, RZ, RZ, R39 ;  /* 0x000000ffff707224 */ /* 0x000fe400078e0027 */
[----:B--2---:R-:W-:Y:S01]  /*1b150*/  HMMA.1688.F32.TF32 R36, R72, R22, R40 ;  /* 0x000000164824723c */ /* 0x004fe20000081028 */
[----:B------:R-:W-:Y:S04]  /*1b160*/  STL [R1+0x1a40], R113 ;  /* 0x001a407101007387 */ /* 0x000fe80000100800 */
[----:B------:R-:W-:Y:S04]  /*1b170*/  STL [R1+0x1a3c], R121 ;  /* 0x001a3c7901007387 */ /* 0x000fe80000100800 */
[----:B------:R-:W-:Y:S11]  /*1b180*/  STL [R1+0x1a38], R120 ;  /* 0x001a387801007387 */ /* 0x000ff60000100800 */
[----:B------:R-:W-:Y:S03]  /*1b190*/  @!UPT UIADD3 URZ, URZ, URZ, URZ ;  /* 0x0000003f3f3ff290 */ /* 0x000fe6000fffe03f */
[----:B------:R-:W-:Y:S01]  /*1b1a0*/  STL [R1+0x164], R37 ;  /* 0x0001642501007387 */ /* 0x000fe20000100800 */
[----:B------:R-:W-:-:S03]  /*1b1b0*/  IMAD.MOV.U32 R116, RZ, RZ, R36 ;  /* 0x000000ffff747224 */ /* 0x000fc600078e0024 */
[----:B------:R1:W-:Y:S02]  /*1b1c0*/  STL.64 [R1+0x168], R38 ;  /* 0x0001682601007387 */ /* 0x0003e40000100a00 */
[C---:B-1----:R-:W-:Y:S08]  /*1b1d0*/  HMMA.1688.F32.TF32 R36, R72.reuse, R150, R48 ;  /* 0x000000964824723c */ /* 0x042ff00000081030 */
[C---:B------:R-:W-:Y:S08]  /*1b1e0*/  HMMA.1688.F32.TF32 R44, R72.reuse, R146, R212 ;  /* 0x00000092482c723c */ /* 0x040ff000000810d4 */
        /* <DEDUP_REMOVED lines=9> */
[----:B------:R-:W-:Y:S10]  /*1b280*/  STL.64 [R1+0x5d8], R42 ;  /* 0x0005d82a01007387 */ /* 0x000ff40000100a00 */
[----:B------:R1:W-:Y:S01]  /*1b290*/  STL.64 [R1+0x520], R36 ;  /* 0x0005202401007387 */ /* 0x0003e20000100a00 */
[----:B------:R-:W-:Y:S01]  /*1b2a0*/  MOV R145, R38 ;  /* 0x0000002600917202 */ /* 0x000fe20000000f00 */
[----:B------:R-:W-:-:S02]  /*1b2b0*/  IMAD.MOV.U32 R144, RZ, RZ, R39 ;  /* 0x000000ffff907224 */ /* 0x000fc400078e0027 */
[----:B-1----:R-:W-:Y:S01]  /*1b2c0*/  HMMA.1688.F32.TF32 R36, R72, R114, R244 ;  /* 0x000000724824723c */ /* 0x002fe200000810f4 */
[----:B------:R-:W-:Y:S01]  /*1b2d0*/  IMAD.MOV.U32 R48, RZ, RZ, R128 ;  /* 0x000000ffff307224 */ /* 0x000fe200078e0080 */
[----:B------:R-:W-:Y:S01]  /*1b2e0*/  MOV R50, R132 ;  /* 0x0000008400327202 */ /* 0x000fe20000000f00 */
[----:B------:R-:W-:Y:S02]  /*1b2f0*/  IMAD.MOV.U32 R49, RZ, RZ, R129 ;  /* 0x000000ffff317224 */ /* 0x000fe400078e0081 */
[----:B------:R-:W-:-:S03]  /*1b300*/  IMAD.MOV.U32 R51, RZ, RZ, R133 ;  /* 0x000000ffff337224 */ /* 0x000fc600078e0085 */
[----:B------:R-:W-:Y:S11]  /*1b310*/  HMMA.1688.F32.TF32 R224, R96, R26, R108 ;  /* 0x0000001a60e0723c */ /* 0x000ff6000008106c */
[----:B------:R-:W-:Y:S04]  /*1b320*/  @!UPT UIADD3 URZ, URZ, URZ, URZ ;  /* 0x0000003f3f3ff290 */ /* 0x000fe8000fffe03f */
[----:B------:R-:W-:Y:S04]  /*1b330*/  STL.64 [R1+0x4f0], R36 ;  /* 0x0004f02401007387 */ /* 0x000fe80000100a00 */
[----:B------:R1:W-:Y:S04]  /*1b340*/  STL.64 [R1+0x4f8], R38 ;  /* 0x0004f82601007387 */ /* 0x0003e80000100a00 */
[----:B------:R-:W1:Y:S04]  /*1b350*/  LDL.LU R128, [R1+0x1af4] ;  /* 0x001af40001807983 */ /* 0x000e680000300800 */
        /* <DEDUP_REMOVED lines=17> */
[----:B------:R-:W-:-:S03]  /*1b470*/  IMAD.MOV.U32 R207, RZ, RZ, R192 ;  /* 0x000000ffffcf7224 */ /* 0x000fc600078e00c0 */
[----:B------:R-:W4:Y:S01]  /*1b480*/  LDL.LU R88, [R1+0x4d0] ;  /* 0x0004d00001587983 */ /* 0x000f220000300800 */
[----:B------:R-:W-:-:S03]  /*1b490*/  MOV R206, R193 ;  /* 0x000000c100ce7202 */ /* 0x000fc60000000f00 */
[----:B------:R-:W4:Y:S01]  /*1b4a0*/  LDL.LU R89, [R1+0x4d4] ;  /* 0x0004d40001597983 */ /* 0x000f220000300800 */
[----:B------:R-:W-:-:S03]  /*1b4b0*/  IMAD.MOV.U32 R205, RZ, RZ, R194 ;  /* 0x000000ffffcd7224 */ /* 0x000fc600078e00c2 */
[----:B------:R-:W4:Y:S01]  /*1b4c0*/  LDL.LU R90, [R1+0x4d8] ;  /* 0x0004d800015a7983 */ /* 0x000f220000300800 */
[----:B------:R-:W-:-:S03]  /*1b4d0*/  IMAD.MOV.U32 R204, RZ, RZ, R195 ;  /* 0x000000ffffcc7224 */ /* 0x000fc600078e00c3 */
[----:B------:R-:W4:Y:S01]  /*1b4e0*/  LDL.LU R91, [R1+0x4dc] ;  /* 0x0004dc00015b7983 */ /* 0x000f220000300800 */
[C---:B------:R-:W-:Y:S03]  /*1b4f0*/  HMMA.1688.F32.TF32 R64, R96.reuse, R6, R200 ;  /* 0x000000066040723c */ /* 0x040fe600000810c8 */
[----:B------:R-:W4:Y:S04]  /*1b500*/  LDL.LU R192, [R1+0x540] ;  /* 0x0005400001c07983 */ /* 0x000f280000300800 */
[----:B------:R-:W4:Y:S04]  /*1b510*/  LDL.LU R193, [R1+0x544] ;  /* 0x0005440001c17983 */ /* 0x000f280000300800 */
[----:B------:R-:W4:Y:S04]  /*1b520*/  LDL.LU R194, [R1+0x548] ;  /* 0x0005480001c27983 */ /* 0x000f280000300800 */
[----:B------:R-:W4:Y:S01]  /*1b530*/  LDL.LU R195, [R1+0x54c] ;  /* 0x00054c0001c37983 */ /* 0x000f220000300800 */
[----:B------:R-:W-:Y:S03]  /*1b540*/  HMMA.1688.F32.TF32 R216, R96, R30, R196 ;  /* 0x0000001e60d8723c */ /* 0x000fe600000810c4 */
        /* <DEDUP_REMOVED lines=37> */
[----:B------:R-:W-:Y:S02]  /*1b7a0*/  IMAD.MOV.U32 R43, RZ, RZ, R148 ;  /* 0x000000ffff2b7224 */ /* 0x000fe400078e0094 */
[----:B------:R-:W-:Y:S01]  /*1b7b0*/  IMAD.MOV.U32 R215, RZ, RZ, R4 ;  /* 0x000000ffffd77224 */ /* 0x000fe200078e0004 */
[----:B------:R-:W-:Y:S01]  /*1b7c0*/  HMMA.1688.F32.TF32 R160, R72, R134, R160 ;  /* 0x0000008648a0723c */ /* 0x000fe200000810a0 */
[----:B------:R-:W1:Y:S07]  /*1b7d0*/  S2R R4, SR_TID.X ;  /* 0x0000000000047919 */ /* 0x000e6e0000002100 */
[C---:B------:R-:W-:Y:S01]  /*1b7e0*/  HMMA.1688.F32.TF32 R72, R96.reuse, R34, R180 ;  /* 0x000000226048723c */ /* 0x040fe200000810b4 */
[----:B------:R-:W4:Y:S04]  /*1b7f0*/  LDL.LU R180, [R1+0x680] ;  /* 0x0006800001b47983 */ /* 0x000f280000300800 */
[----:B------:R-:W4:Y:S03]  /*1b800*/  LDL.LU R181, [R1+0x684] ;  /* 0x0006840001b57983 */ /* 0x000f260000300800 */
[C---:B------:R-:W-:Y:S01]  /*1b810*/  HMMA.1688.F32.TF32 R164, R96.reuse, R134, R164 ;  /* 0x0000008660a4723c */ /* 0x040fe200000810a4 */
[----:B------:R-:W4:Y:S04]  /*1b820*/  LDL.LU R182, [R1+0x688] ;  /* 0x0006880001b67983 */ /* 0x000f280000300800 */
[----:B------:R-:W4:Y:S03]  /*1b830*/  LDL.LU R183, [R1+0x68c] ;  /* 0x00068c0001b77983 */ /* 0x000f260000300800 */
[C---:B---3--:R-:W-:Y:S01]  /*1b840*/  HMMA.1688.F32.TF32 R176, R96.reuse, R130, R176 ;  /* 0x0000008260b0723c */ /* 0x048fe200000810b0 */
[----:B------:R-:W3:Y:S04]  /*1b850*/  LDL.LU R188, [R1+0x570] ;  /* 0x0005700001bc7983 */ /* 0x000ee80000300800 */
[----:B------:R-:W3:Y:S03]  /*1b860*/  LDL.LU R189, [R1+0x574] ;  /* 0x0005740001bd7983 */ /* 0x000ee60000300800 */
[C---:B------:R-:W-:Y:S01]  /*1b870*/  HMMA.1688.F32.TF32 R140, R96.reuse, R126, R140 ;  /* 0x0000007e608c723c */ /* 0x040fe2000008108c */
[----:B------:R-:W3:Y:S04]  /*1b880*/  LDL.LU R190, [R1+0x578] ;  /* 0x0005780001be7983 */ /* 0x000ee80000300800 */
[----:B------:R-:W3:Y:S03]  /*1b890*/  LDL.LU R191, [R1+0x57c] ;  /* 0x00057c0001bf7983 */ /* 0x000ee60000300800 */
[C---:B------:R-:W-:Y:S01]  /*1b8a0*/  HMMA.1688.F32.TF32 R152, R96.reuse, R18, R152 ;  /* 0x000000126098723c */ /* 0x040fe20000081098 */
[----:B------:R-:W3:Y:S04]  /*1b8b0*/  LDL.LU R220, [R1+0x480] ;  /* 0x0004800001dc7983 */ /* 0x000ee80000300800 */
[----:B------:R-:W3:Y:S03]  /*1b8c0*/  LDL.LU R221, [R1+0x484] ;  /* 0x0004840001dd7983 */ /* 0x000ee60000300800 */
[----:B------:R-:W-:Y:S01]  /*1b8d0*/  HMMA.1688.F32.TF32 R100, R96, R14, R100 ;  /* 0x0000000e6064723c */ /* 0x000fe20000081064 */
[----:B------:R-:W3:Y:S01]  /*1b8e0*/  LDL.LU R222, [R1+0x488] ;  /* 0x0004880001de7983 */ /* 0x000ee20000300800 */
[----:B-1----:R-:W-:-:S03]  /*1b8f0*/  IMAD.MOV.U32 R39, RZ, RZ, R128 ;  /* 0x000000ffff277224 */ /* 0x002fc600078e0080 */
[----:B------:R-:W3:Y:S01]  /*1b900*/  LDL.LU R223, [R1+0x48c] ;  /* 0x00048c0001df7983 */ /* 0x000ee20000300800 */
[----:B--2---:R-:W-:Y:S02]  /*1b910*/  IMAD.MOV.U32 R38, RZ, RZ, R129 ;  /* 0x000000ffff267224 */ /* 0x004fe400078e0081 */
[----:B------:R-:W-:Y:S01]  /*1b920*/  HMMA.1688.F32.TF32 R104, R96, R10, R104 ;  /* 0x0000000a6068723c */ /* 0x000fe20000081068 */
[----:B------:R-:W-:Y:S02]  /*1b930*/  IMAD.MOV.U32 R214, RZ, RZ, R28 ;  /* 0x000000ffffd67224 */ /* 0x000fe400078e001c */
[----:B----4-:R-:W-:Y:S01]  /*1b940*/  IMAD.MOV.U32 R37, RZ, RZ, R132 ;  /* 0x000000ffff257224 */ /* 0x010fe200078e0084 */
[----:B------:R-:W-:Y:S02]  /*1b950*/  LOP3.LUT R28, R4, 0x7, RZ, 0xc0, !PT ;  /* 0x00000007041c7812 */ /* 0x000fe400078ec0ff */
[----:B------:R-:W-:Y:S01]  /*1b960*/  MOV R36, R133 ;  /* 0x0000008500247202 */ /* 0x000fe20000000f00 */
[----:B------:R-:W-:Y:S01]  /*1b970*/  IMAD.MOV.U32 R213, RZ, RZ, R124 ;  /* 0x000000ffffd57224 */ /* 0x000fe200078e007c */
[----:B------:R-:W-:Y:S01]  /*1b980*/  MOV R212, R125 ;  /* 0x0000007d00d47202 */ /* 0x000fe20000000f00 */
[----:B------:R-:W-:Y:S01]  /*1b990*/  IMAD R28, R28, 0x110, RZ ;  /* 0x000001101c1c7824 */ /* 0x000fe200078e02ff */
[C---:B------:R-:W-:Y:S08]  /*1b9a0*/  HMMA.1688.F32.TF32 R184, R172.reuse, R130, R184 ;  /* 0x00000082acb8723c */ /* 0x040ff000000810b8 */
[C---:B------:R-:W-:Y:S01]  /*1b9b0*/  HMMA.1688.F32.TF32 R128, R172.reuse, R6, R88 ;  /* 0x00000006ac80723c */ /* 0x040fe20000081058 */
[----:B------:R-:W-:Y:S04]  /*1b9c0*/  LDS R6, [R2+0xa500] ;  /* 0x00a5000002067984 */ /* 0x000fe80000000800 */
[----:B------:R-:W-:Y:S03]  /*1b9d0*/  LDS R7, [R3+0xa500] ;  /* 0x00a5000003077984 */ /* 0x000fe60000000800 */
[C---:B------:R-:W-:Y:S08]  /*1b9e0*/  HMMA.1688.F32.TF32 R88, R172.reuse, R146, R40 ;  /* 0x00000092ac58723c */ /* 0x040ff00000081028 */
[----:B------:R-:W-:Y:S08]  /*1b9f0*/  HMMA.1688.F32.TF32 R40, R172, R122, R48 ;  /* 0x0000007aac28723c */ /* 0x000ff00000081030 */
[C---:B------:R-:W-:Y:S08]  /*1ba00*/  HMMA.1688.F32.TF32 R248, R96.reuse, R118, R248 ;  /* 0x0000007660f8723c */ /* 0x040ff000000810f8 */
[C---:B------:R-:W-:Y:S08]  /*1ba10*/  HMMA.1688.F32.TF32 R244, R96.reuse, R22, R232 ;  /* 0x0000001660f4723c */ /* 0x040ff000000810e8 */
[C---:B------:R-:W-:Y:S08]  /*1ba20*/  HMMA.1688.F32.TF32 R44, R96.reuse, R150, R44 ;  /* 0x00000096602c723c */ /* 0x040ff0000008102c */
[C---:B------:R-:W-:Y:S08]  /*1ba30*/  HMMA.1688.F32.TF32 R80, R96.reuse, R122, R80 ;  /* 0x0000007a6050723c */ /* 0x040ff00000081050 */
[C---:B------:R-:W-:Y:S08]  /*1ba40*/  HMMA.1688.F32.TF32 R76, R96.reuse, R146, R76 ;  /* 0x00000092604c723c */ /* 0x040ff0000008104c */
[----:B------:R-:W-:Y:S01]  /*1ba50*/  HMMA.1688.F32.TF32 R96, R96, R114, R236 ;  /* 0x000000726060723c */ /* 0x000fe200000810ec */
[----:B------:R-:W-:Y:S01]  /*1ba60*/  MOV R232, R244 ;  /* 0x000000f400e87202 */ /* 0x000fe20000000f00 */
[----:B------:R-:W-:Y:S01]  /*1ba70*/  IMAD.MOV.U32 R233, RZ, RZ, R245 ;  /* 0x000000ffffe97224 */ /* 0x000fe200078e00f5 */
[----:B------:R-:W-:Y:S01]  /*1ba80*/  LDS R236, [R2+0x8400] ;  /* 0x0084000002ec7984 */ /* 0x000fe20000000800 */
[----:B------:R-:W-:-:S02]  /*1ba90*/  IMAD.MOV.U32 R234, RZ, RZ, R246 ;  /* 0x000000ffffea7224 */ /* 0x000fc400078e00f6 */
[----:B------:R-:W-:Y:S01]  /*1baa0*/  IMAD.MOV.U32 R235, RZ, RZ, R247 ;  /* 0x000000ffffeb7224 */ /* 0x000fe200078e00f7 */
[----:B------:R-:W-:Y:S01]  /*1bab0*/  MOV R247, R44 ;  /* 0x0000002c00f77202 */ /* 0x000fe20000000f00 */
[----:B------:R-:W-:Y:S01]  /*1bac0*/  IMAD.MOV.U32 R245, RZ, RZ, R46 ;  /* 0x000000fffff57224 */ /* 0x000fe200078e002e */
[----:B------:R-:W-:Y:S01]  /*1bad0*/  HMMA.1688.F32.TF32 R148, R172, R150, R36 ;  /* 0x00000096ac94723c */ /* 0x000fe20000081024 */
[----:B------:R-:W-:Y:S01]  /*1bae0*/  IMAD.MOV.U32 R244, RZ, RZ, R47 ;  /* 0x000000fffff47224 */ /* 0x000fe200078e002f */
[----:B------:R-:W-:Y:S01]  /*1baf0*/  LDS R238, [R2+0xa400] ;  /* 0x00a4000002ee7984 */ /* 0x000fe20000000800 */
[----:B------:R-:W-:-:S03]  /*1bb00*/  IMAD.MOV.U32 R246, RZ, RZ, R45 ;  /* 0x000000fffff67224 */ /* 0x000fc600078e002d */
[----:B------:R-:W2:Y:S04]  /*1bb10*/  LDL.LU.64 R46, [R1+0x1ae0] ;  /* 0x001ae000012e7983 */ /* 0x000ea80000300a00 */
[----:B------:R-:W2:Y:S04]  /*1bb20*/  LDL.LU.64 R44, [R1+0x1ad8] ;  /* 0x001ad800012c7983 */ /* 0x000ea80000300a00 */
[----:B------:R-:W-:Y:S04]  /*1bb30*/  STL.64 [R1+0x1b0], R76 ;  /* 0x0001b04c01007387 */ /* 0x000fe80000100a00 */
[----:B------:R1:W-:Y:S01]  /*1bb40*/  STL.64 [R1+0x1b8], R78 ;  /* 0x0001b84e01007387 */ /* 0x0003e20000100a00 */
[----:B------:R-:W-:Y:S01]  /*1bb50*/  SHF.L.U32 R36, R4, 0x1, RZ ;  /* 0x0000000104247819 */ /* 0x000fe200000006ff */
[----:B------:R-:W-:Y:S02]  /*1bb60*/  HMMA.1688.F32.TF32 R196, R172, R126, R196 ;  /* 0x0000007eacc4723c */ /* 0x000fe400000810c4 */
[----:B------:R-:W-:Y:S04]  /*1bb70*/  LDS R237, [R3+0x8400] ;  /* 0x0084000003ed7984 */ /* 0x000fe80000000800 */
[----:B------:R-:W-:Y:S04]  /*1bb80*/  LDS R239, [R3+0xa400] ;  /* 0x00a4000003ef7984 */ /* 0x000fe80000000800 */
[----:B-1----:R-:W4:Y:S04]  /*1bb90*/  LDL.LU.64 R78, [R1+0x1ad0] ;  /* 0x001ad000014e7983 */ /* 0x002f280000300a00 */
[----:B------:R-:W4:Y:S04]  /*1bba0*/  LDL.LU.64 R76, [R1+0x1ac8] ;  /* 0x001ac800014c7983 */ /* 0x000f280000300a00 */
[----:B------:R-:W-:Y:S04]  /*1bbb0*/  STL.64 [R1+0x4e0], R80 ;  /* 0x0004e05001007387 */ /* 0x000fe80000100a00 */
[----:B------:R1:W-:Y:S01]  /*1bbc0*/  STL.64 [R1+0x4e8], R82 ;  /* 0x0004e85201007387 */ /* 0x0003e20000100a00 */
[----:B------:R-:W-:-:S03]  /*1bbd0*/  LOP3.LUT R28, R28, 0x30, R36, 0x78, !PT ;  /* 0x000000301c1c7812 */ /* 0x000fc600078e7824 */
[----:B-1----:R-:W2:Y:S04]  /*1bbe0*/  LDL.LU.64 R82, [R1+0x1ac0] ;  /* 0x001ac00001527983 */ /* 0x002ea80000300a00 */
[----:B------:R-:W2:Y:S04]  /*1bbf0*/  LDL.LU.64 R80, [R1+0x1ab8] ;  /* 0x001ab80001507983 */ /* 0x000ea80000300a00 */
[----:B------:R1:W-:Y:S04]  /*1bc00*/  STL.64 [R1+0x470], R248 ;  /* 0x000470f801007387 */ /* 0x0003e80000100a00 */
[----:B------:R1:W-:Y:S04]  /*1bc10*/  STL.64 [R1+0x478], R250 ;  /* 0x000478fa01007387 */ /* 0x0003e80000100a00 */
[----:B------:R-:W-:Y:S04]  /*1bc20*/  STL.64 [R1+0x460], R96 ;  /* 0x0004606001007387 */ /* 0x000fe80000100a00 */
[----:B------:R-:W-:Y:S04]  /*1bc30*/  STL.64 [R1+0x468], R98 ;  /* 0x0004686201007387 */ /* 0x000fe80000100a00 */
[----:B------:R-:W-:Y:S04]  /*1bc40*/  STL.64 [R1+0x2f0], R88 ;  /* 0x0002f05801007387 */ /* 0x000fe80000100a00 */
[----:B------:R-:W-:Y:S04]  /*1bc50*/  STL.64 [R1+0x2f8], R90 ;  /* 0x0002f85a01007387 */ /* 0x000fe80000100a00 */
[----:B------:R-:W-:Y:S01]  /*1bc60*/  STL.64 [R1+0x2e0], R40 ;  /* 0x0002e02801007387 */ /* 0x000fe20000100a00 */
[----:B------:R-:W-:Y:S03]  /*1bc70*/  HMMA.1688.F32.TF32 R36, R172, R114, R204 ;  /* 0x00000072ac24723c */ /* 0x000fe600000810cc */
[----:B------:R3:W-:Y:S01]  /*1bc80*/  STL.64 [R1+0x2e8], R42 ;  /* 0x0002e82a01007387 */ /* 0x0007e20000100a00 */
[----:B-1----:R-:W-:Y:S01]  /*1bc90*/  IMAD.MOV.U32 R248, RZ, RZ, R5 ;  /* 0x000000fffff87224 */ /* 0x002fe200078e0005 */
[----:B------:R-:W-:Y:S01]  /*1bca0*/  MOV R249, R9 ;  /* 0x0000000900f97202 */ /* 0x000fe20000000f00 */
[----:B------:R-:W-:Y:S01]  /*1bcb0*/  IMAD.MOV.U32 R250, RZ, RZ, R12 ;  /* 0x000000fffffa7224 */ /* 0x000fe200078e000c */
[----:B------:R-:W-:Y:S01]  /*1bcc0*/  LOP3.LUT R28, R28, 0x40, RZ, 0x3c, !PT ;  /* 0x000000401c1c7812 */ /* 0x000fe200078e3cff */
[----:B------:R-:W-:-:S02]  /*1bcd0*/  IMAD.U32 R4, RZ, RZ, UR4 ;  /* 0x00000004ff047e24 */ /* 0x000fc4000f8e00ff */
[----:B------:R-:W-:Y:S01]  /*1bce0*/  IMAD.MOV.U32 R251, RZ, RZ, R8 ;  /* 0x000000fffffb7224 */ /* 0x000fe200078e0008 */
[C---:B------:R-:W-:Y:S01]  /*1bcf0*/  HMMA.1688.F32.TF32 R124, R172.reuse, R26, R208 ;  /* 0x0000001aac7c723c */ /* 0x040fe200000810d0 */
[----:B------:R-:W-:Y:S04]  /*1bd00*/  LDS R204, [R2+0x8200] ;  /* 0x0082000002cc7984 */ /* 0x000fe80000000800 */
[----:B------:R-:W-:Y:S03]  /*1bd10*/  LDS R206, [R2+0xa200] ;  /* 0x00a2000002ce7984 */ /* 0x000fe60000000800 */
[C---:B---3--:R-:W-:Y:S01]  /*1bd20*/  HMMA.1688.F32.TF32 R40, R172.reuse, R118, R212 ;  /* 0x00000076ac28723c */ /* 0x048fe200000810d4 */
[----:B------:R-:W-:Y:S04]  /*1bd30*/  LDS R205, [R3+0x8200] ;  /* 0x0082000003cd7984 */ /* 0x000fe80000000800 */
[----:B------:R-:W-:Y:S11]  /*1bd40*/  LDS R207, [R3+0xa200] ;  /* 0x00a2000003cf7984 */ /* 0x000ff60000000800 */
[----:B------:R-:W-:Y:S07]  /*1bd50*/  @!UPT UIADD3 URZ, URZ, URZ, URZ ;  /* 0x0000003f3f3ff290 */ /* 0x000fee000fffe03f */
[----:B------:R1:W-:Y:S04]  /*1bd60*/  STL.64 [R1+0x2d0], R40 ;  /* 0x0002d02801007387 */ /* 0x0003e80000100a00 */
[----:B------:R3:W-:Y:S04]  /*1bd70*/  STL.64 [R1+0x2d8], R42 ;  /* 0x0002d82a01007387 */ /* 0x0007e80000100a00 */
[----:B------:R1:W-:Y:S04]  /*1bd80*/  STL.64 [R1+0x260], R36 ;  /* 0x0002602401007387 */ /* 0x0003e80000100a00 */
[----:B------:R1:W-:Y:S04]  /*1bd90*/  STL.64 [R1+0x268], R38 ;  /* 0x0002682601007387 */ /* 0x0003e80000100a00 */
[----:B------:R-:W2:Y:S04]  /*1bda0*/  LDL.LU R5, [R1+0x1ab4] ;  /* 0x001ab40001057983 */ /* 0x000ea80000300800 */
[----:B------:R-:W2:Y:S04]  /*1bdb0*/  LDL.LU R9, [R1+0x1ab0] ;  /* 0x001ab00001097983 */ /* 0x000ea80000300800 */
[----:B------:R-:W2:Y:S01]  /*1bdc0*/  LDL.LU R12, [R1+0x1aac] ;  /* 0x001aac00010c7983 */ /* 0x000ea20000300800 */
[----:B------:R-:W-:Y:S01]  /*1bdd0*/  IMAD R28, R4, 0x8000, R28 ;  /* 0x00008000041c7824 */ /* 0x000fe200078e021c */
[C---:B------:R-:W-:Y:S08]  /*1bde0*/  HMMA.1688.F32.TF32 R180, R172.reuse, R134, R180 ;  /* 0x00000086acb4723c */ /* 0x040ff000000810b4 */
[C---:B------:R-:W-:Y:S01]  /*1bdf0*/  HMMA.1688.F32.TF32 R208, R172.reuse, R22, R240 ;  /* 0x00000016acd0723c */ /* 0x040fe200000810f0 */
[----:B------:R-:W-:Y:S04]  /*1be00*/  STL [R1+0x910], R28 ;  /* 0x0009101c01007387 */ /* 0x000fe80000100800 */
[----:B------:R-:W4:Y:S02]  /*1be10*/  LDL.LU R8, [R1+0x1aa8] ;  /* 0x001aa80001087983 */ /* 0x000f240000300800 */
[----:B------:R-:W-:Y:S01]  /*1be20*/  IMAD.MOV.U32 R243, RZ, RZ, R13 ;  /* 0x000000fffff37224 */ /* 0x000fe200078e000d */
[C---:B------:R-:W-:Y:S08]  /*1be30*/  HMMA.1688.F32.TF32 R200, R172.reuse, R18, R200 ;  /* 0x00000012acc8723c */ /* 0x040ff000000810c8 */
[C---:B------:R-:W-:Y:S08]  /*1be40*/  HMMA.1688.F32.TF32 R192, R172.reuse, R10, R192 ;  /* 0x0000000aacc0723c */ /* 0x040ff000000810c0 */
[C---:B------:R-:W-:Y:S08]  /*1be50*/  HMMA.1688.F32.TF32 R108, R172.reuse, R34, R108 ;  /* 0x00000022ac6c723c */ /* 0x040ff0000008106c */
[C---:B------:R-:W-:Y:S01]  /*1be60*/  HMMA.1688.F32.TF32 R96, R172.reuse, R30, R220 ;  /* 0x0000001eac60723c */ /* 0x040fe200000810dc */
[----:B------:R-:W-:Y:S01]  /*1be70*/  IMAD.MOV.U32 R212, RZ, RZ, R29 ;  /* 0x000000ffffd47224 */ /* 0x000fe200078e001d */
[----:B------:R-:W-:Y:S01]  /*1be80*/  MOV R213, R25 ;  /* 0x0000001900d57202 */ /* 0x000fe20000000f00 */
[----:B------:R-:W-:Y:S01]  /*1be90*/  IMAD.MOV.U32 R214, RZ, RZ, R24 ;  /* 0x000000ffffd67224 */ /* 0x000fe200078e0018 */
[----:B------:R-:W-:Y:S04]  /*1bea0*/  LDS R4, [R2+0x8500] ;  /* 0x0085000002047984 */ /* 0x000fe80000000800 */
[----:B------:R-:W-:Y:S01]  /*1beb0*/  HMMA.1688.F32.TF32 R132, R172, R14, R188 ;  /* 0x0000000eac84723c */ /* 0x000fe200000810bc */
[----:B------:R-:W-:Y:S04]  /*1bec0*/  LDS R172, [R2+0x8000] ;  /* 0x0080000002ac7984 */ /* 0x000fe80000000800 */
[----:B------:R-:W-:Y:S04]  /*1bed0*/  LDS R174, [R2+0xa000] ;  /* 0x00a0000002ae7984 */ /* 0x000fe80000000800 */
[----:B------:R-:W-:Y:S04]  /*1bee0*/  LDS R173, [R3+0x8000] ;  /* 0x0080000003ad7984 */ /* 0x000fe80000000800 */
[----:B------:R-:W-:Y:S04]  /*1bef0*/  LDS R175, [R3+0xa000] ;  /* 0x00a0000003af7984 */ /* 0x000fe80000000800 */
[----:B------:R-:W-:Y:S04]  /*1bf00*/  LDS R188, [R2+0x8100] ;  /* 0x0081000002bc7984 */ /* 0x000fe80000000800 */
[----:B------:R-:W-:Y:S04]  /*1bf10*/  LDS R190, [R2+0xa100] ;  /* 0x00a1000002be7984 */ /* 0x000fe80000000800 */
[----:B------:R-:W-:Y:S04]  /*1bf20*/  LDS R189, [R3+0x8100] ;  /* 0x0081000003bd7984 */ /* 0x000fe80000000800 */
[----:B------:R-:W-:Y:S01]  /*1bf30*/  LDS R191, [R3+0xa100] ;  /* 0x00a1000003bf7984 */ /* 0x000fe20000000800 */
[----:B------:R-:W-:Y:S01]  /*1bf40*/  IMAD.MOV.U32 R240, RZ, RZ, R20 ;  /* 0x000000fffff07224 */ /* 0x000fe200078e0014 */
[----:B------:R-:W-:Y:S01]  /*1bf50*/  MOV R241, R17 ;  /* 0x0000001100f17202 */ /* 0x000fe20000000f00 */
[----:B------:R-:W-:Y:S01]  /*1bf60*/  IMAD.MOV.U32 R242, RZ, RZ, R16 ;  /* 0x000000fffff27224 */ /* 0x000fe200078e0010 */
[----:B-1----:R-:W4:Y:S01]  /*1bf70*/  LDL.LU R40, [R1+0x120] ;  /* 0x0001200001287983 */ /* 0x002f220000300800 */
[----:B------:R-:W-:-:S03]  /*1bf80*/  IMAD.MOV.U32 R215, RZ, RZ, R21 ;  /* 0x000000ffffd77224 */ /* 0x000fc600078e0015 */
[----:B------:R-:W4:Y:S04]  /*1bf90*/  LDL.LU R41, [R1+0x124] ;  /* 0x0001240001297983 */ /* 0x000f280000300800 */
[----:B---3--:R-:W3:Y:S04]  /*1bfa0*/  LDL.LU R42, [R1+0x128] ;  /* 0x00012800012a7983 */ /* 0x008ee80000300800 */
        /* <DEDUP_REMOVED lines=20> */
[----:B------:R-:W-:Y:S01]  /*1c0f0*/  LDSM.16.M88.4 R24, [R28+0x41000] ;  /* 0x041000001c18783b */ /* 0x000fe20000000200 */
[----:B--2---:R-:W-:-:S03]  /*1c100*/  IMAD.MOV.U32 R88, RZ, RZ, R12 ;  /* 0x000000ffff587224 */ /* 0x004fc600078e000c */
[----:B------:R-:W2:Y:S01]  /*1c110*/  LDSM.16.M88.4 R12, [R28+0x40000] ;  /* 0x040000001c0c783b */ /* 0x000ea20000000200 */
[----:B------:R-:W-:Y:S01]  /*1c120*/  MOV R89, R9 ;  /* 0x0000000900597202 */ /* 0x000fe20000000f00 */
[----:B------:R-:W-:Y:S02]  /*1c130*/  IMAD.MOV.U32 R91, RZ, RZ, R5 ;  /* 0x000000ffff5b7224 */ /* 0x000fe400078e0005 */
[----:B------:R-:W3:Y:S04]  /*1c140*/  LDS R5, [R3+0x8500] ;  /* 0x0085000003057984 */ /* 0x000ee80000000800 */
[----:B------:R-:W-:Y:S01]  /*1c150*/  LDS R9, [R3+0x8600] ;  /* 0x0086000003097984 */ /* 0x000fe20000000800 */
[----:B----4-:R-:W-:Y:S01]  /*1c160*/  IMAD.MOV.U32 R90, RZ, RZ, R8 ;  /* 0x000000ffff5a7224 */ /* 0x010fe200078e0008 */
[----:B-1----:R-:W-:Y:S02]  /*1c170*/  HMMA.1688.F32.TF32 R80, R236, R20, R80 ;  /* 0x00000014ec50723c */ /* 0x002fe40000081050 */
[----:B------:R-:W1:Y:S04]  /*1c180*/  LDS R8, [R2+0x8600] ;  /* 0x0086000002087984 */ /* 0x000e680000000800 */
[----:B------:R-:W4:Y:S02]  /*1c190*/  LDSM.16.M88.4 R28, [R28+0x41800] ;  /* 0x041800001c1c783b */ /* 0x000f240000000200 */
[-C--:B--2---:R-:W-:Y:S08]  /*1c1a0*/  HMMA.1688.F32.TF32 R88, R172, R12.reuse, R88 ;  /* 0x0000000cac58723c */ /* 0x084ff00000081058 */
[-C--:B------:R-:W-:Y:S08]  /*1c1b0*/  HMMA.1688.F32.TF32 R240, R188, R12.reuse, R240 ;  /* 0x0000000cbcf0723c */ /* 0x080ff000000810f0 */
[-C--:B------:R-:W-:Y:S07]  /*1c1c0*/  HMMA.1688.F32.TF32 R212, R204, R12.reuse, R212 ;  /* 0x0000000cccd4723c */ /* 0x080fee00000810d4 */
[----:B------:R-:W-:Y:S04]  /*1c1d0*/  STL.64 [R1+0x350], R88 ;  /* 0x0003505801007387 */ /* 0x000fe80000100a00 */
[----:B------:R2:W-:Y:S04]  /*1c1e0*/  STL.64 [R1+0x358], R90 ;  /* 0x0003585a01007387 */ /* 0x0005e80000100a00 */
[----:B--2---:R-:W2:Y:S04]  /*1c1f0*/  LDL.LU.64 R90, [R1+0x1aa0] ;  /* 0x001aa000015a7983 */ /* 0x004ea80000300a00 */
[----:B------:R-:W2:Y:S04]  /*1c200*/  LDL.LU.64 R88, [R1+0x1a98] ;  /* 0x001a980001587983 */ /* 0x000ea80000300a00 */
[----:B------:R-:W-:Y:S04]  /*1c210*/  STL.64 [R1+0x340], R240 ;  /* 0x000340f001007387 */ /* 0x000fe80000100a00 */
[----:B------:R1:W-:Y:S04]  /*1c220*/  STL.64 [R1+0x348], R242 ;  /* 0x000348f201007387 */ /* 0x0003e80000100a00 */
[----:B-1----:R-:W4:Y:S04]  /*1c230*/  LDL.LU.64 R242, [R1+0x1a90] ;  /* 0x001a900001f27983 */ /* 0x002f280000300a00 */
[----:B------:R-:W4:Y:S04]  /*1c240*/  LDL.LU.64 R240, [R1+0x1a88] ;  /* 0x001a880001f07983 */ /* 0x000f280000300a00 */
[----:B------:R-:W-:Y:S04]  /*1c250*/  STL.64 [R1+0x390], R212 ;  /* 0x000390d401007387 */ /* 0x000fe80000100a00 */
[----:B------:R1:W-:Y:S04]  /*1c260*/  STL.64 [R1+0x398], R214 ;  /* 0x000398d601007387 */ /* 0x0003e80000100a00 */
[----:B-1----:R-:W4:Y:S04]  /*1c270*/  LDL.LU.64 R214, [R1+0x1a80] ;  /* 0x001a800001d67983 */ /* 0x002f280000300a00 */
[----:B------:R-:W4:Y:S01]  /*1c280*/  LDL.LU.64 R212, [R1+0x1a78] ;  /* 0x001a780001d47983 */ /* 0x000f220000300a00 */
[-C--:B---3--:R-:W-:Y:S08]  /*1c290*/  HMMA.1688.F32.TF32 R160, R4, R12.reuse, R160 ;  /* 0x0000000c04a0723c */ /* 0x088ff000000810a0 */
[-C--:B------:R-:W-:Y:S08]  /*1c2a0*/  HMMA.1688.F32.TF32 R164, R8, R12.reuse, R164 ;  /* 0x0000000c08a4723c */ /* 0x080ff000000810a4 */
[----:B------:R-:W-:Y:S08]  /*1c2b0*/  HMMA.1688.F32.TF32 R180, R16, R12, R180 ;  /* 0x0000000c10b4723c */ /* 0x000ff000000810b4 */
[-C--:B------:R-:W-:Y:S08]  /*1c2c0*/  HMMA.1688.F32.TF32 R36, R172, R20.reuse, R36 ;  /* 0x00000014ac24723c */ /* 0x080ff00000081024 */
[-C--:B------:R-:W-:Y:S08]  /*1c2d0*/  HMMA.1688.F32.TF32 R40, R188, R20.reuse, R40 ;  /* 0x00000014bc28723c */ /* 0x080ff00000081028 */
[----:B------:R-:W-:Y:S08]  /*1c2e0*/  HMMA.1688.F32.TF32 R48, R204, R20, R48 ;  /* 0x00000014cc30723c */ /* 0x000ff00000081030 */
[-C--:B--2---:R-:W-:Y:S08]  /*1c2f0*/  HMMA.1688.F32.TF32 R88, R236, R12.reuse, R88 ;  /* 0x0000000cec58723c */ /* 0x084ff00000081058 */
[----:B----4-:R-:W-:Y:S11]  /*1c300*/  HMMA.1688.F32.TF32 R212, R220, R12, R212 ;  /* 0x0000000cdcd4723c */ /* 0x010ff600000810d4 */
[----:B------:R-:W-:Y:S11]  /*1c310*/  @!UPT UIADD3 URZ, URZ, URZ, URZ ;  /* 0x0000003f3f3ff290 */ /* 0x000ff6000fffe03f */
[----:B------:R-:W-:Y:S01]  /*1c320*/  @!UPT UIADD3 URZ, URZ, URZ, URZ ;  /* 0x0000003f3f3ff290 */ /* 0x000fe2000fffe03f */
[----:B------:R1:W-:Y:S04]  /*1c330*/  STL.64 [R1+0x3d0], R212 ;  /* 0x0003d0d401007387 */ /* 0x0003e80000100a00 */
[----:B------:R2:W-:Y:S04]  /*1c340*/  STL.64 [R1+0x3d8], R214 ;  /* 0x0003d8d601007387 */ /* 0x0005e80000100a00 */
[----:B-1----:R-:W3:Y:S04]  /*1c350*/  LDL.LU R212, [R1+0x130] ;  /* 0x0001300001d47983 */ /* 0x002ee80000300800 */
[----:B------:R-:W3:Y:S04]  /*1c360*/  LDL.LU R213, [R1+0x134] ;  /* 0x0001340001d57983 */ /* 0x000ee80000300800 */
[----:B--2---:R-:W3:Y:S04]  /*1c370*/  LDL.LU R214, [R1+0x138] ;  /* 0x0001380001d67983 */ /* 0x004ee80000300800 */
[----:B------:R-:W3:Y:S04]  /*1c380*/  LDL.LU R215, [R1+0x13c] ;  /* 0x00013c0001d77983 */ /* 0x000ee80000300800 */
[----:B------:R1:W-:Y:S04]  /*1c390*/  STL.64 [R1+0x540], R88 ;  /* 0x0005405801007387 */ /* 0x0003e80000100a00 */
[----:B------:R2:W-:Y:S04]  /*1c3a0*/  STL.64 [R1+0x548], R90 ;  /* 0x0005485a01007387 */ /* 0x0005e80000100a00 */
[----:B-1----:R-:W4:Y:S04]  /*1c3b0*/  LDL.LU R88, [R1+0x560] ;  /* 0x0005600001587983 */ /* 0x002f280000300800 */
[----:B------:R-:W4:Y:S04]  /*1c3c0*/  LDL.LU R89, [R1+0x564] ;  /* 0x0005640001597983 */ /* 0x000f280000300800 */
[----:B--2---:R-:W4:Y:S04]  /*1c3d0*/  LDL.LU R90, [R1+0x568] ;  /* 0x00056800015a7983 */ /* 0x004f280000300800 */
[----:B------:R-:W4:Y:S04]  /*1c3e0*/  LDL.LU R91, [R1+0x56c] ;  /* 0x00056c00015b7983 */ /* 0x000f280000300800 */
        /* <DEDUP_REMOVED lines=28> */
[----:B-1----:R-:W2:Y:S04]  /*1c5b0*/  LDL.LU.64 R50, [R1+0x1a50] ;  /* 0x001a500001327983 */ /* 0x002ea80000300a00 */
[----:B------:R-:W2:Y:S01]  /*1c5c0*/  LDL.LU.64 R48, [R1+0x1a48] ;  /* 0x001a480001307983 */ /* 0x000ea20000300a00 */
[----:B------:R-:W-:Y:S08]  /*1c5d0*/  HMMA.1688.F32.TF32 R176, R8, R20, R176 ;  /* 0x0000001408b0723c */ /* 0x000ff000000810b0 */
[----:B------:R-:W-:Y:S08]  /*1c5e0*/  HMMA.1688.F32.TF32 R44, R236, R28, R44 ;  /* 0x0000001cec2c723c */ /* 0x000ff0000008102c */
[----:B---3--:R-:W-:Y:S08]  /*1c5f0*/  HMMA.1688.F32.TF32 R164, R188, R24, R164 ;  /* 0x00000018bca4723c */ /* 0x008ff000000810a4 */
[-C--:B--2---:R-:W-:Y:S11]  /*1c600*/  HMMA.1688.F32.TF32 R48, R220, R20.reuse, R48 ;  /* 0x00000014dc30723c */ /* 0x084ff60000081030 */
[----:B------:R-:W-:Y:S11]  /*1c610*/  @!UPT UIADD3 URZ, URZ, URZ, URZ ;  /* 0x0000003f3f3ff290 */ /* 0x000ff6000fffe03f */
[----:B------:R-:W-:Y:S01]  /*1c620*/  @!UPT UIADD3 URZ, URZ, URZ, URZ ;  /* 0x0000003f3f3ff290 */ /* 0x000fe2000fffe03f */
[----:B------:R-:W-:Y:S04]  /*1c630*/  STL.64 [R1+0x3c0], R48 ;  /* 0x0003c03001007387 */ /* 0x000fe80000100a00 */
[----:B------:R1:W-:Y:S02]  /*1c640*/  STL.64 [R1+0x3c8], R50 ;  /* 0x0003c83201007387 */ /* 0x0003e40000100a00 */
[-C--:B-1----:R-:W-:Y:S02]  /*1c650*/  HMMA.1688.F32.TF32 R48, R4, R20.reuse, R156 ;  /* 0x000000140430723c */ /* 0x082fe4000008109c */
[----:B------:R-:W2:Y:S04]  /*1c660*/  LDL R159, [R1+0x910] ;  /* 0x00091000019f7983 */ /* 0x000ea80000100800 */
[----:B------:R-:W-:Y:S04]  /*1c670*/  STL.64 [R1+0x4c0], R80 ;  /* 0x0004c05001007387 */ /* 0x000fe80000100a00 */
[----:B------:R1:W-:Y:S02]  /*1c680*/  STL.64 [R1+0x4c8], R82 ;  /* 0x0004c85201007387 */ /* 0x0003e40000100a00 */
[----:B-1----:R-:W-:Y:S11]  /*1c690*/  HMMA.1688.F32.TF32 R80, R16, R20, R184 ;  /* 0x000000141050723c */ /* 0x002ff600000810b8 */
[----:B------:R-:W-:Y:S04]  /*1c6a0*/  STL.64 [R1+0x570], R48 ;  /* 0x0005703001007387 */ /* 0x000fe80000100a00 */
[----:B------:R4:W-:Y:S02]  /*1c6b0*/  STL.64 [R1+0x578], R50 ;  /* 0x0005783201007387 */ /* 0x0009e40000100a00 */
[-C--:B----4-:R-:W-:Y:S02]  /*1c6c0*/  HMMA.1688.F32.TF32 R48, R172, R24.reuse, R180 ;  /* 0x00000018ac30723c */ /* 0x090fe400000810b4 */
[----:B------:R-:W-:Y:S04]  /*1c6d0*/  STL.64 [R1+0x7d0], R176 ;  /* 0x0007d0b001007387 */ /* 0x000fe80000100a00 */
[----:B------:R-:W-:Y:S04]  /*1c6e0*/  STL.64 [R1+0x7d8], R178 ;  /* 0x0007d8b201007387 */ /* 0x000fe80000100a00 */
[----:B------:R-:W-:Y:S04]  /*1c6f0*/  STL.64 [R1+0x8a0], R80 ;  /* 0x0008a05001007387 */ /* 0x000fe80000100a00 */
[----:B------:R1:W-:Y:S09]  /*1c700*/  STL.64 [R1+0x8a8], R82 ;  /* 0x0008a85201007387 */ /* 0x0003f20000100a00 */
[----:B------:R-:W-:Y:S01]  /*1c710*/  STL.64 [R1+0x200], R48 ;  /* 0x0002003001007387 */ /* 0x000fe20000100a00 */
[-C--:B-1----:R-:W-:Y:S03]  /*1c720*/  HMMA.1688.F32.TF32 R80, R204, R24.reuse, R160 ;  /* 0x00000018cc50723c */ /* 0x082fe600000810a0 */
[----:B------:R1:W-:Y:S05]  /*1c730*/  STL.64 [R1+0x208], R50 ;  /* 0x0002083201007387 */ /* 0x0003ea0000100a00 */
[-C--:B-1----:R-:W-:Y:S08]  /*1c740*/  HMMA.1688.F32.TF32 R48, R220, R24.reuse, R40 ;  /* 0x00000018dc30723c */ /* 0x082ff00000081028 */
[-C--:B------:R-:W-:Y:S01]  /*1c750*/  HMMA.1688.F32.TF32 R40, R236, R24.reuse, R76 ;  /* 0x00000018ec28723c */ /* 0x080fe2000008104c */
[----:B------:R-:W-:Y:S04]  /*1c760*/  STL.64 [R1+0x210], R164 ;  /* 0x000210a401007387 */ /* 0x000fe80000100a00 */
[----:B------:R-:W-:Y:S04]  /*1c770*/  STL.64 [R1+0x218], R166 ;  /* 0x000218a601007387 */ /* 0x000fe80000100a00 */
[----:B------:R-:W-:Y:S01]  /*1c780*/  STL.64 [R1+0x240], R80 ;  /* 0x0002405001007387 */ /* 0x000fe20000100a00 */
[-C--:B------:R-:W-:Y:S03]  /*1c790*/  HMMA.1688.F32.TF32 R76, R4, R24.reuse, R136 ;  /* 0x00000018044c723c */ /* 0x080fe60000081088 */
[----:B------:R-:W-:Y:S04]  /*1c7a0*/  STL.64 [R1+0x248], R82 ;  /* 0x0002485201007387 */ /* 0x000fe80000100a00 */
[----:B------:R-:W-:Y:S04]  /*1c7b0*/  STL.64 [R1+0x320], R48 ;  /* 0x0003203001007387 */ /* 0x000fe80000100a00 */
[----:B------:R1:W-:Y:S04]  /*1c7c0*/  STL.64 [R1+0x328], R50 ;  /* 0x0003283201007387 */ /* 0x0003e80000100a00 */
[----:B------:R-:W-:Y:S04]  /*1c7d0*/  STL.64 [R1+0x420], R40 ;  /* 0x0004202801007387 */ /* 0x000fe80000100a00 */
[----:B------:R3:W-:Y:S01]  /*1c7e0*/  STL.64 [R1+0x428], R42 ;  /* 0x0004282a01007387 */ /* 0x0007e20000100a00 */
[-C--:B-1----:R-:W-:Y:S08]  /*1c7f0*/  HMMA.1688.F32.TF32 R48, R8, R24.reuse, R140 ;  /* 0x000000180830723c */ /* 0x082ff0000008108c */
[----:B---3--:R-:W-:Y:S01]  /*1c800*/  HMMA.1688.F32.TF32 R40, R16, R24, R196 ;  /* 0x000000181028723c */ /* 0x008fe200000810c4 */
[----:B------:R-:W-:Y:S04]  /*1c810*/  STL.64 [R1+0x500], R76 ;  /* 0x0005004c01007387 */ /* 0x000fe80000100a00 */
[----:B------:R1:W-:Y:S03]  /*1c820*/  STL.64 [R1+0x508], R78 ;  /* 0x0005084e01007387 */ /* 0x0003e60000100a00 */
[-C--:B------:R-:W-:Y:S07]  /*1c830*/  HMMA.1688.F32.TF32 R36, R220, R28.reuse, R36 ;  /* 0x0000001cdc24723c */ /* 0x080fee0000081024 */
[----:B------:R-:W-:Y:S01]  /*1c840*/  STL.64 [R1+0x710], R48 ;  /* 0x0007103001007387 */ /* 0x000fe20000100a00 */
[-C--:B-1----:R-:W-:Y:S03]  /*1c850*/  HMMA.1688.F32.TF32 R76, R172, R28.reuse, R88 ;  /* 0x0000001cac4c723c */ /* 0x082fe60000081058 */
[----:B------:R1:W-:Y:S04]  /*1c860*/  STL.64 [R1+0x718], R50 ;  /* 0x0007183201007387 */ /* 0x0003e80000100a00 */
[----:B------:R-:W-:Y:S04]  /*1c870*/  STL.64 [R1+0x890], R40 ;  /* 0x0008902801007387 */ /* 0x000fe80000100a00 */
[----:B------:R3:W-:Y:S01]  /*1c880*/  STL.64 [R1+0x898], R42 ;  /* 0x0008982a01007387 */ /* 0x0007e20000100a00 */
[-C--:B-1----:R-:W-:Y:S08]  /*1c890*/  HMMA.1688.F32.TF32 R48, R188, R28.reuse, R212 ;  /* 0x0000001cbc30723c */ /* 0x082ff000000810d4 */
[-C--:B---3--:R-:W-:Y:S03]  /*1c8a0*/  HMMA.1688.F32.TF32 R40, R204, R28.reuse, R248 ;  /* 0x0000001ccc28723c */ /* 0x088fe600000810f8 */
[----:B------:R-:W-:Y:S04]  /*1c8b0*/  STL.64 [R1+0x120], R76 ;  /* 0x0001204c01007387 */ /* 0x000fe80000100a00 */
[----:B------:R-:W-:Y:S08]  /*1c8c0*/  STL.64 [R1+0x128], R78 ;  /* 0x0001284e01007387 */ /* 0x000ff00000100a00 */
[----:B------:R1:W-:Y:S04]  /*1c8d0*/  STL.64 [R1+0x130], R48 ;  /* 0x0001303001007387 */ /* 0x0003e80000100a00 */
[----:B------:R3:W-:Y:S04]  /*1c8e0*/  STL.64 [R1+0x138], R50 ;  /* 0x0001383201007387 */ /* 0x0007e80000100a00 */
[----:B------:R-:W4:Y:S04]  /*1c8f0*/  LDL.LU R180, [R1+0xe0] ;  /* 0x0000e00001b47983 */ /* 0x000f280000300800 */
[----:B------:R-:W-:Y:S04]  /*1c900*/  STL.64 [R1+0x1f0], R40 ;  /* 0x0001f02801007387 */ /* 0x000fe80000100a00 */
[----:B------:R1:W-:Y:S04]  /*1c910*/  STL.64 [R1+0x1f8], R42 ;  /* 0x0001f82a01007387 */ /* 0x0003e80000100a00 */
[----:B------:R-:W-:Y:S04]  /*1c920*/  STL.64 [R1+0x270], R36 ;  /* 0x0002702401007387 */ /* 0x000fe80000100a00 */
[----:B------:R1:W-:Y:S04]  /*1c930*/  STL.64 [R1+0x278], R38 ;  /* 0x0002782601007387 */ /* 0x0003e80000100a00 */
[----:B------:R-:W4:Y:S04]  /*1c940*/  LDL.LU R181, [R1+0xe4] ;  /* 0x0000e40001b57983 */ /* 0x000f280000300800 */
[----:B------:R-:W4:Y:S04]  /*1c950*/  LDL.LU R182, [R1+0xe8] ;  /* 0x0000e80001b67983 */ /* 0x000f280000300800 */
[----:B------:R-:W4:Y:S04]  /*1c960*/  LDL.LU R183, [R1+0xec] ;  /* 0x0000ec0001b77983 */ /* 0x000f280000300800 */
[----:B-1----:R-:W4:Y:S04]  /*1c970*/  LDL.LU R48, [R1+0x610] ;  /* 0x0006100001307983 */ /* 0x002f280000300800 */
[----:B------:R-:W4:Y:S04]  /*1c980*/  LDL.LU R49, [R1+0x614] ;  /* 0x0006140001317983 */ /* 0x000f280000300800 */
[----:B---3--:R-:W4:Y:S04]  /*1c990*/  LDL.LU R50, [R1+0x618] ;  /* 0x0006180001327983 */ /* 0x008f280000300800 */
[----:B------:R-:W4:Y:S04]  /*1c9a0*/  LDL.LU R51, [R1+0x61c] ;  /* 0x00061c0001337983 */ /* 0x000f280000300800 */
[----:B------:R-:W3:Y:S04]  /*1c9b0*/  LDL.LU R164, [R1+0x110] ;  /* 0x0001100001a47983 */ /* 0x000ee80000300800 */
[----:B------:R-:W3:Y:S04]  /*1c9c0*/  LDL.LU R165, [R1+0x114] ;  /* 0x0001140001a57983 */ /* 0x000ee80000300800 */
[----:B------:R-:W3:Y:S04]  /*1c9d0*/  LDL.LU R166, [R1+0x118] ;  /* 0x0001180001a67983 */ /* 0x000ee80000300800 */
[----:B------:R-:W3:Y:S01]  /*1c9e0*/  LDL.LU R167, [R1+0x11c] ;  /* 0x00011c0001a77983 */ /* 0x000ee20000300800 */
[-C--:B------:R-:W-:Y:S08]  /*1c9f0*/  HMMA.1688.F32.TF32 R40, R4, R28.reuse, R168 ;  /* 0x0000001c0428723c */ /* 0x080ff000000810a8 */
[-C--:B------:R-:W-:Y:S01]  /*1ca00*/  HMMA.1688.F32.TF32 R36, R8, R28.reuse, R152 ;  /* 0x0000001c0824723c */ /* 0x080fe20000081098 */
[----:B------:R-:W-:Y:S04]  /*1ca10*/  STL.64 [R1+0x380], R44 ;  /* 0x0003802c01007387 */ /* 0x000fe80000100a00 */
[----:B------:R-:W-:Y:S04]  /*1ca20*/  STL.64 [R1+0x388], R46 ;  /* 0x0003882e01007387 */ /* 0x000fe80000100a00 */
[----:B------:R-:W3:Y:S06]  /*1ca30*/  LDL.LU R160, [R1+0x660] ;  /* 0x0006600001a07983 */ /* 0x000eec0000300800 */
[----:B------:R-:W-:Y:S04]  /*1ca40*/  STL.64 [R1+0x4b0], R40 ;  /* 0x0004b02801007387 */ /* 0x000fe80000100a00 */
[----:B------:R-:W-:Y:S04]  /*1ca50*/  STL.64 [R1+0x4b8], R42 ;  /* 0x0004b82a01007387 */ /* 0x000fe80000100a00 */
[----:B------:R-:W-:Y:S04]  /*1ca60*/  STL.64 [R1+0x5c0], R36 ;  /* 0x0005c02401007387 */ /* 0x000fe80000100a00 */
[----:B------:R1:W-:Y:S04]  /*1ca70*/  STL.64 [R1+0x5c8], R38 ;  /* 0x0005c82601007387 */ /* 0x0003e80000100a00 */
[----:B------:R-:W3:Y:S04]  /*1ca80*/  LDL.LU R161, [R1+0x664] ;  /* 0x0006640001a17983 */ /* 0x000ee80000300800 */
[----:B------:R-:W3:Y:S01]  /*1ca90*/  LDL.LU R162, [R1+0x668] ;  /* 0x0006680001a27983 */ /* 0x000ee20000300800 */
[----:B-1----:R-:W-:Y:S03]  /*1caa0*/  HMMA.1688.F32.TF32 R36, R16, R28, R200 ;  /* 0x0000001c1024723c */ /* 0x002fe600000810c8 */
[----:B------:R-:W3:Y:S04]  /*1cab0*/  LDL.LU R163, [R1+0x66c] ;  /* 0x00066c0001a37983 */ /* 0x000ee80000300800 */
[----:B------:R-:W3:Y:S01]  /*1cac0*/  LDL.LU R88, [R1+0x550] ;  /* 0x0005500001587983 */ /* 0x000ee20000300800 */
[----:B------:R-:W-:Y:S01]  /*1cad0*/  IMAD.MOV.U32 R248, RZ, RZ, R0 ;  /* 0x000000fffff87224 */ /* 0x000fe200078e0000 */
[----:B------:R-:W-:Y:S01]  /*1cae0*/  MOV R213, R33 ;  /* 0x0000002100d57202 */ /* 0x000fe20000000f00 */
[----:B------:R-:W-:Y:S01]  /*1caf0*/  IMAD.MOV.U32 R214, RZ, RZ, R32 ;  /* 0x000000ffffd67224 */ /* 0x000fe200078e0020 */
[----:B--2---:R-:W1:Y:S04]  /*1cb00*/  LDSM.16.M88.4 R40, [R159+0x43000] ;  /* 0x043000009f28783b */ /* 0x004e680000000200 */
[----:B------:R-:W-:Y:S04]  /*1cb10*/  LDSM.16.M88.4 R32, [R159+0x42000] ;  /* 0x042000009f20783b */ /* 0x000fe80000000200 */
[----:B------:R-:W2:Y:S04]  /*1cb20*/  LDSM.16.M88.4 R44, [R159+0x43800] ;  /* 0x043800009f2c783b */ /* 0x000ea80000000200 */
[----:B------:R-:W-:Y:S04]  /*1cb30*/  STL.64 [R1+0x7f0], R36 ;  /* 0x0007f02401007387 */ /* 0x000fe80000100a00 */
[----:B------:R-:W-:Y:S04]  /*1cb40*/  STL.64 [R1+0x7f8], R38 ;  /* 0x0007f82601007387 */ /* 0x000fe80000100a00 */
        /* <DEDUP_REMOVED lines=8> */
[----:B------:R4:W-:Y:S04]  /*1cbd0*/  STL.64 [R1+0x1930], R30 ;  /* 0x0019301e01007387 */ /* 0x0009e80000100a00 */
[----:B-1----:R-:W-:Y:S04]  /*1cbe0*/  STL [R1+0x198c], R42 ;  /* 0x00198c2a01007387 */ /* 0x002fe80000100800 */
[----:B------:R-:W-:Y:S04]  /*1cbf0*/  STL [R1+0x1988], R43 ;  /* 0x0019882b01007387 */ /* 0x000fe80000100800 */
[----:B--2---:R-:W-:Y:S04]  /*1cc00*/  STL [R1+0x1990], R47 ;  /* 0x0019902f01007387 */ /* 0x004fe80000100800 */
[----:B------:R-:W1:Y:S01]  /*1cc10*/  LDSM.16.M88.4 R36, [R159+0x42800] ;  /* 0x042800009f24783b */ /* 0x000e620000000200 */
[-C--:B----4-:R-:W-:Y:S08]  /*1cc20*/  HMMA.1688.F32.TF32 R28, R172, R32.reuse, R48 ;  /* 0x00000020ac1c723c */ /* 0x090ff00000081030 */
[-C--:B------:R-:W-:Y:S08]  /*1cc30*/  HMMA.1688.F32.TF32 R48, R188, R32.reuse, R180 ;  /* 0x00000020bc30723c */ /* 0x080ff000000810b4 */
[-C--:B---3--:R-:W-:Y:S07]  /*1cc40*/  HMMA.1688.F32.TF32 R76, R204, R32.reuse, R164 ;  /* 0x00000020cc4c723c */ /* 0x088fee00000810a4 */
[----:B------:R-:W-:Y:S04]  /*1cc50*/  STL.64 [R1+0xc0], R28 ;  /* 0x0000c01c01007387 */ /* 0x000fe80000100a00 */
[----:B------:R2:W-:Y:S02]  /*1cc60*/  STL.64 [R1+0xc8], R30 ;  /* 0x0000c81e01007387 */ /* 0x0005e40000100a00 */
[-C--:B--2---:R-:W-:Y:S02]  /*1cc70*/  HMMA.1688.F32.TF32 R28, R220, R32.reuse, R240 ;  /* 0x00000020dc1c723c */ /* 0x084fe400000810f0 */
[----:B------:R-:W-:Y:S04]  /*1cc80*/  STL.64 [R1+0xe0], R48 ;  /* 0x0000e03001007387 */ /* 0x000fe80000100a00 */
[----:B------:R2:W-:Y:S04]  /*1cc90*/  STL.64 [R1+0xe8], R50 ;  /* 0x0000e83201007387 */ /* 0x0005e80000100a00 */
[----:B------:R-:W-:Y:S04]  /*1cca0*/  STL.64 [R1+0x110], R76 ;  /* 0x0001104c01007387 */ /* 0x000fe80000100a00 */
[----:B------:R-:W-:Y:S01]  /*1ccb0*/  STL.64 [R1+0x118], R78 ;  /* 0x0001184e01007387 */ /* 0x000fe20000100a00 */
[-C--:B--2---:R-:W-:Y:S01]  /*1ccc0*/  HMMA.1688.F32.TF32 R48, R236, R32.reuse, R52 ;  /* 0x00000020ec30723c */ /* 0x084fe20000081034 */
[----:B------:R-:W-:Y:S01]  /*1ccd0*/  IMAD.MOV.U32 R196, RZ, RZ, R116 ;  /* 0x000000ffffc47224 */ /* 0x000fe200078e0074 */
[----:B------:R-:W-:Y:S01]  /*1cce0*/  MOV R140, R232 ;  /* 0x000000e8008c7202 */ /* 0x000fe20000000f00 */
[----:B------:R-:W-:Y:S01]  /*1ccf0*/  IMAD.MOV.U32 R203, RZ, RZ, R112 ;  /* 0x000000ffffcb7224 */ /* 0x000fe200078e0070 */
[----:B------:R-:W-:Y:S04]  /*1cd00*/  LDSM.16.M88.4 R76, [R159+0x45000] ;  /* 0x045000009f4c783b */ /* 0x000fe80000000200 */
[-C--:B------:R-:W-:Y:S01]  /*1cd10*/  HMMA.1688.F32.TF32 R52, R4, R32.reuse, R84 ;  /* 0x000000200434723c */ /* 0x080fe20000081054 */
[----:B------:R-:W-:Y:S04]  /*1cd20*/  STL.64 [R1+0x1e0], R28 ;  /* 0x0001e01c01007387 */ /* 0x000fe80000100a00 */
[----:B------:R2:W-:Y:S03]  /*1cd30*/  STL.64 [R1+0x1e8], R30 ;  /* 0x0001e81e01007387 */ /* 0x0005e60000100a00 */
[----:B--2---:R-:W-:Y:S07]  /*1cd40*/  HMMA.1688.F32.TF32 R28, R8, R32, R100 ;  /* 0x00000020081c723c */ /* 0x004fee0000081064 */
[----:B------:R-:W-:Y:S04]  /*1cd50*/  STL.64 [R1+0x300], R48 ;  /* 0x0003003001007387 */ /* 0x000fe80000100a00 */
[----:B------:R-:W-:Y:S04]  /*1cd60*/  STL.64 [R1+0x308], R50 ;  /* 0x0003083201007387 */ /* 0x000fe80000100a00 */
[----:B------:R-:W-:Y:S04]  /*1cd70*/  STL.64 [R1+0x440], R52 ;  /* 0x0004403401007387 */ /* 0x000fe80000100a00 */
[----:B------:R-:W-:Y:S04]  /*1cd80*/  STL.64 [R1+0x448], R54 ;  /* 0x0004483601007387 */ /* 0x000fe80000100a00 */
[----:B------:R-:W-:Y:S04]  /*1cd90*/  STL.64 [R1+0x1928], R34 ;  /* 0x0019282201007387 */ /* 0x000fe80000100a00 */
[----:B------:R-:W-:Y:S04]  /*1cda0*/  STL.64 [R1+0x4d0], R28 ;  /* 0x0004d01c01007387 */ /* 0x000fe80000100a00 */
[----:B------:R1:W-:Y:S02]  /*1cdb0*/  STL.64 [R1+0x4d8], R30 ;  /* 0x0004d81e01007387 */ /* 0x0003e40000100a00 */
[----:B-1----:R-:W-:Y:S01]  /*1cdc0*/  HMMA.1688.F32.TF32 R28, R172, R36, R160 ;  /* 0x00000024ac1c723c */ /* 0x002fe200000810a0 */
[----:B------:R-:W-:-:S07]  /*1cdd0*/  IMAD.MOV.U32 R215, RZ, RZ, R0 ;  /* 0x000000ffffd77224 */ /* 0x000fce00078e0000 */
[----:B------:R-:W-:Y:S11]  /*1cde0*/  HMMA.1688.F32.TF32 R48, R16, R32, R132 ;  /* 0x000000201030723c */ /* 0x000ff60000081084 */
[----:B------:R-:W-:Y:S05]  /*1cdf0*/  @!UPT UIADD3 URZ, URZ, URZ, URZ ;  /* 0x0000003f3f3ff290 */ /* 0x000fea000fffe03f */
[----:B------:R-:W-:Y:S01]  /*1ce00*/  IMAD.MOV.U32 R20, RZ, RZ, R28 ;  /* 0x000000ffff147224 */ /* 0x000fe200078e001c */
[----:B------:R-:W-:Y:S01]  /*1ce10*/  MOV R13, R29 ;  /* 0x0000001d000d7202 */ /* 0x000fe20000000f00 */
[----:B------:R-:W-:Y:S02]  /*1ce20*/  IMAD.MOV.U32 R12, RZ, RZ, R30 ;  /* 0x000000ffff0c7224 */ /* 0x000fe400078e001e */
[----:B------:R-:W-:Y:S02]  /*1ce30*/  IMAD.MOV.U32 R0, RZ, RZ, R31 ;  /* 0x000000ffff007224 */ /* 0x000fe400078e001f */
[-C--:B------:R-:W-:Y:S01]  /*1ce40*/  HMMA.1688.F32.TF32 R28, R188, R36.reuse, R88 ;  /* 0x00000024bc1c723c */ /* 0x080fe20000081058 */
[----:B------:R-:W-:Y:S04]  /*1ce50*/  STL.64 [R1+0x730], R48 ;  /* 0x0007303001007387 */ /* 0x000fe80000100a00 */
[----:B------:R-:W-:Y:S04]  /*1ce60*/  STL.64 [R1+0x738], R50 ;  /* 0x0007383201007387 */ /* 0x000fe80000100a00 */
[----:B------:R-:W-:Y:S04]  /*1ce70*/  STL.64 [R1+0x1960], R14 ;  /* 0x0019600e01007387 */ /* 0x000fe80000100a00 */
[----:B------:R1:W-:Y:S11]  /*1ce80*/  STL.64 [R1+0x1958], R12 ;  /* 0x0019580c01007387 */ /* 0x0003f60000100a00 */
[----:B------:R-:W-:Y:S01]  /*1ce90*/  IMAD.MOV.U32 R21, RZ, RZ, R31 ;  /* 0x000000ffff157224 */ /* 0x000fe200078e001f */
[----:B------:R-:W-:Y:S01]  /*1cea0*/  MOV R24, R30 ;  /* 0x0000001e00187202 */ /* 0x000fe20000000f00 */
[----:B------:R-:W-:Y:S01]  /*1ceb0*/  IMAD.MOV.U32 R25, RZ, RZ, R29 ;  /* 0x000000ffff197224 */ /* 0x000fe200078e001d */
[----:B------:R-:W-:Y:S04]  /*1cec0*/  STL [R1+0x30], R28 ;  /* 0x0000301c01007387 */ /* 0x000fe80000100800 */
[----:B------:R-:W-:Y:S04]  /*1ced0*/  STL.64 [R1+0x1970], R22 ;  /* 0x0019701601007387 */ /* 0x000fe80000100a00 */
[----:B------:R2:W-:Y:S04]  /*1cee0*/  STL.64 [R1+0x1968], R20 ;  /* 0x0019681401007387 */ /* 0x0005e80000100a00 */
[----:B------:R-:W-:Y:S04]  /*1cef0*/  STL.64 [R1+0x1940], R26 ;  /* 0x0019401a01007387 */ /* 0x000fe80000100a00 */
[----:B------:R3:W-:Y:S01]  /*1cf00*/  STL.64 [R1+0x1938], R24 ;  /* 0x0019381801007387 */ /* 0x0007e20000100a00 */
[-C--:B-1----:R-:W-:Y:S08]  /*1cf10*/  HMMA.1688.F32.TF32 R12, R236, R36.reuse, R56 ;  /* 0x00000024ec0c723c */ /* 0x082ff00000081038 */
[-C--:B--2---:R-:W-:Y:S08]  /*1cf20*/  HMMA.1688.F32.TF32 R20, R220, R36.reuse, R248 ;  /* 0x00000024dc14723c */ /* 0x084ff000000810f8 */
[-C--:B---3--:R-:W-:Y:S11]  /*1cf30*/  HMMA.1688.F32.TF32 R24, R204, R36.reuse, R212 ;  /* 0x00000024cc18723c */ /* 0x088ff600000810d4 */
[----:B------:R-:W-:Y:S11]  /*1cf40*/  @!UPT UIADD3 URZ, URZ, URZ, URZ ;  /* 0x0000003f3f3ff290 */ /* 0x000ff6000fffe03f */
[----:B------:R-:W-:Y:S01]  /*1cf50*/  @!UPT UIADD3 URZ, URZ, URZ, URZ ;  /* 0x0000003f3f3ff290 */ /* 0x000fe2000fffe03f */
[----:B------:R-:W-:Y:S04]  /*1cf60*/  STL.64 [R1+0x20], R24 ;  /* 0x0000201801007387 */ /* 0x000fe80000100a00 */
[----:B------:R1:W-:Y:S04]  /*1cf70*/  STL.64 [R1+0x28], R26 ;  /* 0x0000281a01007387 */ /* 0x0003e80000100a00 */
[----:B------:R-:W-:Y:S04]  /*1cf80*/  STL.64 [R1+0x100], R20 ;  /* 0x0001001401007387 */ /* 0x000fe80000100a00 */
[----:B------:R2:W-:Y:S01]  /*1cf90*/  STL.64 [R1+0x108], R22 ;  /* 0x0001081601007387 */ /* 0x0005e20000100a00 */
[-C--:B-1----:R-:W-:Y:S03]  /*1cfa0*/  HMMA.1688.F32.TF32 R24, R4, R36.reuse, R92 ;  /* 0x000000240418723c */ /* 0x082fe6000008105c */
[----:B------:R-:W-:Y:S04]  /*1cfb0*/  STL.64 [R1+0x230], R12 ;  /* 0x0002300c01007387 */ /* 0x000fe80000100a00 */
[----:B------:R1:W-:Y:S01]  /*1cfc0*/  STL.64 [R1+0x238], R14 ;  /* 0x0002380e01007387 */ /* 0x0003e20000100a00 */
[-C--:B--2---:R-:W-:Y:S08]  /*1cfd0*/  HMMA.1688.F32.TF32 R20, R8, R36.reuse, R104 ;  /* 0x000000240814723c */ /* 0x084ff00000081068 */
[----:B-1----:R-:W-:Y:S07]  /*1cfe0*/  HMMA.1688.F32.TF32 R12, R16, R36, R192 ;  /* 0x00000024100c723c */ /* 0x002fee00000810c0 */
[----:B------:R-:W-:Y:S04]  /*1cff0*/  STL.64 [R1+0x3b0], R24 ;  /* 0x0003b01801007387 */ /* 0x000fe80000100a00 */
[----:B------:R1:W-:Y:S04]  /*1d000*/  STL.64 [R1+0x3b8], R26 ;  /* 0x0003b81a01007387 */ /* 0x0003e80000100a00 */
[----:B------:R-:W2:Y:S04]  /*1d010*/  LDL.LU R176, [R1+0x6d0] ;  /* 0x0006d00001b07983 */ /* 0x000ea80000300800 */
[----:B------:R-:W-:Y:S04]  /*1d020*/  STL.64 [R1+0x4a0], R20 ;  /* 0x0004a01401007387 */ /* 0x000fe80000100a00 */
[----:B------:R-:W-:Y:S04]  /*1d030*/  STL.64 [R1+0x4a8], R22 ;  /* 0x0004a81601007387 */ /* 0x000fe80000100a00 */
[----:B------:R-:W-:Y:S04]  /*1d040*/  STL.64 [R1+0x660], R12 ;  /* 0x0006600c01007387 */ /* 0x000fe80000100a00 */
[----:B------:R2:W-:Y:S04]  /*1d050*/  STL.64 [R1+0x668], R14 ;  /* 0x0006680e01007387 */ /* 0x0005e80000100a00 */
[----:B------:R-:W2:Y:S04]  /*1d060*/  LDL.LU R177, [R1+0x6d4] ;  /* 0x0006d40001b17983 */ /* 0x000ea80000300800 */
[----:B------:R-:W2:Y:S04]  /*1d070*/  LDL.LU R178, [R1+0x6d8] ;  /* 0x0006d80001b27983 */ /* 0x000ea80000300800 */
[----:B------:R-:W2:Y:S04]  /*1d080*/  LDL.LU R179, [R1+0x6dc] ;  /* 0x0006dc0001b37983 */ /* 0x000ea80000300800 */
        /* <DEDUP_REMOVED lines=32> */
[----:B------:R-:W-:Y:S01]  /*1d290*/  STL.64 [R1+0x1920], R38 ;  /* 0x0019202601007387 */ /* 0x000fe20000100a00 */
[-C--:B-1----:R-:W-:Y:S08]  /*1d2a0*/  HMMA.1688.F32.TF32 R24, R4, R40.reuse, R60 ;  /* 0x000000280418723c */ /* 0x082ff0000008103c */
[-C--:B--2---:R-:W-:Y:S08]  /*1d2b0*/  HMMA.1688.F32.TF32 R12, R172, R40.reuse, R176 ;  /* 0x00000028ac0c723c */ /* 0x084ff000000810b0 */
[-C--:B---3--:R-:W-:Y:S01]  /*1d2c0*/  HMMA.1688.F32.TF32 R52, R204, R40.reuse, R80 ;  /* 0x00000028cc34723c */ /* 0x088fe20000081050 */
[----:B------:R-:W-:Y:S01]  /*1d2d0*/  IMAD.MOV.U32 R141, RZ, RZ, R233 ;  /* 0x000000ffff8d7224 */ /* 0x000fe200078e00e9 */
[----:B------:R-:W-:Y:S11]  /*1d2e0*/  LDSM.16.M88.4 R80, [R159+0x45800] ;  /* 0x045800009f50783b */ /* 0x000ff60000000200 */
[----:B------:R-:W-:Y:S03]  /*1d2f0*/  @!UPT UIADD3 URZ, URZ, URZ, URZ ;  /* 0x0000003f3f3ff290 */ /* 0x000fe6000fffe03f */
[----:B------:R-:W-:Y:S01]  /*1d300*/  IMAD.MOV.U32 R47, RZ, RZ, R12 ;  /* 0x000000ffff2f7224 */ /* 0x000fe200078e000c */
[----:B------:R-:W-:Y:S01]  /*1d310*/  MOV R42, R13 ;  /* 0x0000000d002a7202 */ /* 0x000fe20000000f00 */
[----:B------:R-:W-:Y:S01]  /*1d320*/  IMAD.MOV.U32 R43, RZ, RZ, R14 ;  /* 0x000000ffff2b7224 */ /* 0x000fe200078e000e */
[----:B----4-:R-:W-:Y:S01]  /*1d330*/  HMMA.1688.F32.TF32 R48, R188, R40, R48 ;  /* 0x00000028bc30723c */ /* 0x010fe20000081030 */
[----:B------:R-:W-:-:S07]  /*1d340*/  IMAD.MOV.U32 R252, RZ, RZ, R15 ;  /* 0x000000fffffc7224 */ /* 0x000fce00078e000f */
[-C--:B------:R-:W-:Y:S08]  /*1d350*/  HMMA.1688.F32.TF32 R12, R236, R40.reuse, R228 ;  /* 0x00000028ec0c723c */ /* 0x080ff000000810e4 */
[-C--:B------:R-:W-:Y:S07]  /*1d360*/  HMMA.1688.F32.TF32 R20, R220, R40.reuse, R180 ;  /* 0x00000028dc14723c */ /* 0x080fee00000810b4 */
[----:B------:R-:W-:Y:S04]  /*1d370*/  STL.64 [R1+0x1950], R50 ;  /* 0x0019503201007387 */ /* 0x000fe80000100a00 */
        /* <DEDUP_REMOVED lines=11> */
[-C--:B------:R-:W-:Y:S01]  /*1d430*/  HMMA.1688.F32.TF32 R248, R172, R44.reuse, R248 ;  /* 0x0000002cacf8723c */ /* 0x080fe200000810f8 */
[----:B------:R-:W-:Y:S07]  /*1d440*/  STL.64 [R1+0x1998], R42 ;  /* 0x0019982a01007387 */ /* 0x000fee0000100a00 */
[-C--:B------:R-:W-:Y:S01]  /*1d450*/  HMMA.1688.F32.TF32 R56, R188, R44.reuse, R164 ;  /* 0x0000002cbc38723c */ /* 0x080fe200000810a4 */
[----:B------:R-:W-:Y:S04]  /*1d460*/  STL.64 [R1+0x430], R20 ;  /* 0x0004301401007387 */ /* 0x000fe80000100a00 */
[----:B------:R-:W-:Y:S03]  /*1d470*/  STL.64 [R1+0x438], R22 ;  /* 0x0004381601007387 */ /* 0x000fe60000100a00 */
[-C--:B------:R-:W-:Y:S01]  /*1d480*/  HMMA.1688.F32.TF32 R60, R204, R44.reuse, R160 ;  /* 0x0000002ccc3c723c */ /* 0x080fe200000810a0 */
[----:B------:R-:W-:Y:S04]  /*1d490*/  STL.64 [R1+0x5a0], R12 ;  /* 0x0005a00c01007387 */ /* 0x000fe80000100a00 */
[----:B------:R1:W-:Y:S03]  /*1d4a0*/  STL.64 [R1+0x5a8], R14 ;  /* 0x0005a80e01007387 */ /* 0x0003e60000100a00 */
[-C--:B------:R-:W-:Y:S08]  /*1d4b0*/  HMMA.1688.F32.TF32 R64, R220, R44.reuse, R88 ;  /* 0x0000002cdc40723c */ /* 0x080ff00000081058 */
[-C--:B-1----:R-:W-:Y:S01]  /*1d4c0*/  HMMA.1688.F32.TF32 R12, R236, R44.reuse, R212 ;  /* 0x0000002cec0c723c */ /* 0x082fe200000810d4 */
[----:B------:R-:W-:Y:S04]  /*1d4d0*/  STL.64 [R1+0x19a8], R250 ;  /* 0x0019a8fa01007387 */ /* 0x000fe80000100a00 */
[----:B------:R-:W-:Y:S04]  /*1d4e0*/  STL.64 [R1+0x19a0], R248 ;  /* 0x0019a0f801007387 */ /* 0x000fe80000100a00 */
[----:B------:R-:W-:Y:S01]  /*1d4f0*/  STL.64 [R1+0x19b8], R58 ;  /* 0x0019b83a01007387 */ /* 0x000fe20000100a00 */
[-C--:B------:R-:W-:Y:S03]  /*1d500*/  HMMA.1688.F32.TF32 R24, R4, R44.reuse, R68 ;  /* 0x0000002c0418723c */ /* 0x080fe60000081044 */
[----:B------:R-:W-:Y:S04]  /*1d510*/  STL.64 [R1+0x19b0], R56 ;  /* 0x0019b03801007387 */ /* 0x000fe80000100a00 */
[----:B------:R-:W-:Y:S01]  /*1d520*/  STL.64 [R1+0x19c8], R62 ;  /* 0x0019c83e01007387 */ /* 0x000fe20000100a00 */
[----:B------:R-:W-:Y:S03]  /*1d530*/  HMMA.1688.F32.TF32 R20, R8, R44, R72 ;  /* 0x0000002c0814723c */ /* 0x000fe60000081048 */
[----:B------:R-:W-:Y:S04]  /*1d540*/  STL.64 [R1+0x19c0], R60 ;  /* 0x0019c03c01007387 */ /* 0x000fe80000100a00 */
[----:B------:R-:W-:Y:S04]  /*1d550*/  STL.64 [R1+0x19d8], R66 ;  /* 0x0019d84201007387 */ /* 0x000fe80000100a00 */
[----:B------:R-:W-:Y:S04]  /*1d560*/  STL.64 [R1+0x19d0], R64 ;  /* 0x0019d04001007387 */ /* 0x000fe80000100a00 */
[----:B------:R-:W-:Y:S04]  /*1d570*/  STL.64 [R1+0xf0], R12 ;  /* 0x0000f00c01007387 */ /* 0x000fe80000100a00 */
[----:B------:R1:W-:Y:S01]  /*1d580*/  STL.64 [R1+0xf8], R14 ;  /* 0x0000f80e01007387 */ /* 0x0003e20000100a00 */
[----:B------:R-:W-:Y:S01]  /*1d590*/  IMAD.MOV.U32 R160, RZ, RZ, R113 ;  /* 0x000000ffffa07224 */ /* 0x000fe200078e0071 */
[----:B------:R-:W-:Y:S01]  /*1d5a0*/  MOV R161, R121 ;  /* 0x0000007900a17202 */ /* 0x000fe20000000f00 */
[----:B------:R-:W-:-:S02]  /*1d5b0*/  IMAD.MOV.U32 R162, RZ, RZ, R120 ;  /* 0x000000ffffa27224 */ /* 0x000fc400078e0078 */
[----:B------:R-:W-:Y:S01]  /*1d5c0*/  IMAD.MOV.U32 R163, RZ, RZ, R117 ;  /* 0x000000ffffa37224 */ /* 0x000fe200078e0075 */
[----:B------:R-:W-:Y:S01]  /*1d5d0*/  MOV R213, R246 ;  /* 0x000000f600d57202 */ /* 0x000fe20000000f00 */
[----:B------:R-:W-:Y:S01]  /*1d5e0*/  IMAD.MOV.U32 R215, RZ, RZ, R244 ;  /* 0x000000ffffd77224 */ /* 0x000fe200078e00f4 */
[----:B------:R-:W2:Y:S01]  /*1d5f0*/  LDSM.16.M88.4 R68, [R159+0x44000] ;  /* 0x044000009f44783b */ /* 0x000ea20000000200 */
[----:B-1----:R-:W-:Y:S03]  /*1d600*/  HMMA.1688.F32.TF32 R12, R16, R44, R108 ;  /* 0x0000002c100c723c */ /* 0x002fe6000008106c */
[----:B------:R-:W-:Y:S04]  /*1d610*/  STL.64 [R1+0x2b0], R24 ;  /* 0x0002b01801007387 */ /* 0x000fe80000100a00 */
[----:B------:R-:W-:Y:S04]  /*1d620*/  STL.64 [R1+0x2b8], R26 ;  /* 0x0002b81a01007387 */ /* 0x000fe80000100a00 */
[----:B------:R-:W-:Y:S04]  /*1d630*/  STL.64 [R1+0x3f0], R20 ;  /* 0x0003f01401007387 */ /* 0x000fe80000100a00 */
[----:B------:R-:W-:Y:S01]  /*1d640*/  STL.64 [R1+0x3f8], R22 ;  /* 0x0003f81601007387 */ /* 0x000fe20000100a00 */
[----:B------:R-:W-:-:S02]  /*1d650*/  IMAD.MOV.U32 R214, RZ, RZ, R245 ;  /* 0x000000ffffd67224 */ /* 0x000fc400078e00f5 */
[----:B------:R-:W-:Y:S01]  /*1d660*/  IMAD.MOV.U32 R212, RZ, RZ, R247 ;  /* 0x000000ffffd47224 */ /* 0x000fe200078e00f7 */
[----:B------:R-:W1:Y:S04]  /*1d670*/  LDSM.16.M88.4 R72, [R159+0x44800] ;  /* 0x044800009f48783b */ /* 0x000e680000000200 */
[----:B------:R3:W-:Y:S04]  /*1d680*/  STL.64 [R1+0x490], R12 ;  /* 0x0004900c01007387 */ /* 0x0007e80000100a00 */
        /* <DEDUP_REMOVED lines=25> */
[----:B------:R-:W4:Y:S01]  /*1d820*/  LDL.LU R168, [R1+0x2a0] ;  /* 0x0002a00001a87983 */ /* 0x000f220000300800 */
[----:B--2---:R-:W-:-:S03]  /*1d830*/  MOV R169, R117 ;  /* 0x0000007500a97202 */ /* 0x004fc60000000f00 */
[----:B------:R-:W2:Y:S01]  /*1d840*/  LDL.LU R117, [R1+0x1a2c] ;  /* 0x001a2c0001757983 */ /* 0x000ea20000300800 */
[----:B------:R-:W-:Y:S02]  /*1d850*/  IMAD.MOV.U32 R200, RZ, RZ, R120 ;  /* 0x000000ffffc87224 */ /* 0x000fe400078e0078 */
[----:B------:R-:W-:Y:S01]  /*1d860*/  IMAD.MOV.U32 R201, RZ, RZ, R121 ;  /* 0x000000ffffc97224 */ /* 0x000fe200078e0079 */
[----:B------:R-:W-:Y:S01]  /*1d870*/  MOV R202, R113 ;  /* 0x0000007100ca7202 */ /* 0x000fe20000000f00 */
[----:B---3--:R-:W-:Y:S02]  /*1d880*/  IMAD.MOV.U32 R170, RZ, RZ, R116 ;  /* 0x000000ffffaa7224 */ /* 0x008fe400078e0074 */
[----:B------:R-:W2:Y:S04]  /*1d890*/  LDL.LU R116, [R1+0x1a28] ;  /* 0x001a280001747983 */ /* 0x000ea80000300800 */
[----:B------:R-:W3:Y:S04]  /*1d8a0*/  LDL.LU R171, [R1+0x2ac] ;  /* 0x0002ac0001ab7983 */ /* 0x000ee80000300800 */
[----:B------:R-:W2:Y:S04]  /*1d8b0*/  LDL.LU R152, [R1+0x5b0] ;  /* 0x0005b00001987983 */ /* 0x000ea80000300800 */
[----:B------:R-:W2:Y:S04]  /*1d8c0*/  LDL.LU R153, [R1+0x5b4] ;  /* 0x0005b40001997983 */ /* 0x000ea80000300800 */
[----:B------:R-:W2:Y:S04]  /*1d8d0*/  LDL.LU R154, [R1+0x5b8] ;  /* 0x0005b800019a7983 */ /* 0x000ea80000300800 */
[----:B------:R-:W2:Y:S04]  /*1d8e0*/  LDL.LU R155, [R1+0x5bc] ;  /* 0x0005bc00019b7983 */ /* 0x000ea80000300800 */
[----:B------:R-:W2:Y:S04]  /*1d8f0*/  LDL.LU R118, [R1+0x788] ;  /* 0x0007880001767983 */ /* 0x000ea80000300800 */
[----:B------:R-:W2:Y:S04]  /*1d900*/  LDL.LU R119, [R1+0x78c] ;  /* 0x00078c0001777983 */ /* 0x000ea80000300800 */
[----:B------:R-:W2:Y:S04]  /*1d910*/  LDL.LU R120, [R1+0x1a24] ;  /* 0x001a240001787983 */ /* 0x000ea80000300800 */
[----:B------:R-:W3:Y:S04]  /*1d920*/  LDL.LU R121, [R1+0x1a20] ;  /* 0x001a200001797983 */ /* 0x000ee80000300800 */
[----:B------:R-:W4:Y:S04]  /*1d930*/  LDL.LU R113, [R1+0x1a1c] ;  /* 0x001a1c0001717983 */ /* 0x000f280000300800 */
[----:B------:R-:W4:Y:S04]  /*1d940*/  LDL.LU R112, [R1+0x1a18] ;  /* 0x001a180001707983 */ /* 0x000f280000300800 */
[----:B------:R-:W4:Y:S04]  /*1d950*/  LDL.LU R28, [R1+0x190] ;  /* 0x00019000011c7983 */ /* 0x000f280000300800 */
[----:B------:R-:W4:Y:S01]  /*1d960*/  LDL.LU R29, [R1+0x194] ;  /* 0x00019400011d7983 */ /* 0x000f220000300800 */
[----:B--2---:R-:W-:-:S03]  /*1d970*/  IMAD.MOV.U32 R30, RZ, RZ, R120 ;  /* 0x000000ffff1e7224 */ /* 0x004fc600078e0078 */
[----:B------:R-:W2:Y:S01]  /*1d980*/  LDL.LU R120, [R1+0x1a14] ;  /* 0x001a140001787983 */ /* 0x000ea20000300800 */
[----:B---3--:R-:W-:-:S03]  /*1d990*/  IMAD.MOV.U32 R31, RZ, RZ, R121 ;  /* 0x000000ffff1f7224 */ /* 0x008fc600078e0079 */
[----:B------:R-:W3:Y:S04]  /*1d9a0*/  LDL.LU R121, [R1+0x1a10] ;  /* 0x001a100001797983 */ /* 0x000ee80000300800 */
[----:B------:R-:W1:Y:S04]  /*1d9b0*/  LDL.LU R240, [R1+0x530] ;  /* 0x0005300001f07983 */ /* 0x000e680000300800 */
[----:B------:R-:W1:Y:S04]  /*1d9c0*/  LDL.LU R241, [R1+0x534] ;  /* 0x0005340001f17983 */ /* 0x000e680000300800 */
[----:B------:R-:W1:Y:S04]  /*1d9d0*/  LDL.LU R242, [R1+0x538] ;  /* 0x0005380001f27983 */ /* 0x000e680000300800 */
[----:B------:R-:W1:Y:S01]  /*1d9e0*/  LDL.LU R243, [R1+0x53c] ;  /* 0x00053c0001f37983 */ /* 0x000e620000300800 */
[----:B----4-:R-:W-:-:S03]  /*1d9f0*/  MOV R12, R112 ;  /* 0x00000070000c7202 */ /* 0x010fc60000000f00 */
[----:B------:R-:W4:Y:S01]  /*1da00*/  LDL.LU R100, [R1+0x720] ;  /* 0x0007200001647983 */ /* 0x000f220000300800 */
[----:B------:R-:W-:-:S03]  /*1da10*/  IMAD.MOV.U32 R13, RZ, RZ, R113 ;  /* 0x000000ffff0d7224 */ /* 0x000fc600078e0071 */
[----:B------:R-:W4:Y:S04]  /*1da20*/  LDL.LU R101, [R1+0x724] ;  /* 0x0007240001657983 */ /* 0x000f280000300800 */
[----:B------:R-:W4:Y:S04]  /*1da30*/  LDL.LU R102, [R1+0x728] ;  /* 0x0007280001667983 */ /* 0x000f280000300800 */
[----:B------:R-:W4:Y:S04]  /*1da40*/  LDL.LU R103, [R1+0x72c] ;  /* 0x00072c0001677983 */ /* 0x000f280000300800 */
[----:B------:R-:W4:Y:S04]  /*1da50*/  LDL.LU R112, [R1+0x1a0c] ;  /* 0x001a0c0001707983 */ /* 0x000f280000300800 */
[----:B------:R-:W4:Y:S04]  /*1da60*/  LDL.LU R113, [R1+0x1a08] ;  /* 0x001a080001717983 */ /* 0x000f280000300800 */
[----:B------:R-:W4:Y:S04]  /*1da70*/  LDL.LU R14, [R1+0x148] ;  /* 0x00014800010e7983 */ /* 0x000f280000300800 */
[----:B------:R-:W4:Y:S01]  /*1da80*/  LDL.LU R15, [R1+0x14c] ;  /* 0x00014c00010f7983 */ /* 0x000f220000300800 */
[----:B--2---:R-:W-:-:S02]  /*1da90*/  IMAD.MOV.U32 R21, RZ, RZ, R120 ;  /* 0x000000ffff157224 */ /* 0x004fc400078e0078 */
[----:B---3--:R-:W-:Y:S02]  /*1daa0*/  IMAD.MOV.U32 R20, RZ, RZ, R121 ;  /* 0x000000ffff147224 */ /* 0x008fe400078e0079 */
[----:B------:R-:W2:Y:S04]  /*1dab0*/  LDL.LU R121, [R1+0x1a04] ;  /* 0x001a040001797983 */ /* 0x000ea80000300800 */
[----:B------:R-:W2:Y:S01]  /*1dac0*/  LDL.LU R120, [R1+0x1a00] ;  /* 0x001a000001787983 */ /* 0x000ea20000300800 */
[----:B----4-:R-:W-:-:S03]  /*1dad0*/  MOV R22, R112 ;  /* 0x0000007000167202 */ /* 0x010fc60000000f00 */
[----:B------:R-:W3:Y:S01]  /*1dae0*/  LDL.LU R112, [R1+0x19fc] ;  /* 0x0019fc0001707983 */ /* 0x000ee20000300800 */
[----:B------:R-:W-:-:S03]  /*1daf0*/  IMAD.MOV.U32 R23, RZ, RZ, R113 ;  /* 0x000000ffff177224 */ /* 0x000fc600078e0071 */
        /* <DEDUP_REMOVED lines=12> */
[----:B------:R-:W-:Y:S02]  /*1dbc0*/  IMAD.MOV.U32 R143, RZ, RZ, R235 ;  /* 0x000000ffff8f7224 */ /* 0x000fe400078e00eb */
[----:B---3--:R-:W-:Y:S02]  /*1dbd0*/  IMAD.MOV.U32 R91, RZ, RZ, R112 ;  /* 0x000000ffff5b7224 */ /* 0x008fe400078e0070 */
[----:B----4-:R-:W-:Y:S02]  /*1dbe0*/  IMAD.MOV.U32 R90, RZ, RZ, R113 ;  /* 0x000000ffff5a7224 */ /* 0x010fe400078e0071 */
[----:B------:R-:W3:Y:S04]  /*1dbf0*/  LDL.LU R113, [R1+0x19f4] ;  /* 0x0019f40001717983 */ /* 0x000ee80000300800 */
[----:B------:R-:W3:Y:S04]  /*1dc00*/  LDL.LU R112, [R1+0x19f0] ;  /* 0x0019f00001707983 */ /* 0x000ee80000300800 */
[----:B------:R-:W4:Y:S04]  /*1dc10*/  LDL.LU R32, [R1+0x810] ;  /* 0x0008100001207983 */ /* 0x000f280000300800 */
[----:B------:R-:W4:Y:S04]  /*1dc20*/  LDL.LU R33, [R1+0x814] ;  /* 0x0008140001217983 */ /* 0x000f280000300800 */
[----:B------:R-:W4:Y:S04]  /*1dc30*/  LDL.LU R34, [R1+0x818] ;  /* 0x0008180001227983 */ /* 0x000f280000300800 */
[----:B------:R-:W4:Y:S04]  /*1dc40*/  LDL.LU R35, [R1+0x81c] ;  /* 0x00081c0001237983 */ /* 0x000f280000300800 */
[----:B------:R-:W2:Y:S04]  /*1dc50*/  LDL.LU R132, [R1+0x650] ;  /* 0x0006500001847983 */ /* 0x000ea80000300800 */
[----:B------:R-:W2:Y:S04]  /*1dc60*/  LDL.LU R133, [R1+0x654] ;  /* 0x0006540001857983 */ /* 0x000ea80000300800 */
[----:B------:R-:W2:Y:S04]  /*1dc70*/  LDL.LU R134, [R1+0x658] ;  /* 0x0006580001867983 */ /* 0x000ea80000300800 */
[----:B------:R-:W2:Y:S04]  /*1dc80*/  LDL.LU R135, [R1+0x65c] ;  /* 0x00065c0001877983 */ /* 0x000ea80000300800 */
[----:B------:R-:W3:Y:S04]  /*1dc90*/  LDL.LU R114, [R1+0x828] ;  /* 0x0008280001727983 */ /* 0x000ee80000300800 */
[----:B------:R-:W3:Y:S04]  /*1dca0*/  LDL.LU R115, [R1+0x82c] ;  /* 0x00082c0001737983 */ /* 0x000ee80000300800 */
[----:B------:R-:W2:Y:S04]  /*1dcb0*/  LDL.LU R122, [R1+0x6c8] ;  /* 0x0006c800017a7983 */ /* 0x000ea80000300800 */
[----:B------:R-:W2:Y:S04]  /*1dcc0*/  LDL.LU R123, [R1+0x6cc] ;  /* 0x0006cc00017b7983 */ /* 0x000ea80000300800 */
[----:B------:R-:W2:Y:S04]  /*1dcd0*/  LDL.LU R232, [R1+0x19ec] ;  /* 0x0019ec0001e87983 */ /* 0x000ea80000300800 */
[----:B------:R-:W2:Y:S04]  /*1dce0*/  LDL.LU R233, [R1+0x19e8] ;  /* 0x0019e80001e97983 */ /* 0x000ea80000300800 */
[----:B------:R-:W2:Y:S04]  /*1dcf0*/  LDL.LU R234, [R1+0x19e4] ;  /* 0x0019e40001ea7983 */ /* 0x000ea80000300800 */
[----:B------:R-:W2:Y:S04]  /*1dd00*/  LDL.LU R235, [R1+0x19e0] ;  /* 0x0019e00001eb7983 */ /* 0x000ea80000300800 */
[----:B------:R-:W3:Y:S04]  /*1dd10*/  LDL.LU R176, [R1+0x6f0] ;  /* 0x0006f00001b07983 */ /* 0x000ee80000300800 */
[----:B------:R-:W3:Y:S04]  /*1dd20*/  LDL.LU R177, [R1+0x6f4] ;  /* 0x0006f40001b17983 */ /* 0x000ee80000300800 */
[----:B------:R-:W3:Y:S04]  /*1dd30*/  LDL.LU R178, [R1+0x6f8] ;  /* 0x0006f80001b27983 */ /* 0x000ee80000300800 */
[----:B------:R-:W3:Y:S01]  /*1dd40*/  LDL.LU R179, [R1+0x6fc] ;  /* 0x0006fc0001b37983 */ /* 0x000ee20000300800 */
[-C--:B------:R-:W-:Y:S08]  /*1dd50*/  HMMA.1688.F32.TF32 R12, R236, R68.reuse, R12 ;  /* 0x00000044ec0c723c */ /* 0x080ff0000008100c */
[-C--:B------:R-:W-:Y:S08]  /*1dd60*/  HMMA.1688.F32.TF32 R92, R220, R68.reuse, R20 ;  /* 0x00000044dc5c723c */ /* 0x080ff00000081014 */
[-C--:B------:R-:W-:Y:S07]  /*1dd70*/  HMMA.1688.F32.TF32 R20, R8, R68.reuse, R216 ;  /* 0x000000440814723c */ /* 0x080fee00000810d8 */
[----:B------:R-:W-:Y:S04]  /*1dd80*/  STL.64 [R1+0xd0], R12 ;  /* 0x0000d00c01007387 */ /* 0x000fe80000100a00 */
[----:B------:R1:W-:Y:S02]  /*1dd90*/  STL.64 [R1+0xd8], R14 ;  /* 0x0000d80e01007387 */ /* 0x0003e40000100a00 */
[----:B-1----:R-:W-:Y:S08]  /*1dda0*/  HMMA.1688.F32.TF32 R12, R16, R68, R96 ;  /* 0x00000044100c723c */ /* 0x002ff00000081060 */
[----:B------:R-:W-:Y:S08]  /*1ddb0*/  HMMA.1688.F32.TF32 R108, R220, R72, R240 ;  /* 0x00000048dc6c723c */ /* 0x000ff000000810f0 */
[----:B------:R-:W-:Y:S08]  /*1ddc0*/  HMMA.1688.F32.TF32 R128, R172, R80, R136 ;  /* 0x00000050ac80723c */ /* 0x000ff00000081088 */
[----:B--2---:R-:W-:Y:S11]  /*1ddd0*/  HMMA.1688.F32.TF32 R24, R4, R68, R232 ;  /* 0x000000440418723c */ /* 0x004ff600000810e8 */
[----:B------:R-:W-:Y:S11]  /*1dde0*/  @!UPT UIADD3 URZ, URZ, URZ, URZ ;  /* 0x0000003f3f3ff290 */ /* 0x000ff6000fffe03f */
[----:B------:R-:W-:Y:S01]  /*1ddf0*/  @!UPT UIADD3 URZ, URZ, URZ, URZ ;  /* 0x0000003f3f3ff290 */ /* 0x000fe2000fffe03f */
[----:B------:R-:W-:Y:S04]  /*1de00*/  STL.64 [R1+0x220], R24 ;  /* 0x0002201801007387 */ /* 0x000fe80000100a00 */
[----:B------:R-:W-:Y:S04]  /*1de10*/  STL.64 [R1+0x228], R26 ;  /* 0x0002281a01007387 */ /* 0x000fe80000100a00 */
[----:B------:R-:W-:Y:S04]  /*1de20*/  STL.64 [R1+0x370], R20 ;  /* 0x0003701401007387 */ /* 0x000fe80000100a00 */
[----:B------:R-:W-:Y:S04]  /*1de30*/  STL.64 [R1+0x378], R22 ;  /* 0x0003781601007387 */ /* 0x000fe80000100a00 */
[----:B------:R-:W-:Y:S04]  /*1de40*/  STL.64 [R1+0x480], R12 ;  /* 0x0004800c01007387 */ /* 0x000fe80000100a00 */
[----:B------:R1:W-:Y:S02]  /*1de50*/  STL.64 [R1+0x488], R14 ;  /* 0x0004880e01007387 */ /* 0x0003e40000100a00 */
[-C--:B-1----:R-:W-:Y:S08]  /*1de60*/  HMMA.1688.F32.TF32 R12, R236, R72.reuse, R28 ;  /* 0x00000048ec0c723c */ /* 0x082ff0000008101c */
[-C--:B------:R-:W-:Y:S08]  /*1de70*/  HMMA.1688.F32.TF32 R24, R4, R72.reuse, R200 ;  /* 0x000000480418723c */ /* 0x080ff000000810c8 */
[-C--:B------:R-:W-:Y:S07]  /*1de80*/  HMMA.1688.F32.TF32 R20, R8, R72.reuse, R224 ;  /* 0x000000480814723c */ /* 0x080fee00000810e0 */
[----:B------:R-:W-:Y:S04]  /*1de90*/  STL.64 [R1+0x60], R12 ;  /* 0x0000600c01007387 */ /* 0x000fe80000100a00 */
[----:B------:R1:W-:Y:S02]  /*1dea0*/  STL.64 [R1+0x68], R14 ;  /* 0x0000680e01007387 */ /* 0x0003e40000100a00 */
[----:B-1----:R-:W-:Y:S02]  /*1deb0*/  HMMA.1688.F32.TF32 R12, R16, R72, R124 ;  /* 0x00000048100c723c */ /* 0x002fe4000008107c */
[----:B------:R-:W-:Y:S04]  /*1dec0*/  STL.64 [R1+0x1c0], R24 ;  /* 0x0001c01801007387 */ /* 0x000fe80000100a00 */
[----:B------:R-:W-:Y:S04]  /*1ded0*/  STL.64 [R1+0x1c8], R26 ;  /* 0x0001c81a01007387 */ /* 0x000fe80000100a00 */
[----:B------:R-:W-:Y:S04]  /*1dee0*/  STL.64 [R1+0x330], R20 ;  /* 0x0003301401007387 */ /* 0x000fe80000100a00 */
[----:B------:R-:W-:Y:S09]  /*1def0*/  STL.64 [R1+0x338], R22 ;  /* 0x0003381601007387 */ /* 0x000ff20000100a00 */
        /* <DEDUP_REMOVED lines=20> */
[----:B------:R1:W-:Y:S04]  /*1e040*/  STL.64 [R1+0x150], R24 ;  /* 0x0001501801007387 */ /* 0x0003e80000100a00 */
[----:B------:R2:W-:Y:S02]  /*1e050*/  STL.64 [R1+0x158], R26 ;  /* 0x0001581a01007387 */ /* 0x0005e40000100a00 */
[----:B----4-:R-:W-:Y:S02]  /*1e060*/  HMMA.1688.F32.TF32 R96, R172, R72, R32 ;  /* 0x00000048ac60723c */ /* 0x010fe40000081020 */
[----:B------:R-:W4:Y:S04]  /*1e070*/  LDL.LU R32, [R1+0x5d0] ;  /* 0x0005d00001207983 */ /* 0x000f280000300800 */
[----:B------:R1:W-:Y:S04]  /*1e080*/  STL.64 [R1+0x290], R20 ;  /* 0x0002901401007387 */ /* 0x0003e80000100a00 */
[----:B------:R1:W-:Y:S01]  /*1e090*/  STL.64 [R1+0x298], R22 ;  /* 0x0002981601007387 */ /* 0x0003e20000100a00 */
[-C--:B------:R-:W-:Y:S08]  /*1e0a0*/  HMMA.1688.F32.TF32 R140, R220, R80.reuse, R180 ;  /* 0x00000050dc8c723c */ /* 0x080ff000000810b4 */
[C---:B---3--:R-:W-:Y:S01]  /*1e0b0*/  HMMA.1688.F32.TF32 R136, R204.reuse, R80, R176 ;  /* 0x00000050cc88723c */ /* 0x048fe200000810b0 */
[----:B------:R3:W-:Y:S04]  /*1e0c0*/  STL.64 [R1+0x3a0], R12 ;  /* 0x0003a00c01007387 */ /* 0x0007e80000100a00 */
[----:B------:R1:W-:Y:S04]  /*1e0d0*/  STL.64 [R1+0x3a8], R14 ;  /* 0x0003a80e01007387 */ /* 0x0003e80000100a00 */
[----:B------:R-:W4:Y:S04]  /*1e0e0*/  LDL.LU R33, [R1+0x5d4] ;  /* 0x0005d40001217983 */ /* 0x000f280000300800 */
[----:B------:R-:W4:Y:S04]  /*1e0f0*/  LDL.LU R34, [R1+0x5d8] ;  /* 0x0005d80001227983 */ /* 0x000f280000300800 */
[----:B------:R-:W4:Y:S04]  /*1e100*/  LDL.LU R35, [R1+0x5dc] ;  /* 0x0005dc0001237983 */ /* 0x000f280000300800 */
        /* <DEDUP_REMOVED lines=59> */
[----:B------:R-:W-:Y:S03]  /*1e4c0*/  HMMA.1688.F32.TF32 R104, R204, R72, R132 ;  /* 0x00000048cc68723c */ /* 0x000fe60000081084 */
        /* <DEDUP_REMOVED lines=22> */
[----:B---3--:R-:W3:Y:S04]  /*1e630*/  LDL.LU R12, [R1+0x5e0] ;  /* 0x0005e000010c7983 */ /* 0x008ee80000300800 */
[----:B------:R-:W3:Y:S04]  /*1e640*/  LDL.LU R13, [R1+0x5e4] ;  /* 0x0005e400010d7983 */ /* 0x000ee80000300800 */
[----:B------:R-:W3:Y:S04]  /*1e650*/  LDL.LU R14, [R1+0x5e8] ;  /* 0x0005e800010e7983 */ /* 0x000ee80000300800 */
[----:B------:R-:W3:Y:S04]  /*1e660*/  LDL.LU R15, [R1+0x5ec] ;  /* 0x0005ec00010f7983 */ /* 0x000ee80000300800 */
[----:B------:R-:W3:Y:S04]  /*1e670*/  LDL.LU R28, [R1+0x520] ;  /* 0x00052000011c7983 */ /* 0x000ee80000300800 */
[----:B------:R-:W3:Y:S01]  /*1e680*/  LDL.LU R29, [R1+0x524] ;  /* 0x00052400011d7983 */ /* 0x000ee20000300800 */
[----:B------:R-:W-:Y:S01]  /*1e690*/  MOV R30, R145 ;  /* 0x00000091001e7202 */ /* 0x000fe20000000f00 */
[----:B------:R-:W-:-:S02]  /*1e6a0*/  IMAD.MOV.U32 R31, RZ, RZ, R144 ;  /* 0x000000ffff1f7224 */ /* 0x000fc400078e0090 */
[----:B------:R-:W2:Y:S01]  /*1e6b0*/  LDSM.16.M88.4 R144, [R159+0x46000] ;  /* 0x046000009f90783b */ /* 0x000ea20000000200 */
[C---:B------:R-:W-:Y:S03]  /*1e6c0*/  HMMA.1688.F32.TF32 R124, R220.reuse, R76, R152 ;  /* 0x0000004cdc7c723c */ /* 0x040fe60000081098 */
[----:B------:R-:W1:Y:S04]  /*1e6d0*/  LDSM.16.M88.4 R148, [R159+0x46800] ;  /* 0x046800009f94783b */ /* 0x000e680000000200 */
[----:B------:R-:W1:Y:S04]  /*1e6e0*/  LDSM.16.M88.4 R152, [R159+0x47000] ;  /* 0x047000009f98783b */ /* 0x000e680000000200 */
[----:B------:R-:W1:Y:S01]  /*1e6f0*/  LDSM.16.M88.4 R156, [R159+0x47800] ;  /* 0x047800009f9c783b */ /* 0x000e620000000200 */
[----:B--2---:R-:W-:Y:S08]  /*1e700*/  HMMA.1688.F32.TF32 R208, R220, R144, R228 ;  /* 0x00000090dcd0723c */ /* 0x004ff000000810e4 */
[----:B-1----:R-:W-:Y:S08]  /*1e710*/  HMMA.1688.F32.TF32 R228, R236, R148, R24 ;  /* 0x00000094ece4723c */ /* 0x002ff00000081018 */
[C---:B------:R-:W-:Y:S08]  /*1e720*/  HMMA.1688.F32.TF32 R88, R204.reuse, R68, R88 ;  /* 0x00000044cc58723c */ /* 0x040ff00000081058 */
[C---:B------:R-:W-:Y:S08]  /*1e730*/  HMMA.1688.F32.TF32 R120, R204.reuse, R76, R120 ;  /* 0x0000004ccc78723c */ /* 0x040ff00000081078 */
[----:B----4-:R-:W-:Y:S08]  /*1e740*/  HMMA.1688.F32.TF32 R196, R204, R148, R196 ;  /* 0x00000094ccc4723c */ /* 0x010ff000000810c4 */
[----:B------:R-:W-:Y:S08]  /*1e750*/  HMMA.1688.F32.TF32 R84, R188, R68, R84 ;  /* 0x00000044bc54723c */ /* 0x000ff00000081054 */
[----:B------:R-:W-:Y:S08]  /*1e760*/  HMMA.1688.F32.TF32 R192, R204, R144, R192 ;  /* 0x00000090ccc0723c */ /* 0x000ff000000810c0 */
[C---:B------:R-:W-:Y:S08]  /*1e770*/  HMMA.1688.F32.TF32 R100, R188.reuse, R72, R100 ;  /* 0x00000048bc64723c */ /* 0x040ff00000081064 */
[C---:B------:R-:W-:Y:S08]  /*1e780*/  HMMA.1688.F32.TF32 R116, R188.reuse, R76, R116 ;  /* 0x0000004cbc74723c */ /* 0x040ff00000081074 */
[C---:B------:R-:W-:Y:S08]  /*1e790*/  HMMA.1688.F32.TF32 R180, R188.reuse, R148, R180 ;  /* 0x00000094bcb4723c */ /* 0x040ff000000810b4 */
[----:B------:R-:W-:Y:S08]  /*1e7a0*/  HMMA.1688.F32.TF32 R176, R188, R144, R176 ;  /* 0x00000090bcb0723c */ /* 0x000ff000000810b0 */
[C---:B------:R-:W-:Y:S08]  /*1e7b0*/  HMMA.1688.F32.TF32 R244, R172.reuse, R68, R244 ;  /* 0x00000044acf4723c */ /* 0x040ff000000810f4 */
[C---:B------:R-:W-:Y:S08]  /*1e7c0*/  HMMA.1688.F32.TF32 R112, R172.reuse, R76, R112 ;  /* 0x0000004cac70723c */ /* 0x040ff00000081070 */
[C---:B------:R-:W-:Y:S08]  /*1e7d0*/  HMMA.1688.F32.TF32 R164, R172.reuse, R148, R164 ;  /* 0x00000094aca4723c */ /* 0x040ff000000810a4 */
[C---:B------:R-:W-:Y:S08]  /*1e7e0*/  HMMA.1688.F32.TF32 R160, R172.reuse, R144, R160 ;  /* 0x00000090aca0723c */ /* 0x040ff000000810a0 */
[-C--:B------:R-:W-:Y:S08]  /*1e7f0*/  HMMA.1688.F32.TF32 R168, R172, R152.reuse, R168 ;  /* 0x00000098aca8723c */ /* 0x080ff000000810a8 */
[C---:B------:R-:W-:Y:S08]  /*1e800*/  HMMA.1688.F32.TF32 R184, R188.reuse, R152, R184 ;  /* 0x00000098bcb8723c */ /* 0x040ff000000810b8 */
[----:B------:R-:W-:Y:S08]  /*1e810*/  HMMA.1688.F32.TF32 R188, R188, R156, R248 ;  /* 0x0000009cbcbc723c */ /* 0x000ff000000810f8 */
[----:B------:R-:W-:Y:S08]  /*1e820*/  HMMA.1688.F32.TF32 R232, R236, R152, R20 ;  /* 0x00000098ece8723c */ /* 0x000ff00000081014 */
[C---:B------:R-:W-:Y:S08]  /*1e830*/  HMMA.1688.F32.TF32 R20, R4.reuse, R148, R32 ;  /* 0x000000940414723c */ /* 0x040ff00000081020 */
[C---:B---3--:R-:W-:Y:S08]  /*1e840*/  HMMA.1688.F32.TF32 R24, R4.reuse, R144, R12 ;  /* 0x000000900418723c */ /* 0x048ff0000008100c */
[-C--:B------:R-:W-:Y:S11]  /*1e850*/  HMMA.1688.F32.TF32 R12, R4, R152.reuse, R28 ;  /* 0x00000098040c723c */ /* 0x080ff6000008101c */
[----:B------:R-:W-:Y:S04]  /*1e860*/  @!UPT UIADD3 URZ, URZ, URZ, URZ ;  /* 0x0000003f3f3ff290 */ /* 0x000fe8000fffe03f */
[----:B------:R-:W-:Y:S04]  /*1e870*/  STL.64 [R1+0xa0], R24 ;  /* 0x0000a01801007387 */ /* 0x000fe80000100a00 */
[----:B------:R-:W-:Y:S04]  /*1e880*/  STL.64 [R1+0xa8], R26 ;  /* 0x0000a81a01007387 */ /* 0x000fe80000100a00 */
[----:B------:R-:W2:Y:S04]  /*1e890*/  LDL.LU R32, [R1+0x120] ;  /* 0x0001200001207983 */ /* 0x000ea80000300800 */
[----:B------:R-:W-:Y:S04]  /*1e8a0*/  STL.64 [R1+0x90], R20 ;  /* 0x0000901401007387 */ /* 0x000fe80000100a00 */
[----:B------:R-:W-:Y:S04]  /*1e8b0*/  STL.64 [R1+0x98], R22 ;  /* 0x0000981601007387 */ /* 0x000fe80000100a00 */
[----:B------:R1:W-:Y:S04]  /*1e8c0*/  STL.64 [R1+0x80], R12 ;  /* 0x0000800c01007387 */ /* 0x0003e80000100a00 */
[----:B------:R3:W-:Y:S04]  /*1e8d0*/  STL.64 [R1+0x88], R14 ;  /* 0x0000880e01007387 */ /* 0x0007e80000100a00 */
[----:B------:R-:W2:Y:S04]  /*1e8e0*/  LDL.LU R33, [R1+0x124] ;  /* 0x0001240001217983 */ /* 0x000ea80000300800 */
[----:B------:R-:W2:Y:S01]  /*1e8f0*/  LDL.LU R34, [R1+0x128] ;  /* 0x0001280001227983 */ /* 0x000ea20000300800 */
[C---:B------:R-:W-:Y:S03]  /*1e900*/  HMMA.1688.F32.TF32 R200, R204.reuse, R152, R200 ;  /* 0x00000098ccc8723c */ /* 0x040fe600000810c8 */
[----:B------:R-:W2:Y:S04]  /*1e910*/  LDL.LU R35, [R1+0x12c] ;  /* 0x00012c0001237983 */ /* 0x000ea80000300800 */
[----:B-1----:R-:W4:Y:S01]  /*1e920*/  LDL.LU R12, [R1+0x2d0] ;  /* 0x0002d000010c7983 */ /* 0x002f220000300800 */
[-C--:B------:R-:W-:Y:S03]  /*1e930*/  HMMA.1688.F32.TF32 R204, R204, R156.reuse, R40 ;  /* 0x0000009ccccc723c */ /* 0x080fe60000081028 */
[----:B------:R-:W4:Y:S04]  /*1e940*/  LDL.LU R13, [R1+0x2d4] ;  /* 0x0002d400010d7983 */ /* 0x000f280000300800 */
[----:B---3--:R-:W4:Y:S04]  /*1e950*/  LDL.LU R14, [R1+0x2d8] ;  /* 0x0002d800010e7983 */ /* 0x008f280000300800 */
[----:B------:R-:W4:Y:S04]  /*1e960*/  LDL.LU R15, [R1+0x2dc] ;  /* 0x0002dc00010f7983 */ /* 0x000f280000300800 */
[----:B------:R-:W3:Y:S04]  /*1e970*/  LDL.LU R40, [R1+0x460] ;  /* 0x0004600001287983 */ /* 0x000ee80000300800 */
[----:B------:R-:W3:Y:S04]  /*1e980*/  LDL.LU R41, [R1+0x464] ;  /* 0x0004640001297983 */ /* 0x000ee80000300800 */
[----:B------:R-:W3:Y:S04]  /*1e990*/  LDL.LU R42, [R1+0x468] ;  /* 0x00046800012a7983 */ /* 0x000ee80000300800 */
[----:B------:R-:W3:Y:S04]  /*1e9a0*/  LDL.LU R43, [R1+0x46c] ;  /* 0x00046c00012b7983 */ /* 0x000ee80000300800 */
        /* <DEDUP_REMOVED lines=20> */
[----:B------:R-:W4:Y:S01]  /*1eaf0*/  LDL.LU R54, [R1+0x2f8] ;  /* 0x0002f80001367983 */ /* 0x000f220000300800 */
[C---:B------:R-:W-:Y:S03]  /*1eb00*/  HMMA.1688.F32.TF32 R212, R220.reuse, R148, R212 ;  /* 0x00000094dcd4723c */ /* 0x040fe600000810d4 */
        /* <DEDUP_REMOVED lines=23> */
[----:B--2---:R-:W-:Y:S08]  /*1ec80*/  HMMA.1688.F32.TF32 R248, R8, R152, R248 ;  /* 0x0000009808f8723c */ /* 0x004ff000000810f8 */
[----:B---3--:R-:W-:Y:S01]  /*1ec90*/  HMMA.1688.F32.TF32 R4, R4, R156, R64 ;  /* 0x0000009c0404723c */ /* 0x008fe20000081040 */
[----:B------:R-:W2:Y:S04]  /*1eca0*/  LDL.LU.64 R66, [R1+0x19d8] ;  /* 0x0019d80001427983 */ /* 0x000ea80000300a00 */
[----:B------:R-:W2:Y:S03]  /*1ecb0*/  LDL.LU.64 R64, [R1+0x19d0] ;  /* 0x0019d00001407983 */ /* 0x000ea60000300a00 */
[C---:B----4-:R-:W-:Y:S08]  /*1ecc0*/  HMMA.1688.F32.TF32 R60, R8.reuse, R144, R60 ;  /* 0x00000090083c723c */ /* 0x050ff0000008103c */
[C---:B------:R-:W-:Y:S07]  /*1ecd0*/  HMMA.1688.F32.TF32 R56, R8.reuse, R148, R56 ;  /* 0x000000940838723c */ /* 0x040fee0000081038 */
[----:B------:R1:W-:Y:S04]  /*1ece0*/  STL.64 [R1+0x70], R4 ;  /* 0x0000700401007387 */ /* 0x0003e80000100a00 */
[----:B------:R3:W-:Y:S04]  /*1ecf0*/  STL.64 [R1+0x78], R6 ;  /* 0x0000780601007387 */ /* 0x0007e80000100a00 */
[----:B-1----:R-:W4:Y:S04]  /*1ed00*/  LDL.LU R4, [R1+0x260] ;  /* 0x0002600001047983 */ /* 0x002f280000300800 */
[----:B------:R-:W4:Y:S04]  /*1ed10*/  LDL.LU R5, [R1+0x264] ;  /* 0x0002640001057983 */ /* 0x000f280000300800 */
[----:B---3--:R-:W4:Y:S04]  /*1ed20*/  LDL.LU R6, [R1+0x268] ;  /* 0x0002680001067983 */ /* 0x008f280000300800 */
[----:B------:R-:W4:Y:S04]  /*1ed30*/  LDL.LU R7, [R1+0x26c] ;  /* 0x00026c0001077983 */ /* 0x000f280000300800 */
[----:B------:R-:W-:Y:S04]  /*1ed40*/  STL.64 [R1+0x1b0], R60 ;  /* 0x0001b03c01007387 */ /* 0x000fe80000100a00 */
[----:B------:R1:W-:Y:S01]  /*1ed50*/  STL.64 [R1+0x1b8], R62 ;  /* 0x0001b83e01007387 */ /* 0x0003e20000100a00 */
[----:B------:R-:W-:Y:S03]  /*1ed60*/  HMMA.1688.F32.TF32 R8, R8, R156, R40 ;  /* 0x0000009c0808723c */ /* 0x000fe60000081028 */
[----:B-1----:R-:W3:Y:S04]  /*1ed70*/  LDL.LU.64 R62, [R1+0x19c8] ;  /* 0x0019c800013e7983 */ /* 0x002ee80000300a00 */
[----:B------:R-:W3:Y:S04]  /*1ed80*/  LDL.LU.64 R60, [R1+0x19c0] ;  /* 0x0019c000013c7983 */ /* 0x000ee80000300a00 */
        /* <DEDUP_REMOVED lines=8> */
[----:B------:R-:W2:Y:S01]  /*1ee10*/  LDL.LU.64 R42, [R1+0x1998] ;  /* 0x00199800012a7983 */ /* 0x000ea20000300a00 */
[C---:B------:R-:W-:Y:S08]  /*1ee20*/  HMMA.1688.F32.TF32 R52, R16.reuse, R144, R52 ;  /* 0x000000901034723c */ /* 0x040ff00000081034 */
[C---:B------:R-:W-:Y:S08]  /*1ee30*/  HMMA.1688.F32.TF32 R20, R16.reuse, R148, R20 ;  /* 0x000000941014723c */ /* 0x040ff00000081014 */
[----:B------:R-:W-:Y:S01]  /*1ee40*/  HMMA.1688.F32.TF32 R12, R16, R152, R12 ;  /* 0x00000098100c723c */ /* 0x000fe2000008100c */
[----:B------:R1:W-:Y:S04]  /*1ee50*/  STL.64 [R1+0x180], R8 ;  /* 0x0001800801007387 */ /* 0x0003e80000100a00 */
[----:B------:R2:W-:Y:S01]  /*1ee60*/  STL.64 [R1+0x188], R10 ;  /* 0x0001880a01007387 */ /* 0x0005e20000100a00 */
[----:B-1----:R-:W-:-:S03]  /*1ee70*/  IMAD.MOV.U32 R8, RZ, RZ, R47 ;  /* 0x000000ffff087224 */ /* 0x002fc600078e002f */
[----:B------:R-:W3:Y:S01]  /*1ee80*/  LDL.LU R47, [R1+0x1990] ;  /* 0x00199000012f7983 */ /* 0x000ee20000300800 */
[----:B--2---:R-:W-:Y:S01]  /*1ee90*/  IMAD.MOV.U32 R9, RZ, RZ, R42 ;  /* 0x000000ffff097224 */ /* 0x004fe200078e002a */
[----:B------:R-:W-:Y:S02]  /*1eea0*/  MOV R10, R43 ;  /* 0x0000002b000a7202 */ /* 0x000fe40000000f00 */
[----:B------:R-:W2:Y:S04]  /*1eeb0*/  LDL.LU R42, [R1+0x198c] ;  /* 0x00198c00012a7983 */ /* 0x000ea80000300800 */
[----:B------:R-:W2:Y:S04]  /*1eec0*/  LDL.LU R43, [R1+0x1988] ;  /* 0x00198800012b7983 */ /* 0x000ea80000300800 */
[----:B------:R-:W-:Y:S04]  /*1eed0*/  STL.64 [R1+0x2f0], R52 ;  /* 0x0002f03401007387 */ /* 0x000fe80000100a00 */
[----:B------:R1:W-:Y:S04]  /*1eee0*/  STL.64 [R1+0x2f8], R54 ;  /* 0x0002f83601007387 */ /* 0x0003e80000100a00 */
[----:B-1----:R-:W2:Y:S04]  /*1eef0*/  LDL.LU.64 R54, [R1+0x1980] ;  /* 0x0019800001367983 */ /* 0x002ea80000300a00 */
[----:B------:R-:W2:Y:S04]  /*1ef00*/  LDL.LU.64 R52, [R1+0x1978] ;  /* 0x0019780001347983 */ /* 0x000ea80000300a00 */
[----:B------:R-:W-:Y:S04]  /*1ef10*/  STL.64 [R1+0x2e0], R20 ;  /* 0x0002e01401007387 */ /* 0x000fe80000100a00 */
[----:B------:R1:W-:Y:S04]  /*1ef20*/  STL.64 [R1+0x2e8], R22 ;  /* 0x0002e81601007387 */ /* 0x0003e80000100a00 */
[----:B-1----:R-:W2:Y:S04]  /*1ef30*/  LDL.LU.64 R22, [R1+0x1970] ;  /* 0x0019700001167983 */ /* 0x002ea80000300a00 */
[----:B------:R-:W3:Y:S04]  /*1ef40*/  LDL.LU.64 R20, [R1+0x1968] ;  /* 0x0019680001147983 */ /* 0x000ee80000300a00 */
[----:B------:R-:W-:Y:S04]  /*1ef50*/  STL.64 [R1+0x2d0], R12 ;  /* 0x0002d00c01007387 */ /* 0x000fe80000100a00 */
[----:B------:R1:W-:Y:S04]  /*1ef60*/  STL.64 [R1+0x2d8], R14 ;  /* 0x0002d80e01007387 */ /* 0x0003e80000100a00 */
[----:B-1----:R-:W3:Y:S04]  /*1ef70*/  LDL.LU.64 R14, [R1+0x1960] ;  /* 0x00196000010e7983 */ /* 0x002ee80000300a00 */
[----:B------:R-:W3:Y:S01]  /*1ef80*/  LDL.LU.64 R12, [R1+0x1958] ;  /* 0x00195800010c7983 */ /* 0x000ee20000300a00 */
[-C--:B------:R-:W-:Y:S03]  /*1ef90*/  HMMA.1688.F32.TF32 R236, R236, R156.reuse, R240 ;  /* 0x0000009cecec723c */ /* 0x080fe600000810f0 */
[----:B------:R-:W-:Y:S04]  /*1efa0*/  LDS R240, [R2+0xc000] ;  /* 0x00c0000002f07984 */ /* 0x000fe80000000800 */
[----:B------:R-:W-:Y:S04]  /*1efb0*/  LDS R242, [R2+0xe000] ;  /* 0x00e0000002f27984 */ /* 0x000fe80000000800 */
[----:B------:R-:W-:Y:S04]  /*1efc0*/  LDS R241, [R3+0xc000] ;  /* 0x00c0000003f17984 */ /* 0x000fe80000000800 */
[----:B------:R-:W2:Y:S01]  /*1efd0*/  LDS R243, [R3+0xe000] ;  /* 0x00e0000003f37984 */ /* 0x000ea20000000800 */
[----:B----4-:R-:W-:Y:S01]  /*1efe0*/  HMMA.1688.F32.TF32 R4, R16, R156, R4 ;  /* 0x0000009c1004723c */ /* 0x010fe20000081004 */
[----:B------:R-:W-:-:S06]  /*1eff0*/  IMAD.MOV.U32 R11, RZ, RZ, R252 ;  /* 0x000000ffff0b7224 */ /* 0x000fcc00078e00fc */
[----:B------:R-:W-:Y:S11]  /*1f000*/  IMAD.MOV.U32 R19, RZ, RZ, R0 ;  /* 0x000000ffff137224 */ /* 0x000ff600078e0000 */
[----:B------:R-:W-:Y:S05]  /*1f010*/  @!UPT UIADD3 URZ, URZ, URZ, URZ ;  /* 0x0000003f3f3ff290 */ /* 0x000fea000fffe03f */
[----:B------:R-:W-:Y:S04]  /*1f020*/  STL.64 [R1+0x2a0], R4 ;  /* 0x0002a00401007387 */ /* 0x000fe80000100a00 */
[----:B------:R-:W-:Y:S04]  /*1f030*/  STL.64 [R1+0x2a8], R6 ;  /* 0x0002a80601007387 */ /* 0x000fe80000100a00 */
[----:B------:R-:W-:Y:S04]  /*1f040*/  LDS R4, [R2+0xc100] ;  /* 0x00c1000002047984 */ /* 0x000fe80000000800 */
[----:B------:R-:W-:Y:S04]  /*1f050*/  LDS R6, [R2+0xe100] ;  /* 0x00e1000002067984 */ /* 0x000fe80000000800 */
[----:B------:R-:W-:Y:S04]  /*1f060*/  LDS R5, [R3+0xc100] ;  /* 0x00c1000003057984 */ /* 0x000fe80000000800 */
[----:B------:R-:W1:Y:S01]  /*1f070*/  LDS R7, [R3+0xe100] ;  /* 0x00e1000003077984 */ /* 0x000e620000000800 */
[C---:B--2---:R-:W-:Y:S08]  /*1f080*/  HMMA.1688.F32.TF32 R24, R240.reuse, R22, R24 ;  /* 0x00000016f018723c */ /* 0x044ff00000081018 */
[----:B---3--:R-:W-:Y:S01]  /*1f090*/  HMMA.1688.F32.TF32 R48, R240, R14, R48 ;  /* 0x0000000ef030723c */ /* 0x008fe20000081030 */
[----:B------:R-:W-:Y:S01]  /*1f0a0*/  IMAD.MOV.U32 R16, RZ, RZ, R20 ;  /* 0x000000ffff107224 */ /* 0x000fe200078e0014 */
[----:B------:R-:W-:Y:S01]  /*1f0b0*/  MOV R18, R12 ;  /* 0x0000000c00127202 */ /* 0x000fe20000000f00 */
[----:B------:R-:W-:Y:S11]  /*1f0c0*/  IMAD.MOV.U32 R17, RZ, RZ, R13 ;  /* 0x000000ffff117224 */ /* 0x000ff600078e000d */
[----:B------:R-:W-:Y:S02]  /*1f0d0*/  @!UPT UIADD3 URZ, URZ, URZ, URZ ;  /* 0x0000003f3f3ff290 */ /* 0x000fe4000fffe03f */
[----:B------:R-:W-:-:S08]  /*1f0e0*/  IMAD.MOV.U32 R252, RZ, RZ, R27 ;  /* 0x000000fffffc7224 */ /* 0x000fd000078e001b */
[----:B------:R-:W-:Y:S01]  /*1f0f0*/  MOV R12, R50 ;  /* 0x00000032000c7202 */ /* 0x000fe20000000f00 */
[----:B------:R-:W-:Y:S02]  /*1f100*/  IMAD.MOV.U32 R0, RZ, RZ, R51 ;  /* 0x000000ffff007224 */ /* 0x000fe400078e0033 */
[----:B------:R-:W-:Y:S01]  /*1f110*/  IMAD.MOV.U32 R20, RZ, RZ, R48 ;  /* 0x000000ffff147224 */ /* 0x000fe200078e0030 */
[----:B------:R-:W1:Y:S01]  /*1f120*/  LDL.LU.64 R50, [R1+0x1950] ;  /* 0x0019500001327983 */ /* 0x000e620000300a00 */
[----:B------:R-:W-:-:S03]  /*1f130*/  IMAD.MOV.U32 R13, RZ, RZ, R49 ;  /* 0x000000ffff0d7224 */ /* 0x000fc600078e0031 */
[----:B------:R-:W1:Y:S04]  /*1f140*/  LDL.LU.64 R48, [R1+0x1948] ;  /* 0x0019480001307983 */ /* 0x000e680000300a00 */
[----:B------:R-:W-:Y:S04]  /*1f150*/  STL.64 [R1+0x400], R24 ;  /* 0x0004001801007387 */ /* 0x000fe80000100a00 */
[----:B------:R2:W-:Y:S04]  /*1f160*/  STL [R1+0x408], R26 ;  /* 0x0004081a01007387 */ /* 0x0005e80000100800 */
[----:B--2---:R-:W2:Y:S04]  /*1f170*/  LDL.LU.64 R26, [R1+0x1940] ;  /* 0x00194000011a7983 */ /* 0x004ea80000300a00 */
[----:B------:R-:W3:Y:S01]  /*1f180*/  LDL.LU.64 R24, [R1+0x1938] ;  /* 0x0019380001187983 */ /* 0x000ee20000300a00 */
[C---:B--2---:R-:W-:Y:S11]  /*1f190*/  HMMA.1688.F32.TF32 R28, R240.reuse, R26, R28 ;  /* 0x0000001af01c723c */ /* 0x044ff6000008101c */
[----:B------:R-:W-:Y:S11]  /*1f1a0*/  @!UPT UIADD3 URZ, URZ, URZ, URZ ;  /* 0x0000003f3f3ff290 */ /* 0x000ff6000fffe03f */
[----:B------:R-:W-:Y:S01]  /*1f1b0*/  @!UPT UIADD3 URZ, URZ, URZ, URZ ;  /* 0x0000003f3f3ff290 */ /* 0x000fe2000fffe03f */
[----:B------:R-:W-:Y:S04]  /*1f1c0*/  STL.64 [R1+0x460], R28 ;  /* 0x0004601c01007387 */ /* 0x000fe80000100a00 */
[----:B------:R2:W-:Y:S04]  /*1f1d0*/  STL.64 [R1+0x468], R30 ;  /* 0x0004681e01007387 */ /* 0x0005e80000100a00 */
[----:B--2---:R-:W2:Y:S02]  /*1f1e0*/  LDL.LU.64 R30, [R1+0x1930] ;  /* 0x00193000011e7983 */ /* 0x004ea40000300a00 */
        /* <DEDUP_REMOVED lines=11> */
[----:B--2---:R-:W2:Y:S01]  /*1f2a0*/  LDL.LU.64 R38, [R1+0x1920] ;  /* 0x0019200001267983 */ /* 0x004ea20000300a00 */
[C---:B------:R-:W-:Y:S08]  /*1f2b0*/  HMMA.1688.F32.TF32 R8, R240.reuse, R42, R8 ;  /* 0x0000002af008723c */ /* 0x040ff00000081008 */
[C---:B--2---:R-:W-:Y:S11]  /*1f2c0*/  HMMA.1688.F32.TF32 R16, R240.reuse, R38, R16 ;  /* 0x00000026f010723c */ /* 0x044ff60000081010 */
[----:B------:R-:W-:Y:S11]  /*1f2d0*/  @!UPT UIADD3 URZ, URZ, URZ, URZ ;  /* 0x0000003f3f3ff290 */ /* 0x000ff6000fffe03f */
[----:B------:R-:W-:Y:S02]  /*1f2e0*/  @!UPT UIADD3 URZ, URZ, URZ, URZ ;  /* 0x0000003f3f3ff290 */ /* 0x000fe4000fffe03f */
[----:B------:R-:W-:Y:S01]  /*1f2f0*/  IMAD.MOV.U32 R28, RZ, RZ, R19 ;  /* 0x000000ffff1c7224 */ /* 0x000fe200078e0013 */
[----:B------:R-:W-:Y:S01]  /*1f300*/  MOV R32, R17 ;  /* 0x0000001100207202 */ /* 0x000fe20000000f00 */
[----:B------:R-:W-:Y:S02]  /*1f310*/  IMAD.MOV.U32 R29, RZ, RZ, R18 ;  /* 0x000000ffff1d7224 */ /* 0x000fe400078e0012 */
[----:B------:R-:W-:Y:S01]  /*1f320*/  IMAD.MOV.U32 R33, RZ, RZ, R16 ;  /* 0x000000ffff217224 */ /* 0x000fe200078e0010 */
[----:B------:R-:W-:Y:S01]  /*1f330*/  STL [R1+0x1880], R28 ;  /* 0x0018801c01007387 */ /* 0x000fe20000100800 */
[C---:B------:R-:W-:Y:S03]  /*1f340*/  HMMA.1688.F32.TF32 R16, R240.reuse, R46, R248 ;  /* 0x0000002ef010723c */ /* 0x040fe600000810f8 */
[----:B------:R-:W-:Y:S04]  /*1f350*/  STL [R1+0x187c], R29 ;  /* 0x00187c1d01007387 */ /* 0x000fe80000100800 */
[----:B------:R-:W-:Y:S04]  /*1f360*/  STL [R1+0x1878], R32 ;  /* 0x0018782001007387 */ /* 0x000fe80000100800 */
[----:B------:R-:W-:Y:S04]  /*1f370*/  STL [R1+0x1874], R33 ;  /* 0x0018742101007387 */ /* 0x000fe80000100800 */
[----:B------:R-:W-:Y:S04]  /*1f380*/  STL.64 [R1+0x680], R8 ;  /* 0x0006800801007387 */ /* 0x000fe80000100a00 */
[----:B------:R2:W-:Y:S02]  /*1f390*/  STL.64 [R1+0x688], R10 ;  /* 0x0006880a01007387 */ /* 0x0005e40000100a00 */
[C---:B--2---:R-:W-:Y:S02]  /*1f3a0*/  HMMA.1688.F32.TF32 R8, R240.reuse, R70, R244 ;  /* 0x00000046f008723c */ /* 0x044fe400000810f4 */
[----:B------:R-:W-:Y:S04]  /*1f3b0*/  STL.64 [R1+0x720], R16 ;  /* 0x0007201001007387 */ /* 0x000fe80000100a00 */
[----:B------:R2:W-:Y:S02]  /*1f3c0*/  STL.64 [R1+0x728], R18 ;  /* 0x0007281201007387 */ /* 0x0005e40000100a00 */
[C---:B--2---:R-:W-:Y:S11]  /*1f3d0*/  HMMA.1688.F32.TF32 R16, R240.reuse, R74, R96 ;  /* 0x0000004af010723c */ /* 0x044ff60000081060 */
[----:B------:R-:W-:Y:S04]  /*1f3e0*/  @!UPT UIADD3 URZ, URZ, URZ, URZ ;  /* 0x0000003f3f3ff290 */ /* 0x000fe8000fffe03f */
[----:B------:R2:W-:Y:S01]  /*1f3f0*/  STL.64 [R1+0x768], R10 ;  /* 0x0007680a01007387 */ /* 0x0005e20000100a00 */
[----:B------:R-:W-:Y:S01]  /*1f400*/  IMAD.MOV.U32 R72, RZ, RZ, R8 ;  /* 0x000000ffff487224 */ /* 0x000fe200078e0008 */
[----:B------:R-:W-:Y:S02]  /*1f410*/  MOV R73, R9 ;  /* 0x0000000900497202 */ /* 0x000fe40000000f00 */
[C---:B--2---:R-:W-:Y:S03]  /*1f420*/  HMMA.1688.F32.TF32 R8, R240.reuse, R78, R112 ;  /* 0x0000004ef008723c */ /* 0x044fe60000081070 */
[----:B------:R-:W-:Y:S04]  /*1f430*/  STL [R1+0x1868], R73 ;  /* 0x0018684901007387 */ /* 0x000fe80000100800 */
[----:B------:R-:W-:Y:S04]  /*1f440*/  STL [R1+0x1864], R72 ;  /* 0x0018644801007387 */ /* 0x000fe80000100800 */
[----:B------:R-:W2:Y:S04]  /*1f450*/  LDL.LU R248, [R1+0xe0] ;  /* 0x0000e00001f87983 */ /* 0x000ea80000300800 */
[----:B------:R-:W-:Y:S04]  /*1f460*/  STL.64 [R1+0x7e0], R16 ;  /* 0x0007e01001007387 */ /* 0x000fe80000100a00 */
[----:B------:R-:W-:Y:S04]  /*1f470*/  STL.64 [R1+0x7e8], R18 ;  /* 0x0007e81201007387 */ /* 0x000fe80000100a00 */
[----:B------:R-:W-:Y:S04]  /*1f480*/  STL.64 [R1+0x870], R8 ;  /* 0x0008700801007387 */ /* 0x000fe80000100a00 */
[----:B------:R4:W-:Y:S04]  /*1f490*/  STL.64 [R1+0x878], R10 ;  /* 0x0008780a01007387 */ /* 0x0009e80000100a00 */
[----:B------:R-:W2:Y:S04]  /*1f4a0*/  LDL.LU R249, [R1+0xe4] ;  /* 0x0000e40001f97983 */ /* 0x000ea80000300800 */
[----:B------:R-:W2:Y:S01]  /*1f4b0*/  LDL.LU R250, [R1+0xe8] ;  /* 0x0000e80001fa7983 */ /* 0x000ea20000300800 */
[C---:B----4-:R-:W-:Y:S03]  /*1f4c0*/  HMMA.1688.F32.TF32 R8, R240.reuse, R82, R128 ;  /* 0x00000052f008723c */ /* 0x050fe60000081080 */
[----:B------:R-:W2:Y:S04]  /*1f4d0*/  LDL.LU R251, [R1+0xec] ;  /* 0x0000ec0001fb7983 */ /* 0x000ea80000300800 */
        /* <DEDUP_REMOVED lines=14> */
[----:B------:R-:W-:Y:S04]  /*1f5c0*/  STL.64 [R1+0x8f0], R8 ;  /* 0x0008f00801007387 */ /* 0x000fe80000100a00 */
[----:B------:R1:W-:Y:S04]  /*1f5d0*/  STL.64 [R1+0x8f8], R10 ;  /* 0x0008f80a01007387 */ /* 0x0003e80000100a00 */
[----:B------:R-:W4:Y:S04]  /*1f5e0*/  LDL.LU R129, [R1+0x344] ;  /* 0x0003440001817983 */ /* 0x000f280000300800 */
[----:B------:R-:W4:Y:S04]  /*1f5f0*/  LDL.LU R130, [R1+0x348] ;  /* 0x0003480001827983 */ /* 0x000f280000300800 */
[----:B------:R-:W4:Y:S01]  /*1f600*/  LDL.LU R131, [R1+0x34c] ;  /* 0x00034c0001837983 */ /* 0x000f220000300800 */
[C---:B-1----:R-:W-:Y:S11]  /*1f610*/  HMMA.1688.F32.TF32 R8, R240.reuse, R146, R160 ;  /* 0x00000092f008723c */ /* 0x042ff600000810a0 */
[----:B------:R-:W-:Y:S11]  /*1f620*/  @!UPT UIADD3 URZ, URZ, URZ, URZ ;  /* 0x0000003f3f3ff290 */ /* 0x000ff6000fffe03f */
[----:B------:R-:W-:Y:S01]  /*1f630*/  @!UPT UIADD3 URZ, URZ, URZ, URZ ;  /* 0x0000003f3f3ff290 */ /* 0x000fe2000fffe03f */
[----:B------:R1:W-:Y:S01]  /*1f640*/  STL.64 [R1+0x8e8], R10 ;  /* 0x0008e80a01007387 */ /* 0x0003e20000100a00 */
[----:B------:R-:W-:Y:S01]  /*1f650*/  MOV R144, R8 ;  /* 0x0000000800907202 */ /* 0x000fe20000000f00 */
[----:B------:R-:W-:Y:S02]  /*1f660*/  IMAD.MOV.U32 R145, RZ, RZ, R9 ;  /* 0x000000ffff917224 */ /* 0x000fe400078e0009 */
[C---:B-1----:R-:W-:Y:S03]  /*1f670*/  HMMA.1688.F32.TF32 R8, R240.reuse, R150, R164 ;  /* 0x00000096f008723c */ /* 0x042fe600000810a4 */
[----:B------:R-:W-:Y:S04]  /*1f680*/  STL [R1+0x1810], R145 ;  /* 0x0018109101007387 */ /* 0x000fe80000100800 */
[----:B------:R-:W-:Y:S01]  /*1f690*/  STL [R1+0x180c], R144 ;  /* 0x00180c9001007387 */ /* 0x000fe20000100800 */
[C---:B------:R-:W-:Y:S01]  /*1f6a0*/  HMMA.1688.F32.TF32 R160, R240.reuse, R158, R172 ;  /* 0x0000009ef0a0723c */ /* 0x040fe200000810ac */
[----:B---3--:R-:W-:Y:S11]  /*1f6b0*/  IMAD.MOV.U32 R17, RZ, RZ, R25 ;  /* 0x000000ffff117224 */ /* 0x008ff600078e0019 */
[----:B------:R-:W-:Y:S03]  /*1f6c0*/  @!UPT UIADD3 URZ, URZ, URZ, URZ ;  /* 0x0000003f3f3ff290 */ /* 0x000fe6000fffe03f */
[----:B------:R1:W-:Y:S01]  /*1f6d0*/  STL.64 [R1+0x8d8], R10 ;  /* 0x0008d80a01007387 */ /* 0x0003e20000100a00 */
[----:B------:R-:W-:Y:S02]  /*1f6e0*/  IMAD.MOV.U32 R148, RZ, RZ, R8 ;  /* 0x000000ffff947224 */ /* 0x000fe400078e0008 */
[----:B------:R-:W-:Y:S02]  /*1f6f0*/  IMAD.MOV.U32 R149, RZ, RZ, R9 ;  /* 0x000000ffff957224 */ /* 0x000fe400078e0009 */
[----:B-1----:R-:W-:Y:S01]  /*1f700*/  HMMA.1688.F32.TF32 R8, R240, R154, R168 ;  /* 0x0000009af008723c */ /* 0x002fe200000810a8 */
[----:B------:R-:W-:Y:S02]  /*1f710*/  IMAD.MOV.U32 R18, RZ, RZ, R24 ;  /* 0x000000ffff127224 */ /* 0x000fe400078e0018 */
[----:B------:R-:W-:Y:S01]  /*1f720*/  IMAD.MOV.U32 R19, RZ, RZ, R21 ;  /* 0x000000ffff137224 */ /* 0x000fe200078e0015 */
[----:B------:R-:W-:Y:S04]  /*1f730*/  STL [R1+0x1808], R149 ;  /* 0x0018089501007387 */ /* 0x000fe80000100800 */
[----:B------:R-:W-:Y:S11]  /*1f740*/  STL [R1+0x1804], R148 ;  /* 0x0018049401007387 */ /* 0x000ff60000100800 */
[----:B------:R-:W-:Y:S05]  /*1f750*/  @!UPT UIADD3 URZ, URZ, URZ, URZ ;  /* 0x0000003f3f3ff290 */ /* 0x000fea000fffe03f */
[----:B------:R-:W-:Y:S01]  /*1f760*/  IMAD.MOV.U32 R153, RZ, RZ, R9 ;  /* 0x000000ffff997224 */ /* 0x000fe200078e0009 */
[----:B------:R-:W-:Y:S01]  /*1f770*/  MOV R152, R8 ;  /* 0x0000000800987202 */ /* 0x000fe20000000f00 */
[----:B------:R-:W-:Y:S04]  /*1f780*/  STL.64 [R1+0x8c8], R10 ;  /* 0x0008c80a01007387 */ /* 0x000fe80000100a00 */
[----:B------:R-:W-:Y:S04]  /*1f790*/  STL [R1+0x17b0], R153 ;  /* 0x0017b09901007387 */ /* 0x000fe80000100800 */
[----:B------:R-:W-:Y:S04]  /*1f7a0*/  STL [R1+0x17ac], R152 ;  /* 0x0017ac9801007387 */ /* 0x000fe80000100800 */
[----:B------:R-:W-:Y:S04]  /*1f7b0*/  STL.64 [R1+0x8b0], R160 ;  /* 0x0008b0a001007387 */ /* 0x000fe80000100a00 */
[----:B------:R1:W-:Y:S01]  /*1f7c0*/  STL.64 [R1+0x8b8], R162 ;  /* 0x0008b8a201007387 */ /* 0x0003e20000100a00 */
[C---:B------:R-:W-:Y:S03]  /*1f7d0*/  HMMA.1688.F32.TF32 R48, R4.reuse, R42, R48 ;  /* 0x0000002a0430723c */ /* 0x040fe60000081030 */
[----:B------:R-:W-:Y:S04]  /*1f7e0*/  LDS R8, [R2+0xc200] ;  /* 0x00c2000002087984 */ /* 0x000fe80000000800 */
[----:B------:R-:W-:Y:S04]  /*1f7f0*/  LDS R10, [R2+0xe200] ;  /* 0x00e20000020a7984 */ /* 0x000fe80000000800 */
[----:B------:R-:W-:Y:S04]  /*1f800*/  LDS R9, [R3+0xc200] ;  /* 0x00c2000003097984 */ /* 0x000fe80000000800 */
[----:B------:R-:W3:Y:S01]  /*1f810*/  LDS R11, [R3+0xe200] ;  /* 0x00e20000030b7984 */ /* 0x000ee20000000800 */
[C---:B--2---:R-:W-:Y:S08]  /*1f820*/  HMMA.1688.F32.TF32 R16, R4.reuse, R38, R16 ;  /* 0x000000260410723c */ /* 0x044ff00000081010 */
[C---:B----4-:R-:W-:Y:S08]  /*1f830*/  HMMA.1688.F32.TF32 R128, R4.reuse, R14, R128 ;  /* 0x0000000e0480723c */ /* 0x050ff00000081080 */
[C---:B-1----:R-:W-:Y:S08]  /*1f840*/  HMMA.1688.F32.TF32 R160, R4.reuse, R22, R112 ;  /* 0x0000001604a0723c */ /* 0x042ff00000081070 */
[----:B------:R-:W-:Y:S01]  /*1f850*/  IMAD.MOV.U32 R41, RZ, RZ, R16 ;  /* 0x000000ffff297224 */ /* 0x000fe200078e0010 */
[----:B------:R-:W-:Y:S07]  /*1f860*/  HMMA.1688.F32.TF32 R112, R4, R30, R244 ;  /* 0x0000001e0470723c */ /* 0x000fee00000810f4 */
[----:B------:R-:W-:Y:S01]  /*1f870*/  IMAD.MOV.U32 R156, RZ, RZ, R128 ;  /* 0x000000ffff9c7224 */ /* 0x000fe200078e0080 */
[----:B------:R-:W-:Y:S01]  /*1f880*/  MOV R24, R130 ;  /* 0x0000008200187202 */ /* 0x000fe20000000f00 */
[----:B------:R-:W-:-:S02]  /*1f890*/  IMAD.MOV.U32 R25, RZ, RZ, R129 ;  /* 0x000000ffff197224 */ /* 0x000fc400078e0081 */
[----:B------:R-:W-:Y:S02]  /*1f8a0*/  IMAD.MOV.U32 R21, RZ, RZ, R131 ;  /* 0x000000ffff157224 */ /* 0x000fe400078e0083 */
[----:B------:R-:W-:Y:S01]  /*1f8b0*/  HMMA.1688.F32.TF32 R128, R4, R26, R96 ;  /* 0x0000001a0480723c */ /* 0x000fe20000081060 */
[----:B------:R-:W-:Y:S01]  /*1f8c0*/  IMAD.MOV.U32 R40, RZ, RZ, R17 ;  /* 0x000000ffff287224 */ /* 0x000fe200078e0011 */
[----:B------:R-:W-:Y:S01]  /*1f8d0*/  MOV R37, R18 ;  /* 0x0000001200257202 */ /* 0x000fe20000000f00 */
[----:B------:R-:W-:-:S05]  /*1f8e0*/  IMAD.MOV.U32 R36, RZ, RZ, R19 ;  /* 0x000000ffff247224 */ /* 0x000fca00078e0013 */
        /* <DEDUP_REMOVED lines=10> */
[----:B------:R-:W-:Y:S04]  /*1f990*/  STL [R1+0x1890], R36 ;  /* 0x0018902401007387 */ /* 0x000fe80000100800 */
[----:B------:R-:W-:Y:S04]  /*1f9a0*/  STL [R1+0x188c], R37 ;  /* 0x00188c2501007387 */ /* 0x000fe80000100800 */
[----:B------:R-:W-:Y:S04]  /*1f9b0*/  STL [R1+0x1888], R40 ;  /* 0x0018882801007387 */ /* 0x000fe80000100800 */
[----:B------:R-:W-:Y:S01]  /*1f9c0*/  STL [R1+0x1884], R41 ;  /* 0x0018842901007387 */ /* 0x000fe20000100800 */
[----:B------:R-:W-:-:S03]  /*1f9d0*/  IMAD.MOV.U32 R73, RZ, RZ, R19 ;  /* 0x000000ffff497224 */ /* 0x000fc600078e0013 */
[----:B------:R-:W-:Y:S04]  /*1f9e0*/  STL.64 [R1+0x600], R16 ;  /* 0x0006001001007387 */ /* 0x000fe80000100a00 */
[----:B------:R-:W-:Y:S04]  /*1f9f0*/  STL.64 [R1+0x520], R48 ;  /* 0x0005203001007387 */ /* 0x000fe80000100a00 */
[----:B------:R-:W-:Y:S04]  /*1fa00*/  STL.64 [R1+0x528], R50 ;  /* 0x0005283201007387 */ /* 0x000fe80000100a00 */
[----:B------:R1:W-:Y:S02]  /*1fa10*/  STL [R1+0x608], R18 ;  /* 0x0006081201007387 */ /* 0x0003e40000100800 */
[----:B-1----:R-:W-:Y:S02]  /*1fa20*/  HMMA.1688.F32.TF32 R16, R4, R70, R84 ;  /* 0x000000460410723c */ /* 0x002fe40000081054 */
[----:B------:R-:W-:Y:S11]  /*1fa30*/  STL [R1+0x186c], R73 ;  /* 0x00186c4901007387 */ /* 0x000ff60000100800 */
[----:B------:R-:W-:Y:S10]  /*1fa40*/  @!UPT UIADD3 URZ, URZ, URZ, URZ ;  /* 0x0000003f3f3ff290 */ /* 0x000ff4000fffe03f */
        /* <DEDUP_REMOVED lines=17> */
[----:B------:R-:W4:Y:S04]  /*1fb60*/  LDL.LU R244, [R1+0x1f0] ;  /* 0x0001f00001f47983 */ /* 0x000f280000300800 */
[----:B------:R-:W4:Y:S04]  /*1fb70*/  LDL.LU R245, [R1+0x1f4] ;  /* 0x0001f40001f57983 */ /* 0x000f280000300800 */
[----:B------:R-:W4:Y:S04]  /*1fb80*/  LDL.LU R246, [R1+0x1f8] ;  /* 0x0001f80001f67983 */ /* 0x000f280000300800 */
[----:B------:R-:W4:Y:S01]  /*1fb90*/  LDL.LU R247, [R1+0x1fc] ;  /* 0x0001fc0001f77983 */ /* 0x000f220000300800 */
[----:B------:R-:W-:Y:S01]  /*1fba0*/  IMAD.MOV.U32 R76, RZ, RZ, R16 ;  /* 0x000000ffff4c7224 */ /* 0x000fe200078e0010 */
[----:B------:R-:W-:-:S02]  /*1fbb0*/  MOV R77, R17 ;  /* 0x00000011004d7202 */ /* 0x000fc40000000f00 */
[----:B------:R-:W4:Y:S04]  /*1fbc0*/  LDL.LU R16, [R1+0x20] ;  /* 0x0000200001107983 */ /* 0x000f280000300800 */
[----:B------:R-:W4:Y:S04]  /*1fbd0*/  LDL.LU R17, [R1+0x24] ;  /* 0x0000240001117983 */ /* 0x000f280000300800 */
[----:B-1----:R-:W4:Y:S04]  /*1fbe0*/  LDL.LU R18, [R1+0x28] ;  /* 0x0000280001127983 */ /* 0x002f280000300800 */
[----:B------:R-:W4:Y:S01]  /*1fbf0*/  LDL.LU R19, [R1+0x2c] ;  /* 0x00002c0001137983 */ /* 0x000f220000300800 */
[C---:B------:R-:W-:Y:S08]  /*1fc00*/  HMMA.1688.F32.TF32 R56, R4.reuse, R74, R100 ;  /* 0x0000004a0438723c */ /* 0x040ff00000081064 */
[C---:B------:R-:W-:Y:S01]  /*1fc10*/  HMMA.1688.F32.TF32 R48, R4.reuse, R78, R116 ;  /* 0x0000004e0430723c */ /* 0x040fe20000081074 */
[----:B------:R-:W-:Y:S04]  /*1fc20*/  STL [R1+0x1820], R77 ;  /* 0x0018204d01007387 */ /* 0x000fe80000100800 */
[----:B------:R-:W-:Y:S03]  /*1fc30*/  STL [R1+0x181c], R76 ;  /* 0x00181c4c01007387 */ /* 0x000fe60000100800 */
[C---:B------:R-:W-:Y:S07]  /*1fc40*/  HMMA.1688.F32.TF32 R84, R4.reuse, R82, R132 ;  /* 0x000000520454723c */ /* 0x040fee0000081084 */
[----:B------:R-:W-:Y:S04]  /*1fc50*/  STL.64 [R1+0x700], R56 ;  /* 0x0007003801007387 */ /* 0x000fe80000100a00 */
[----:B------:R1:W-:Y:S04]  /*1fc60*/  STL.64 [R1+0x708], R58 ;  /* 0x0007083a01007387 */ /* 0x0003e80000100a00 */
[----:B------:R-:W-:Y:S04]  /*1fc70*/  STL.64 [R1+0x740], R48 ;  /* 0x0007403001007387 */ /* 0x000fe80000100a00 */
[----:B------:R1:W-:Y:S02]  /*1fc80*/  STL.64 [R1+0x748], R50 ;  /* 0x0007483201007387 */ /* 0x0003e40000100a00 */
[C---:B-1----:R-:W-:Y:S08]  /*1fc90*/  HMMA.1688.F32.TF32 R56, R4.reuse, R146, R176 ;  /* 0x000000920438723c */ /* 0x042ff000000810b0 */
[----:B------:R-:W-:Y:S01]  /*1fca0*/  HMMA.1688.F32.TF32 R48, R4, R150, R180 ;  /* 0x000000960430723c */ /* 0x000fe200000810b4 */
[----:B------:R-:W-:Y:S04]  /*1fcb0*/  STL.64 [R1+0x860], R84 ;  /* 0x0008605401007387 */ /* 0x000fe80000100a00 */
[----:B------:R-:W-:Y:S10]  /*1fcc0*/  STL.64 [R1+0x868], R86 ;  /* 0x0008685601007387 */ /* 0x000ff40000100a00 */
[----:B------:R-:W-:Y:S04]  /*1fcd0*/  STL.64 [R1+0x850], R56 ;  /* 0x0008503801007387 */ /* 0x000fe80000100a00 */
[----:B------:R1:W-:Y:S04]  /*1fce0*/  STL.64 [R1+0x858], R58 ;  /* 0x0008583a01007387 */ /* 0x0003e80000100a00 */
[----:B------:R-:W-:Y:S01]  /*1fcf0*/  STL [R1+0x840], R48 ;  /* 0x0008403001007387 */ /* 0x000fe20000100800 */
[----:B------:R-:W-:-:S02]  /*1fd00*/  IMAD.MOV.U32 R153, RZ, RZ, R49 ;  /* 0x000000ffff997224 */ /* 0x000fc400078e0031 */
[----:B------:R-:W-:Y:S01]  /*1fd10*/  IMAD.MOV.U32 R152, RZ, RZ, R50 ;  /* 0x000000ffff987224 */ /* 0x000fe200078e0032 */
[----:B------:R1:W-:Y:S02]  /*1fd20*/  STL [R1+0x84c], R51 ;  /* 0x00084c3301007387 */ /* 0x0003e40000100800 */
[C---:B-1----:R-:W-:Y:S08]  /*1fd30*/  HMMA.1688.F32.TF32 R56, R4.reuse, R154, R184 ;  /* 0x0000009a0438723c */ /* 0x042ff000000810b8 */
[----:B------:R-:W-:Y:S01]  /*1fd40*/  HMMA.1688.F32.TF32 R48, R4, R158, R188 ;  /* 0x0000009e0430723c */ /* 0x000fe200000810bc */
[----:B------:R-:W-:Y:S04]  /*1fd50*/  STL [R1+0x17b8], R152 ;  /* 0x0017b89801007387 */ /* 0x000fe80000100800 */
[----:B------:R-:W-:Y:S04]  /*1fd60*/  STL [R1+0x17b4], R153 ;  /* 0x0017b49901007387 */ /* 0x000fe80000100800 */
[----:B------:R-:W-:Y:S04]  /*1fd70*/  LDS R4, [R2+0xc300] ;  /* 0x00c3000002047984 */ /* 0x000fe80000000800 */
[----:B------:R-:W-:Y:S04]  /*1fd80*/  LDS R6, [R2+0xe300] ;  /* 0x00e3000002067984 */ /* 0x000fe80000000800 */
[----:B------:R-:W-:Y:S04]  /*1fd90*/  STL.64 [R1+0x830], R56 ;  /* 0x0008303801007387 */ /* 0x000fe80000100a00 */
[----:B------:R-:W-:Y:S04]  /*1fda0*/  STL.64 [R1+0x838], R58 ;  /* 0x0008383a01007387 */ /* 0x000fe80000100a00 */
[----:B------:R-:W-:Y:S04]  /*1fdb0*/  STL.64 [R1+0x810], R48 ;  /* 0x0008103001007387 */ /* 0x000fe80000100a00 */
[----:B------:R3:W-:Y:S04]  /*1fdc0*/  STL.64 [R1+0x818], R50 ;  /* 0x0008183201007387 */ /* 0x0007e80000100a00 */
[----:B------:R-:W-:Y:S04]  /*1fdd0*/  LDS R5, [R3+0xc300] ;  /* 0x00c3000003057984 */ /* 0x000fe80000000800 */
[----:B------:R-:W4:Y:S01]  /*1fde0*/  LDS R7, [R3+0xe300] ;  /* 0x00e3000003077984 */ /* 0x000f220000000800 */
[C---:B---3--:R-:W-:Y:S11]  /*1fdf0*/  HMMA.1688.F32.TF32 R48, R8.reuse, R14, R128 ;  /* 0x0000000e0830723c */ /* 0x048ff60000081080 */
[----:B------:R-:W-:Y:S11]  /*1fe00*/  @!UPT UIADD3 URZ, URZ, URZ, URZ ;  /* 0x0000003f3f3ff290 */ /* 0x000ff6000fffe03f */
[----:B------:R-:W-:Y:S02]  /*1fe10*/  @!UPT UIADD3 URZ, URZ, URZ, URZ ;  /* 0x0000003f3f3ff290 */ /* 0x000fe4000fffe03f */
[----:B------:R-:W-:Y:S01]  /*1fe20*/  IMAD.MOV.U32 R178, RZ, RZ, R48 ;  /* 0x000000ffffb27224 */ /* 0x000fe200078e0030 */
[----:B------:R-:W-:Y:S01]  /*1fe30*/  MOV R177, R49 ;  /* 0x0000003100b17202 */ /* 0x000fe20000000f00 */
[----:B------:R-:W-:Y:S02]  /*1fe40*/  IMAD.MOV.U32 R176, RZ, RZ, R50 ;  /* 0x000000ffffb07224 */ /* 0x000fe400078e0032 */
[----:B------:R-:W-:Y:S02]  /*1fe50*/  IMAD.MOV.U32 R157, RZ, RZ, R51 ;  /* 0x000000ffff9d7224 */ /* 0x000fe400078e0033 */
[C---:B--2---:R-:W-:Y:S01]  /*1fe60*/  HMMA.1688.F32.TF32 R48, R8.reuse, R22, R112 ;  /* 0x000000160830723c */ /* 0x044fe20000081070 */
[----:B------:R-:W-:Y:S04]  /*1fe70*/  STL [R1+0x18e8], R178 ;  /* 0x0018e8b201007387 */ /* 0x000fe80000100800 */
[----:B------:R-:W-:Y:S03]  /*1fe80*/  STL.64 [R1+0x18e0], R176 ;  /* 0x0018e0b001007387 */ /* 0x000fe60000100a00 */
[C---:B----4-:R-:W-:Y:S08]  /*1fe90*/  HMMA.1688.F32.TF32 R84, R8.reuse, R26, R96 ;  /* 0x0000001a0854723c */ /* 0x050ff00000081060 */
[C---:B------:R-:W-:Y:S07]  /*1fea0*/  HMMA.1688.F32.TF32 R56, R8.reuse, R30, R244 ;  /* 0x0000001e0838723c */ /* 0x040fee00000810f4 */
[----:B------:R-:W-:Y:S04]  /*1feb0*/  STL.64 [R1+0x120], R48 ;  /* 0x0001203001007387 */ /* 0x000fe80000100a00 */
[----:B------:R2:W-:Y:S02]  /*1fec0*/  STL.64 [R1+0x128], R50 ;  /* 0x0001283201007387 */ /* 0x0005e40000100a00 */
[C---:B--2---:R-:W-:Y:S02]  /*1fed0*/  HMMA.1688.F32.TF32 R48, R8.reuse, R34, R248 ;  /* 0x000000220830723c */ /* 0x044fe400000810f8 */
[----:B------:R-:W-:Y:S04]  /*1fee0*/  STL.64 [R1+0xe0], R84 ;  /* 0x0000e05401007387 */ /* 0x000fe80000100a00 */
[----:B------:R-:W-:Y:S04]  /*1fef0*/  STL.64 [R1+0xe8], R86 ;  /* 0x0000e85601007387 */ /* 0x000fe80000100a00 */
[----:B------:R-:W-:Y:S04]  /*1ff00*/  STL.64 [R1+0x160], R56 ;  /* 0x0001603801007387 */ /* 0x000fe80000100a00 */
[----:B------:R2:W-:Y:S02]  /*1ff10*/  STL.64 [R1+0x168], R58 ;  /* 0x0001683a01007387 */ /* 0x0005e40000100a00 */
[----:B--2---:R-:W-:Y:S08]  /*1ff20*/  HMMA.1688.F32.TF32 R56, R8, R38, R16 ;  /* 0x000000260838723c */ /* 0x004ff00000081010 */
[----:B------:R-:W-:Y:S01]  /*1ff30*/  IMAD.MOV.U32 R28, RZ, RZ, R48 ;  /* 0x000000ffff1c7224 */ /* 0x000fe200078e0030 */
[----:B------:R-:W-:Y:S01]  /*1ff40*/  MOV R29, R49 ;  /* 0x00000031001d7202 */ /* 0x000fe20000000f00 */
[----:B------:R-:W-:-:S02]  /*1ff50*/  IMAD.MOV.U32 R32, RZ, RZ, R50 ;  /* 0x000000ffff207224 */ /* 0x000fc400078e0032 */
[----:B------:R-:W-:Y:S01]  /*1ff60*/  IMAD.MOV.U32 R33, RZ, RZ, R51 ;  /* 0x000000ffff217224 */ /* 0x000fe200078e0033 */
[C---:B------:R-:W-:Y:S08]  /*1ff70*/  HMMA.1688.F32.TF32 R16, R8.reuse, R46, R60 ;  /* 0x0000002e0810723c */ /* 0x040ff0000008103c */
[----:B------:R-:W-:Y:S02]  /*1ff80*/  HMMA.1688.F32.TF32 R48, R8, R42, R52 ;  /* 0x0000002a0830723c */ /* 0x000fe40000081034 */
[----:B------:R-:W-:Y:S04]  /*1ff90*/  STL.64 [R1+0x1f0], R56 ;  /* 0x0001f03801007387 */ /* 0x000fe80000100a00 */
[----:B------:R-:W-:Y:S09]  /*1ffa0*/  STL.64 [R1+0x1f8], R58 ;  /* 0x0001f83a01007387 */ /* 0x000ff20000100a00 */
[----:B------:R-:W-:Y:S01]  /*1ffb0*/  STL.64 [R1+0x450], R16 ;  /* 0x0004501001007387 */ /* 0x000fe20000100a00 */
[----:B------:R-:W-:-:S07]  /*1ffc0*/  IMAD.MOV.U32 R73, RZ, RZ, R19 ;  /* 0x000000ffff497224 */ /* 0x000fce00078e0013 */
[----:B------:R-:W-:Y:S04]  /*1ffd0*/  STL.64 [R1+0x240], R48 ;  /* 0x0002403001007387 */ /* 0x000fe80000100a00 */
[----:B------:R-:W-:Y:S04]  /*1ffe0*/  STL.64 [R1+0x248], R50 ;  /* 0x0002483201007387 */ /* 0x000fe80000100a00 */
[----:B------:R2:W-:Y:S02]  /*1fff0*/  STL [R1+0x458], R18 ;  /* 0x0004581201007387 */ /* 0x0005e40000100800 */
[C---:B--2---:R-:W-:Y:S02]  /*20000*/  HMMA.1688.F32.TF32 R16, R8.reuse, R70, R88 ;  /* 0x000000460810723c */ /* 0x044fe40000081058 */
[----:B------:R-:W-:Y:S06]  /*20010*/  STL [R1+0x1870], R73 ;  /* 0x0018704901007387 */ /* 0x000fec0000100800 */
[C---:B------:R-:W-:Y:S08]  /*20020*/  HMMA.1688.F32.TF32 R52, R8.reuse, R74, R104 ;  /* 0x0000004a0834723c */ /* 0x040ff00000081068 */
[----:B------:R-:W-:Y:S07]  /*20030*/  HMMA.1688.F32.TF32 R48, R8, R78, R120 ;  /* 0x0000004e0830723c */ /* 0x000fee0000081078 */
[----:B------:R2:W-:Y:S01]  /*20040*/  STL.64 [R1+0x598], R18 ;  /* 0x0005981201007387 */ /* 0x0005e20000100a00 */
[----:B------:R-:W-:Y:S01]  /*20050*/  MOV R80, R16 ;  /* 0x0000001000507202 */ /* 0x000fe20000000f00 */
[----:B------:R-:W-:-:S02]  /*20060*/  IMAD.MOV.U32 R81, RZ, RZ, R17 ;  /* 0x000000ffff517224 */ /* 0x000fc400078e0011 */
[----:B--2---:R-:W-:Y:S03]  /*20070*/  HMMA.1688.F32.TF32 R16, R8, R82, R136 ;  /* 0x000000520810723c */ /* 0x004fe60000081088 */
[----:B------:R-:W-:Y:S04]  /*20080*/  STL [R1+0x182c], R81 ;  /* 0x00182c5101007387 */ /* 0x000fe80000100800 */
[----:B------:R-:W-:Y:S04]  /*20090*/  STL [R1+0x1828], R80 ;  /* 0x0018285001007387 */ /* 0x000fe80000100800 */
[----:B------:R-:W-:Y:S04]  /*200a0*/  STL.64 [R1+0x5d0], R52 ;  /* 0x0005d03401007387 */ /* 0x000fe80000100a00 */
[----:B------:R-:W-:Y:S04]  /*200b0*/  STL.64 [R1+0x5d8], R54 ;  /* 0x0005d83601007387 */ /* 0x000fe80000100a00 */
[----:B------:R-:W-:Y:S04]  /*200c0*/  STL.64 [R1+0x670], R48 ;  /* 0x0006703001007387 */ /* 0x000fe80000100a00 */
[----:B------:R2:W-:Y:S01]  /*200d0*/  STL.64 [R1+0x678], R50 ;  /* 0x0006783201007387 */ /* 0x0005e20000100a00 */
[----:B------:R-:W-:-:S03]  /*200e0*/  IMAD.MOV.U32 R152, RZ, RZ, R18 ;  /* 0x000000ffff987224 */ /* 0x000fc600078e0012 */
[----:B------:R3:W-:Y:S01]  /*200f0*/  STL.64 [R1+0x7c0], R16 ;  /* 0x0007c01001007387 */ /* 0x0007e20000100a00 */
[----:B------:R-:W-:Y:S01]  /*20100*/  IMAD.MOV.U32 R153, RZ, RZ, R19 ;  /* 0x000000ffff997224 */ /* 0x000fe200078e0013 */
[C---:B--2---:R-:W-:Y:S08]  /*20110*/  HMMA.1688.F32.TF32 R48, R8.reuse, R146, R192 ;  /* 0x000000920830723c */ /* 0x044ff000000810c0 */
[----:B---3--:R-:W-:Y:S01]  /*20120*/  HMMA.1688.F32.TF32 R16, R8, R150, R196 ;  /* 0x000000960810723c */ /* 0x008fe200000810c4 */
[----:B------:R2:W-:Y:S04]  /*20130*/  STL [R1+0x17c0], R153 ;  /* 0x0017c09901007387 */ /* 0x0005e80000100800 */
[----:B------:R3:W-:Y:S10]  /*20140*/  STL [R1+0x17bc], R152 ;  /* 0x0017bc9801007387 */ /* 0x0007f40000100800 */
[----:B------:R-:W-:Y:S04]  /*20150*/  STL.64 [R1+0x7b0], R48 ;  /* 0x0007b03001007387 */ /* 0x000fe80000100a00 */
[----:B------:R-:W-:Y:S04]  /*20160*/  STL.64 [R1+0x7b8], R50 ;  /* 0x0007b83201007387 */ /* 0x000fe80000100a00 */
        /* <DEDUP_REMOVED lines=23> */
[----:B--2---:R-:W-:-:S03]  /*202e0*/  MOV R153, R18 ;  /* 0x0000001200997202 */ /* 0x004fc60000000f00 */
[----:B------:R-:W2:Y:S01]  /*202f0*/  LDL.LU R250, [R1+0x1e8] ;  /* 0x0001e80001fa7983 */ /* 0x000ea20000300800 */
[----:B---3--:R-:W-:-:S03]  /*20300*/  IMAD.MOV.U32 R152, RZ, RZ, R19 ;  /* 0x000000ffff987224 */ /* 0x008fc600078e0013 */
[----:B------:R-:W2:Y:S04]  /*20310*/  LDL.LU R251, [R1+0x1ec] ;  /* 0x0001ec0001fb7983 */ /* 0x000ea80000300800 */
[----:B------:R-:W3:Y:S04]  /*20320*/  LDL.LU R16, [R1+0xb0] ;  /* 0x0000b00001107983 */ /* 0x000ee80000300800 */
[----:B------:R-:W3:Y:S04]  /*20330*/  LDL.LU R17, [R1+0xb4] ;  /* 0x0000b40001117983 */ /* 0x000ee80000300800 */
[----:B------:R-:W3:Y:S04]  /*20340*/  LDL.LU R18, [R1+0xb8] ;  /* 0x0000b80001127983 */ /* 0x000ee80000300800 */
[----:B------:R-:W3:Y:S01]  /*20350*/  LDL.LU R19, [R1+0xbc] ;  /* 0x0000bc0001137983 */ /* 0x000ee20000300800 */
[C---:B------:R-:W-:Y:S08]  /*20360*/  HMMA.1688.F32.TF32 R52, R8.reuse, R154, R200 ;  /* 0x0000009a0834723c */ /* 0x040ff000000810c8 */
[----:B------:R-:W-:Y:S01]  /*20370*/  HMMA.1688.F32.TF32 R48, R8, R158, R204 ;  /* 0x0000009e0830723c */ /* 0x000fe200000810cc */
[----:B------:R1:W-:Y:S04]  /*20380*/  STL [R1+0x17c8], R153 ;  /* 0x0017c89901007387 */ /* 0x0003e80000100800 */
[----:B------:R1:W-:Y:S04]  /*20390*/  STL [R1+0x17c4], R152 ;  /* 0x0017c49801007387 */ /* 0x0003e80000100800 */
[----:B------:R-:W-:Y:S04]  /*203a0*/  LDS R8, [R2+0xc400] ;  /* 0x00c4000002087984 */ /* 0x000fe80000000800 */
[----:B------:R-:W-:Y:S04]  /*203b0*/  LDS R10, [R2+0xe400] ;  /* 0x00e40000020a7984 */ /* 0x000fe80000000800 */
[----:B------:R-:W-:Y:S04]  /*203c0*/  STL.64 [R1+0x790], R52 ;  /* 0x0007903401007387 */ /* 0x000fe80000100a00 */
[----:B------:R1:W-:Y:S03]  /*203d0*/  STL.64 [R1+0x798], R54 ;  /* 0x0007983601007387 */ /* 0x0003e60000100a00 */
[----:B-1----:R-:W-:Y:S01]  /*203e0*/  IMAD.MOV.U32 R153, RZ, RZ, R48 ;  /* 0x000000ffff997224 */ /* 0x002fe200078e0030 */
[----:B------:R1:W-:Y:S01]  /*203f0*/  STL.64 [R1+0x788], R50 ;  /* 0x0007883201007387 */ /* 0x0003e20000100a00 */
[----:B------:R-:W-:-:S03]  /*20400*/  IMAD.MOV.U32 R152, RZ, RZ, R49 ;  /* 0x000000ffff987224 */ /* 0x000fc600078e0031 */
[----:B------:R-:W-:Y:S04]  /*20410*/  STL [R1+0x17d0], R153 ;  /* 0x0017d09901007387 */ /* 0x000fe80000100800 */
[----:B------:R-:W-:Y:S04]  /*20420*/  STL [R1+0x17cc], R152 ;  /* 0x0017cc9801007387 */ /* 0x000fe80000100800 */
[----:B------:R-:W-:Y:S04]  /*20430*/  LDS R9, [R3+0xc400] ;  /* 0x00c4000003097984 */ /* 0x000fe80000000800 */
[----:B------:R-:W1:Y:S01]  /*20440*/  LDS R11, [R3+0xe400] ;  /* 0x00e40000030b7984 */ /* 0x000e620000000800 */
[C---:B----4-:R-:W-:Y:S08]  /*20450*/  HMMA.1688.F32.TF32 R240, R4.reuse, R14, R160 ;  /* 0x0000000e04f0723c */ /* 0x050ff000000810a0 */
[C---:B------:R-:W-:Y:S08]  /*20460*/  HMMA.1688.F32.TF32 R52, R4.reuse, R22, R128 ;  /* 0x000000160434723c */ /* 0x040ff00000081080 */
[C---:B-1----:R-:W-:Y:S07]  /*20470*/  HMMA.1688.F32.TF32 R48, R4.reuse, R26, R112 ;  /* 0x0000001a0430723c */ /* 0x042fee0000081070 */
[----:B------:R-:W-:Y:S01]  /*20480*/  STL.64 [R1+0x18b0], R242 ;  /* 0x0018b0f201007387 */ /* 0x000fe20000100a00 */
[C---:B------:R-:W-:Y:S08]  /*20490*/  HMMA.1688.F32.TF32 R244, R4.reuse, R38, R244 ;  /* 0x0000002604f4723c */ /* 0x040ff000000810f4 */
[C---:B--2---:R-:W-:Y:S01]  /*204a0*/  HMMA.1688.F32.TF32 R248, R4.reuse, R34, R248 ;  /* 0x0000002204f8723c */ /* 0x044fe200000810f8 */
[----:B------:R-:W-:Y:S07]  /*204b0*/  STL.64 [R1+0x18a8], R240 ;  /* 0x0018a8f001007387 */ /* 0x000fee0000100a00 */
[----:B---3--:R-:W-:Y:S01]  /*204c0*/  HMMA.1688.F32.TF32 R16, R4, R42, R16 ;  /* 0x0000002a0410723c */ /* 0x008fe20000081010 */
[----:B------:R-:W-:Y:S04]  /*204d0*/  STL.64 [R1+0x18a0], R54 ;  /* 0x0018a03601007387 */ /* 0x000fe80000100a00 */
[----:B------:R-:W-:Y:S04]  /*204e0*/  STL.64 [R1+0x1898], R52 ;  /* 0x0018983401007387 */ /* 0x000fe80000100a00 */
[----:B------:R-:W-:Y:S04]  /*204f0*/  STL.64 [R1+0x18c0], R50 ;  /* 0x0018c03201007387 */ /* 0x000fe80000100a00 */
[----:B------:R-:W-:Y:S04]  /*20500*/  STL.64 [R1+0x18b8], R48 ;  /* 0x0018b83001007387 */ /* 0x000fe80000100a00 */
[----:B------:R-:W-:Y:S04]  /*20510*/  STL.64 [R1+0x18d0], R250 ;  /* 0x0018d0fa01007387 */ /* 0x000fe80000100a00 */
[----:B------:R-:W-:Y:S04]  /*20520*/  STL.64 [R1+0x18c8], R248 ;  /* 0x0018c8f801007387 */ /* 0x000fe80000100a00 */
[----:B------:R-:W-:Y:S01]  /*20530*/  STL.64 [R1+0x18f8], R246 ;  /* 0x0018f8f601007387 */ /* 0x000fe20000100a00 */
[----:B------:R-:W-:Y:S01]  /*20540*/  MOV R44, R16 ;  /* 0x00000010002c7202 */ /* 0x000fe20000000f00 */
[----:B------:R-:W-:-:S02]  /*20550*/  IMAD.MOV.U32 R45, RZ, RZ, R17 ;  /* 0x000000ffff2d7224 */ /* 0x000fc400078e0011 */
[----:B------:R-:W-:Y:S01]  /*20560*/  STL.64 [R1+0x18f0], R244 ;  /* 0x0018f0f401007387 */ /* 0x000fe20000100a00 */
[----:B------:R-:W-:-:S03]  /*20570*/  IMAD.MOV.U32 R73, RZ, RZ, R19 ;  /* 0x000000ffff497224 */ /* 0x000fc600078e0013 */
[----:B------:R1:W-:Y:S02]  /*20580*/  STL [R1+0xc8], R18 ;  /* 0x0000c81201007387 */ /* 0x0003e40000100800 */
[C---:B-1----:R-:W-:Y:S08]  /*20590*/  HMMA.1688.F32.TF32 R16, R4.reuse, R46, R64 ;  /* 0x0000002e0410723c */ /* 0x042ff00000081040 */
[C---:B------:R-:W-:Y:S11]  /*205a0*/  HMMA.1688.F32.TF32 R48, R4.reuse, R70, R92 ;  /* 0x000000460430723c */ /* 0x040ff6000008105c */
[----:B------:R-:W-:Y:S04]  /*205b0*/  @!UPT UIADD3 URZ, URZ, URZ, URZ ;  /* 0x0000003f3f3ff290 */ /* 0x000fe8000fffe03f */
[----:B------:R1:W-:Y:S01]  /*205c0*/  STL [R1+0x1ec], R19 ;  /* 0x0001ec1301007387 */ /* 0x0003e20000100800 */
[----:B------:R-:W-:Y:S01]  /*205d0*/  IMAD.MOV.U32 R68, RZ, RZ, R16 ;  /* 0x000000ffff447224 */ /* 0x000fe200078e0010 */
[----:B------:R-:W-:Y:S01]  /*205e0*/  MOV R69, R17 ;  /* 0x0000001100457202 */ /* 0x000fe20000000f00 */
[----:B------:R-:W-:Y:S02]  /*205f0*/  IMAD.MOV.U32 R72, RZ, RZ, R18 ;  /* 0x000000ffff487224 */ /* 0x000fe400078e0012 */
[C---:B-1----:R-:W-:Y:S03]  /*20600*/  HMMA.1688.F32.TF32 R16, R4.reuse, R74, R108 ;  /* 0x0000004a0410723c */ /* 0x042fe6000008106c */
[----:B------:R-:W-:Y:S04]  /*20610*/  STL.64 [R1+0x280], R48 ;  /* 0x0002803001007387 */ /* 0x000fe80000100a00 */
[----:B------:R-:W-:Y:S11]  /*20620*/  STL.64 [R1+0x288], R50 ;  /* 0x0002883201007387 */ /* 0x000ff60000100a00 */
[----:B------:R-:W-:Y:S05]  /*20630*/  @!UPT UIADD3 URZ, URZ, URZ, URZ ;  /* 0x0000003f3f3ff290 */ /* 0x000fea000fffe03f */
[----:B------:R1:W-:Y:S01]  /*20640*/  STL.64 [R1+0x3d0], R16 ;  /* 0x0003d01001007387 */ /* 0x0003e20000100a00 */
[----:B------:R-:W-:Y:S02]  /*20650*/  IMAD.MOV.U32 R145, RZ, RZ, R18 ;  /* 0x000000ffff917224 */ /* 0x000fe400078e0012 */
[----:B------:R-:W-:Y:S02]  /*20660*/  IMAD.MOV.U32 R144, RZ, RZ, R19 ;  /* 0x000000ffff907224 */ /* 0x000fe400078e0013 */
[C---:B-1----:R-:W-:Y:S03]  /*20670*/  HMMA.1688.F32.TF32 R16, R4.reuse, R78, R124 ;  /* 0x0000004e0410723c */ /* 0x042fe6000008107c */
[----:B------:R-:W-:Y:S04]  /*20680*/  STL [R1+0x1818], R144 ;  /* 0x0018189001007387 */ /* 0x000fe80000100800 */
[----:B------:R-:W-:Y:S01]  /*20690*/  STL [R1+0x1814], R145 ;  /* 0x0018149101007387 */ /* 0x000fe20000100800 */
[C---:B------:R-:W-:Y:S11]  /*206a0*/  HMMA.1688.F32.TF32 R48, R4.reuse, R82, R140 ;  /* 0x000000520430723c */ /* 0x040ff6000008108c */
[----:B------:R-:W-:Y:S04]  /*206b0*/  @!UPT UIADD3 URZ, URZ, URZ, URZ ;  /* 0x0000003f3f3ff290 */ /* 0x000fe8000fffe03f */
[----:B------:R1:W-:Y:S01]  /*206c0*/  STL.64 [R1+0x510], R16 ;  /* 0x0005101001007387 */ /* 0x0003e20000100a00 */
[----:B------:R-:W-:Y:S01]  /*206d0*/  MOV R149, R18 ;  /* 0x0000001200957202 */ /* 0x000fe20000000f00 */
[----:B------:R-:W-:Y:S02]  /*206e0*/  IMAD.MOV.U32 R148, RZ, RZ, R19 ;  /* 0x000000ffff947224 */ /* 0x000fe400078e0013 */
[----:B-1----:R-:W-:Y:S03]  /*206f0*/  HMMA.1688.F32.TF32 R16, R4, R146, R208 ;  /* 0x000000920410723c */ /* 0x002fe600000810d0 */
[----:B------:R-:W-:Y:S04]  /*20700*/  STL [R1+0x1830], R148 ;  /* 0x0018309401007387 */ /* 0x000fe80000100800 */
[----:B------:R-:W-:Y:S04]  /*20710*/  STL [R1+0x1824], R149 ;  /* 0x0018249501007387 */ /* 0x000fe80000100800 */
[----:B------:R-:W-:Y:S04]  /*20720*/  STL.64 [R1+0x6f0], R48 ;  /* 0x0006f03001007387 */ /* 0x000fe80000100a00 */
[----:B------:R-:W-:Y:S08]  /*20730*/  STL.64 [R1+0x6f8], R50 ;  /* 0x0006f83201007387 */ /* 0x000ff00000100a00 */
[----:B------:R1:W-:Y:S01]  /*20740*/  STL.64 [R1+0x6e0], R16 ;  /* 0x0006e01001007387 */ /* 0x0003e20000100a00 */
[----:B------:R-:W-:-:S02]  /*20750*/  IMAD.MOV.U32 R153, RZ, RZ, R18 ;  /* 0x000000ffff997224 */ /* 0x000fc400078e0012 */
[----:B------:R-:W-:Y:S02]  /*20760*/  IMAD.MOV.U32 R152, RZ, RZ, R19 ;  /* 0x000000ffff987224 */ /* 0x000fe400078e0013 */
[C---:B-1----:R-:W-:Y:S01]  /*20770*/  HMMA.1688.F32.TF32 R16, R4.reuse, R150, R212 ;  /* 0x000000960410723c */ /* 0x042fe200000810d4 */
[----:B------:R-:W-:Y:S04]  /*20780*/  STL [R1+0x17d8], R153 ;  /* 0x0017d89901007387 */ /* 0x000fe80000100800 */
[----:B------:R-:W-:Y:S04]  /*20790*/  STL [R1+0x17d4], R152 ;  /* 0x0017d49801007387 */ /* 0x000fe80000100800 */
[----:B------:R-:W2:Y:S11]  /*207a0*/  LDL.LU R164, [R1+0xf0] ;  /* 0x0000f00001a47983 */ /* 0x000eb60000300800 */
[----:B------:R-:W-:Y:S03]  /*207b0*/  @!UPT UIADD3 URZ, URZ, URZ, URZ ;  /* 0x0000003f3f3ff290 */ /* 0x000fe6000fffe03f */
        /* <DEDUP_REMOVED lines=46> */
[C---:B-1----:R-:W-:Y:S08]  /*20aa0*/  HMMA.1688.F32.TF32 R16, R4.reuse, R154, R216 ;  /* 0x0000009a0410723c */ /* 0x042ff000000810d8 */
[----:B------:R-:W-:Y:S11]  /*20ab0*/  HMMA.1688.F32.TF32 R4, R4, R158, R220 ;  /* 0x0000009e0404723c */ /* 0x000ff600000810dc */
[----:B------:R-:W-:Y:S05]  /*20ac0*/  @!UPT UIADD3 URZ, URZ, URZ, URZ ;  /* 0x0000003f3f3ff290 */ /* 0x000fea000fffe03f */
[----:B------:R-:W-:Y:S01]  /*20ad0*/  MOV R153, R16 ;  /* 0x0000001000997202 */ /* 0x000fe20000000f00 */
[----:B------:R-:W-:Y:S01]  /*20ae0*/  IMAD.MOV.U32 R152, RZ, RZ, R17 ;  /* 0x000000ffff987224 */ /* 0x000fe200078e0011 */
[----:B------:R-:W-:Y:S04]  /*20af0*/  STL.64 [R1+0x6b8], R18 ;  /* 0x0006b81201007387 */ /* 0x000fe80000100a00 */
[----:B------:R-:W-:Y:S04]  /*20b00*/  STL [R1+0x17e0], R153 ;  /* 0x0017e09901007387 */ /* 0x000fe80000100800 */
[----:B------:R-:W-:Y:S04]  /*20b10*/  STL [R1+0x17dc], R152 ;  /* 0x0017dc9801007387 */ /* 0x000fe80000100800 */
[----:B------:R-:W-:Y:S04]  /*20b20*/  STL.64 [R1+0x6a0], R4 ;  /* 0x0006a00401007387 */ /* 0x000fe80000100a00 */
[----:B------:R1:W-:Y:S04]  /*20b30*/  STL.64 [R1+0x6a8], R6 ;  /* 0x0006a80601007387 */ /* 0x0003e80000100a00 */
[----:B------:R-:W-:Y:S04]  /*20b40*/  LDS R16, [R2+0xc500] ;  /* 0x00c5000002107984 */ /* 0x000fe80000000800 */
[----:B------:R-:W-:Y:S04]  /*20b50*/  LDS R18, [R2+0xe500] ;  /* 0x00e5000002127984 */ /* 0x000fe80000000800 */
[----:B------:R-:W-:Y:S04]  /*20b60*/  LDS R17, [R3+0xc500] ;  /* 0x00c5000003117984 */ /* 0x000fe80000000800 */
[----:B------:R-:W1:Y:S01]  /*20b70*/  LDS R19, [R3+0xe500] ;  /* 0x00e5000003137984 */ /* 0x000e620000000800 */
[C---:B--2---:R-:W-:Y:S08]  /*20b80*/  HMMA.1688.F32.TF32 R48, R8.reuse, R46, R164 ;  /* 0x0000002e0830723c */ /* 0x044ff000000810a4 */
[C---:B---3--:R-:W-:Y:S08]  /*20b90*/  HMMA.1688.F32.TF32 R100, R8.reuse, R22, R100 ;  /* 0x000000160864723c */ /* 0x048ff00000081064 */
[C---:B----4-:R-:W-:Y:S11]  /*20ba0*/  HMMA.1688.F32.TF32 R124, R8.reuse, R14, R116 ;  /* 0x0000000e087c723c */ /* 0x050ff60000081074 */
[----:B------:R-:W-:Y:S11]  /*20bb0*/  @!UPT UIADD3 URZ, URZ, URZ, URZ ;  /* 0x0000003f3f3ff290 */ /* 0x000ff6000fffe03f */
[----:B------:R-:W-:Y:S01]  /*20bc0*/  @!UPT UIADD3 URZ, URZ, URZ, URZ ;  /* 0x0000003f3f3ff290 */ /* 0x000fe2000fffe03f */
[----:B------:R-:W-:Y:S04]  /*20bd0*/  STL.64 [R1+0x1908], R126 ;  /* 0x0019087e01007387 */ /* 0x000fe80000100a00 */
[----:B------:R-:W-:Y:S01]  /*20be0*/  STL.64 [R1+0x1900], R124 ;  /* 0x0019007c01007387 */ /* 0x000fe20000100a00 */
[----:B-1----:R-:W-:Y:S03]  /*20bf0*/  HMMA.1688.F32.TF32 R4, R8, R70, R128 ;  /* 0x000000460804723c */ /* 0x002fe60000081080 */
[----:B------:R-:W-:Y:S04]  /*20c00*/  STL.64 [R1+0x1918], R102 ;  /* 0x0019186601007387 */ /* 0x000fe80000100a00 */
[----:B------:R-:W-:Y:S04]  /*20c10*/  STL.64 [R1+0x1910], R100 ;  /* 0x0019106401007387 */ /* 0x000fe80000100a00 */
[----:B------:R-:W-:Y:S04]  /*20c20*/  STL.64 [R1+0x30], R48 ;  /* 0x0000303001007387 */ /* 0x000fe80000100a00 */
[----:B------:R1:W-:Y:S09]  /*20c30*/  STL.64 [R1+0x38], R50 ;  /* 0x0000383201007387 */ /* 0x0003f20000100a00 */
[----:B------:R-:W-:Y:S01]  /*20c40*/  IMAD.MOV.U32 R77, RZ, RZ, R4 ;  /* 0x000000ffff4d7224 */ /* 0x000fe200078e0004 */
[----:B------:R-:W-:Y:S01]  /*20c50*/  MOV R144, R6 ;  /* 0x0000000600907202 */ /* 0x000fe20000000f00 */
[----:B------:R-:W-:-:S02]  /*20c60*/  IMAD.MOV.U32 R76, RZ, RZ, R5 ;  /* 0x000000ffff4c7224 */ /* 0x000fc400078e0005 */
[----:B------:R-:W-:Y:S02]  /*20c70*/  IMAD.MOV.U32 R145, RZ, RZ, R7 ;  /* 0x000000ffff917224 */ /* 0x000fe400078e0007 */
[C---:B------:R-:W-:Y:S08]  /*20c80*/  HMMA.1688.F32.TF32 R4, R8.reuse, R78, R96 ;  /* 0x0000004e0804723c */ /* 0x040ff00000081060 */
[C---:B-1----:R-:W-:Y:S01]  /*20c90*/  HMMA.1688.F32.TF32 R48, R8.reuse, R74, R112 ;  /* 0x0000004a0830723c */ /* 0x042fe20000081070 */
[----:B------:R-:W-:Y:S04]  /*20ca0*/  STL [R1+0x1840], R145 ;  /* 0x0018409101007387 */ /* 0x000fe80000100800 */
[----:B------:R-:W-:Y:S04]  /*20cb0*/  STL [R1+0x183c], R144 ;  /* 0x00183c9001007387 */ /* 0x000fe80000100800 */
[----:B------:R-:W-:Y:S04]  /*20cc0*/  STL [R1+0x1838], R77 ;  /* 0x0018384d01007387 */ /* 0x000fe80000100800 */
[----:B------:R-:W-:Y:S04]  /*20cd0*/  STL [R1+0x1834], R76 ;  /* 0x0018344c01007387 */ /* 0x000fe80000100800 */
[----:B------:R-:W2:Y:S06]  /*20ce0*/  LDL.LU R132, [R1+0x10] ;  /* 0x0000100001847983 */ /* 0x000eac0000300800 */
[----:B------:R-:W-:Y:S04]  /*20cf0*/  STL.64 [R1+0x1d0], R48 ;  /* 0x0001d03001007387 */ /* 0x000fe80000100a00 */
[----:B------:R1:W-:Y:S04]  /*20d00*/  STL.64 [R1+0x1d8], R50 ;  /* 0x0001d83201007387 */ /* 0x0003e80000100a00 */
        /* <DEDUP_REMOVED lines=13> */
[C---:B------:R-:W-:Y:S03]  /*20de0*/  HMMA.1688.F32.TF32 R60, R8.reuse, R34, R84 ;  /* 0x00000022083c723c */ /* 0x040fe60000081054 */
[----:B------:R-:W3:Y:S04]  /*20df0*/  LDL.LU R112, [R1+0x440] ;  /* 0x0004400001707983 */ /* 0x000ee80000300800 */
[----:B------:R-:W3:Y:S04]  /*20e00*/  LDL.LU R113, [R1+0x444] ;  /* 0x0004440001717983 */ /* 0x000ee80000300800 */
[----:B------:R-:W3:Y:S04]  /*20e10*/  LDL.LU R114, [R1+0x448] ;  /* 0x0004480001727983 */ /* 0x000ee80000300800 */
[----:B------:R-:W3:Y:S04]  /*20e20*/  LDL.LU R115, [R1+0x44c] ;  /* 0x00044c0001737983 */ /* 0x000ee80000300800 */
[----:B------:R-:W3:Y:S04]  /*20e30*/  LDL.LU R84, [R1+0x4b0] ;  /* 0x0004b00001547983 */ /* 0x000ee80000300800 */
[----:B------:R-:W3:Y:S04]  /*20e40*/  LDL.LU R85, [R1+0x4b4] ;  /* 0x0004b40001557983 */ /* 0x000ee80000300800 */
[----:B------:R-:W3:Y:S04]  /*20e50*/  LDL.LU R86, [R1+0x4b8] ;  /* 0x0004b80001567983 */ /* 0x000ee80000300800 */
[----:B------:R-:W3:Y:S01]  /*20e60*/  LDL.LU R87, [R1+0x4bc] ;  /* 0x0004bc0001577983 */ /* 0x000ee20000300800 */
[C---:B------:R-:W-:Y:S03]  /*20e70*/  HMMA.1688.F32.TF32 R64, R8.reuse, R38, R172 ;  /* 0x000000260840723c */ /* 0x040fe600000810ac */
[----:B------:R-:W3:Y:S04]  /*20e80*/  LDL.LU R116, [R1+0x580] ;  /* 0x0005800001747983 */ /* 0x000ee80000300800 */
[----:B------:R-:W3:Y:S04]  /*20e90*/  LDL.LU R117, [R1+0x584] ;  /* 0x0005840001757983 */ /* 0x000ee80000300800 */
[----:B------:R-:W3:Y:S04]  /*20ea0*/  LDL.LU R118, [R1+0x588] ;  /* 0x0005880001767983 */ /* 0x000ee80000300800 */
        /* <DEDUP_REMOVED lines=14> */
[----:B-1----:R-:W-:Y:S01]  /*20f90*/  HMMA.1688.F32.TF32 R48, R8, R146, R224 ;  /* 0x000000920830723c */ /* 0x002fe200000810e0 */
[----:B------:R-:W-:Y:S01]  /*20fa0*/  MOV R36, R52 ;  /* 0x0000003400247202 */ /* 0x000fe20000000f00 */
[----:B------:R-:W-:-:S02]  /*20fb0*/  IMAD.MOV.U32 R37, RZ, RZ, R53 ;  /* 0x000000ffff257224 */ /* 0x000fc400078e0035 */
[----:B------:R-:W-:Y:S02]  /*20fc0*/  IMAD.MOV.U32 R40, RZ, RZ, R54 ;  /* 0x000000ffff287224 */ /* 0x000fe400078e0036 */
[----:B------:R-:W-:Y:S02]  /*20fd0*/  IMAD.MOV.U32 R41, RZ, RZ, R55 ;  /* 0x000000ffff297224 */ /* 0x000fe400078e0037 */
[C---:B--2---:R-:W-:Y:S11]  /*20fe0*/  HMMA.1688.F32.TF32 R4, R8.reuse, R82, R132 ;  /* 0x000000520804723c */ /* 0x044ff60000081084 */
[----:B------:R-:W-:Y:S11]  /*20ff0*/  @!UPT UIADD3 URZ, URZ, URZ, URZ ;  /* 0x0000003f3f3ff290 */ /* 0x000ff6000fffe03f */
[----:B------:R-:W-:Y:S01]  /*21000*/  @!UPT UIADD3 URZ, URZ, URZ, URZ ;  /* 0x0000003f3f3ff290 */ /* 0x000fe2000fffe03f */
[----:B------:R1:W-:Y:S01]  /*21010*/  STL.64 [R1+0x650], R4 ;  /* 0x0006500401007387 */ /* 0x0003e20000100a00 */
[----:B------:R-:W-:Y:S02]  /*21020*/  IMAD.MOV.U32 R153, RZ, RZ, R6 ;  /* 0x000000ffff997224 */ /* 0x000fe400078e0006 */
[----:B------:R-:W-:Y:S02]  /*21030*/  IMAD.MOV.U32 R152, RZ, RZ, R7 ;  /* 0x000000ffff987224 */ /* 0x000fe400078e0007 */
[C---:B-1----:R-:W-:Y:S01]  /*21040*/  HMMA.1688.F32.TF32 R4, R8.reuse, R150, R228 ;  /* 0x000000960804723c */ /* 0x042fe200000810e4 */
[----:B------:R1:W-:Y:S04]  /*21050*/  STL [R1+0x17e8], R153 ;  /* 0x0017e89901007387 */ /* 0x0003e80000100800 */
[----:B------:R2:W-:Y:S04]  /*21060*/  STL [R1+0x17e4], R152 ;  /* 0x0017e49801007387 */ /* 0x0005e80000100800 */
[----:B------:R-:W-:Y:S04]  /*21070*/  STL.64 [R1+0x640], R48 ;  /* 0x0006403001007387 */ /* 0x000fe80000100a00 */
[----:B------:R2:W-:Y:S10]  /*21080*/  STL.64 [R1+0x648], R50 ;  /* 0x0006483201007387 */ /* 0x0005f40000100a00 */
[----:B------:R3:W-:Y:S01]  /*21090*/  STL.64 [R1+0x638], R6 ;  /* 0x0006380601007387 */ /* 0x0007e20000100a00 */
[----:B-1----:R-:W-:Y:S01]  /*210a0*/  MOV R153, R4 ;  /* 0x0000000400997202 */ /* 0x002fe20000000f00 */
[----:B--2---:R-:W-:Y:S01]  /*210b0*/  IMAD.MOV.U32 R152, RZ, RZ, R5 ;  /* 0x000000ffff987224 */ /* 0x004fe200078e0005 */
[C---:B------:R-:W-:Y:S08]  /*210c0*/  HMMA.1688.F32.TF32 R48, R8.reuse, R154, R232 ;  /* 0x0000009a0830723c */ /* 0x040ff000000810e8 */
[----:B---3--:R-:W-:Y:S01]  /*210d0*/  HMMA.1688.F32.TF32 R4, R8, R158, R236 ;  /* 0x0000009e0804723c */ /* 0x008fe200000810ec */
[----:B------:R1:W-:Y:S04]  /*210e0*/  STL [R1+0x17f0], R153 ;  /* 0x0017f09901007387 */ /* 0x0003e80000100800 */
[----:B------:R2:W-:Y:S03]  /*210f0*/  STL [R1+0x17ec], R152 ;  /* 0x0017ec9801007387 */ /* 0x0005e60000100800 */
[----:B------:R-:W-:Y:S07]  /*21100*/  HMMA.1688.F32.TF32 R108, R16, R30, R84 ;  /* 0x0000001e106c723c */ /* 0x000fee0000081054 */
[----:B------:R3:W-:Y:S04]  /*21110*/  STL.64 [R1+0x610], R48 ;  /* 0x0006103001007387 */ /* 0x0007e80000100a00 */
[----:B------:R3:W-:Y:S05]  /*21120*/  STL.64 [R1+0x618], R50 ;  /* 0x0006183201007387 */ /* 0x0007ea0000100a00 */
[----:B-1----:R-:W-:-:S02]  /*21130*/  IMAD.MOV.U32 R153, RZ, RZ, R6 ;  /* 0x000000ffff997224 */ /* 0x002fc400078e0006 */
[----:B--2---:R-:W-:Y:S01]  /*21140*/  IMAD.MOV.U32 R152, RZ, RZ, R7 ;  /* 0x000000ffff987224 */ /* 0x004fe200078e0007 */
[----:B------:R-:W-:Y:S01]  /*21150*/  STL.64 [R1+0x5f0], R4 ;  /* 0x0005f00401007387 */ /* 0x000fe20000100a00 */
[C---:B------:R-:W-:Y:S03]  /*21160*/  HMMA.1688.F32.TF32 R84, R16.reuse, R46, R96 ;  /* 0x0000002e1054723c */ /* 0x040fe60000081060 */
[----:B------:R-:W-:Y:S04]  /*21170*/  STL [R1+0x17f8], R153 ;  /* 0x0017f89901007387 */ /* 0x000fe80000100800 */
[----:B------:R-:W-:Y:S01]  /*21180*/  STL [R1+0x17f4], R152 ;  /* 0x0017f49801007387 */ /* 0x000fe20000100800 */
[C---:B----4-:R-:W-:Y:S03]  /*21190*/  HMMA.1688.F32.TF32 R180, R16.reuse, R14, R116 ;  /* 0x0000000e10b4723c */ /* 0x050fe60000081074 */
[----:B------:R-:W2:Y:S04]  /*211a0*/  LDL.LU R96, [R1+0x370] ;  /* 0x0003700001607983 */ /* 0x000ea80000300800 */
[----:B------:R-:W2:Y:S04]  /*211b0*/  LDL.LU R97, [R1+0x374] ;  /* 0x0003740001617983 */ /* 0x000ea80000300800 */
[----:B------:R-:W2:Y:S04]  /*211c0*/  LDL.LU R98, [R1+0x378] ;  /* 0x0003780001627983 */ /* 0x000ea80000300800 */
[----:B------:R-:W2:Y:S01]  /*211d0*/  LDL.LU R99, [R1+0x37c] ;  /* 0x00037c0001637983 */ /* 0x000ea20000300800 */
[C---:B------:R-:W-:Y:S03]  /*211e0*/  HMMA.1688.F32.TF32 R120, R16.reuse, R42, R128 ;  /* 0x0000002a1078723c */ /* 0x040fe60000081080 */
[----:B------:R-:W-:Y:S04]  /*211f0*/  LDS R4, [R2+0xc700] ;  /* 0x00c7000002047984 */ /* 0x000fe80000000800 */
[----:B------:R-:W-:Y:S01]  /*21200*/  LDS R6, [R2+0xe700] ;  /* 0x00e7000002067984 */ /* 0x000fe20000000800 */
[C---:B------:R-:W-:Y:S03]  /*21210*/  HMMA.1688.F32.TF32 R116, R16.reuse, R38, R164 ;  /* 0x000000261074723c */ /* 0x040fe600000810a4 */
        /* <DEDUP_REMOVED lines=28> */
[----:B---3--:R-:W3:Y:S04]  /*213e0*/  LDL.LU R48, [R1+0x220] ;  /* 0x0002200001307983 */ /* 0x008ee80000300800 */
[----:B------:R-:W3:Y:S04]  /*213f0*/  LDL.LU R49, [R1+0x224] ;  /* 0x0002240001317983 */ /* 0x000ee80000300800 */
        /* <DEDUP_REMOVED lines=35> */
[----:B------:R-:W-:Y:S04]  /*21630*/  LDS R5, [R3+0xc700] ;  /* 0x00c7000003057984 */ /* 0x000fe80000000800 */
[----:B------:R-:W-:Y:S01]  /*21640*/  LDS R7, [R3+0xe700] ;  /* 0x00e7000003077984 */ /* 0x000fe20000000800 */
[C---:B------:R-:W-:Y:S08]  /*21650*/  HMMA.1688.F32.TF32 R172, R16.reuse, R26, R172 ;  /* 0x0000001a10ac723c */ /* 0x040ff000000810ac */
[----:B------:R-:W-:Y:S08]  /*21660*/  HMMA.1688.F32.TF32 R112, R16, R34, R112 ;  /* 0x000000221070723c */ /* 0x000ff00000081070 */
[C---:B------:R-:W-:Y:S08]  /*21670*/  HMMA.1688.F32.TF32 R160, R8.reuse, R26, R160 ;  /* 0x0000001a08a0723c */ /* 0x040ff000000810a0 */
[----:B------:R-:W-:Y:S01]  /*21680*/  HMMA.1688.F32.TF32 R56, R8, R30, R56 ;  /* 0x0000001e0838723c */ /* 0x000fe20000081038 */
[----:B------:R-:W-:Y:S04]  /*21690*/  LDS R8, [R2+0xc600] ;  /* 0x00c6000002087984 */ /* 0x000fe80000000800 */
[----:B------:R-:W-:Y:S04]  /*216a0*/  LDS R10, [R2+0xe600] ;  /* 0x00e60000020a7984 */ /* 0x000fe80000000800 */
[----:B------:R-:W-:Y:S04]  /*216b0*/  LDS R9, [R3+0xc600] ;  /* 0x00c6000003097984 */ /* 0x000fe80000000800 */
[----:B------:R-:W1:Y:S01]  /*216c0*/  LDS R11, [R3+0xe600] ;  /* 0x00e60000030b7984 */ /* 0x000e620000000800 */
[C---:B---3--:R-:W-:Y:S11]  /*216d0*/  HMMA.1688.F32.TF32 R48, R16.reuse, R70, R48 ;  /* 0x000000461030723c */ /* 0x048ff60000081030 */
[----:B------:R-:W-:Y:S11]  /*216e0*/  @!UPT UIADD3 URZ, URZ, URZ, URZ ;  /* 0x0000003f3f3ff290 */ /* 0x000ff6000fffe03f */
[----:B------:R-:W-:Y:S02]  /*216f0*/  @!UPT UIADD3 URZ, URZ, URZ, URZ ;  /* 0x0000003f3f3ff290 */ /* 0x000fe4000fffe03f */
[----:B------:R-:W-:Y:S01]  /*21700*/  MOV R148, R48 ;  /* 0x0000003000947202 */ /* 0x000fe20000000f00 */
[----:B------:R-:W-:Y:S02]  /*21710*/  IMAD.MOV.U32 R81, RZ, RZ, R49 ;  /* 0x000000ffff517224 */ /* 0x000fe400078e0031 */
[----:B------:R-:W-:Y:S02]  /*21720*/  IMAD.MOV.U32 R80, RZ, RZ, R50 ;  /* 0x000000ffff507224 */ /* 0x000fe400078e0032 */
[----:B------:R-:W-:Y:S02]  /*21730*/  IMAD.MOV.U32 R149, RZ, RZ, R51 ;  /* 0x000000ffff957224 */ /* 0x000fe400078e0033 */
[C---:B--2---:R-:W-:Y:S03]  /*21740*/  HMMA.1688.F32.TF32 R48, R16.reuse, R74, R52 ;  /* 0x0000004a1030723c */ /* 0x044fe60000081034 */
[----:B------:R-:W-:Y:S04]  /*21750*/  STL [R1+0x1850], R149 ;  /* 0x0018509501007387 */ /* 0x000fe80000100800 */
[----:B------:R-:W-:Y:S04]  /*21760*/  STL [R1+0x184c], R80 ;  /* 0x00184c5001007387 */ /* 0x000fe80000100800 */
[----:B------:R-:W-:Y:S01]  /*21770*/  STL [R1+0x1848], R81 ;  /* 0x0018485101007387 */ /* 0x000fe20000100800 */
[C---:B------:R-:W-:Y:S03]  /*21780*/  HMMA.1688.F32.TF32 R52, R16.reuse, R82, R204 ;  /* 0x000000521034723c */ /* 0x040fe600000810cc */
[----:B------:R-:W-:Y:S05]  /*21790*/  STL [R1+0x1844], R148 ;  /* 0x0018449401007387 */ /* 0x000fea0000100800 */
[C---:B----4-:R-:W-:Y:S03]  /*217a0*/  HMMA.1688.F32.TF32 R100, R16.reuse, R78, R240 ;  /* 0x0000004e1064723c */ /* 0x050fe600000810f0 */
[----:B------:R-:W-:Y:S04]  /*217b0*/  STL.64 [R1+0x50], R48 ;  /* 0x0000503001007387 */ /* 0x000fe80000100a00 */
[----:B------:R2:W-:Y:S02]  /*217c0*/  STL.64 [R1+0x58], R50 ;  /* 0x0000583201007387 */ /* 0x0005e40000100a00 */
[C---:B--2---:R-:W-:Y:S11]  /*217d0*/  HMMA.1688.F32.TF32 R48, R16.reuse, R146, R200 ;  /* 0x000000921030723c */ /* 0x044ff600000810c8 */
[----:B------:R-:W-:Y:S03]  /*217e0*/  @!UPT UIADD3 URZ, URZ, URZ, URZ ;  /* 0x0000003f3f3ff290 */ /* 0x000fe6000fffe03f */
[----:B------:R-:W-:Y:S04]  /*217f0*/  STL.64 [R1+0x1c0], R100 ;  /* 0x0001c06401007387 */ /* 0x000fe80000100a00 */
[----:B------:R-:W-:Y:S04]  /*21800*/  STL.64 [R1+0x1c8], R102 ;  /* 0x0001c86601007387 */ /* 0x000fe80000100a00 */
[----:B------:R-:W-:Y:S04]  /*21810*/  STL.64 [R1+0x580], R52 ;  /* 0x0005803401007387 */ /* 0x000fe80000100a00 */
[----:B------:R2:W-:Y:S04]  /*21820*/  STL.64 [R1+0x588], R54 ;  /* 0x0005883601007387 */ /* 0x0005e80000100a00 */
[----:B------:R3:W-:Y:S01]  /*21830*/  STL.64 [R1+0x578], R50 ;  /* 0x0005783201007387 */ /* 0x0007e20000100a00 */
[----:B------:R-:W-:Y:S01]  /*21840*/  MOV R153, R48 ;  /* 0x0000003000997202 */ /* 0x000fe20000000f00 */
[----:B------:R-:W-:Y:S01]  /*21850*/  IMAD.MOV.U32 R152, RZ, RZ, R49 ;  /* 0x000000ffff987224 */ /* 0x000fe200078e0031 */
[C---:B--2---:R-:W-:Y:S08]  /*21860*/  HMMA.1688.F32.TF32 R52, R16.reuse, R150, R196 ;  /* 0x000000961034723c */ /* 0x044ff000000810c4 */
[C---:B---3--:R-:W-:Y:S08]  /*21870*/  HMMA.1688.F32.TF32 R48, R16.reuse, R154, R192 ;  /* 0x0000009a1030723c */ /* 0x048ff000000810c0 */
[----:B------:R-:W-:Y:S01]  /*21880*/  HMMA.1688.F32.TF32 R16, R16, R158, R136 ;  /* 0x0000009e1010723c */ /* 0x000fe20000081088 */
[----:B------:R-:W-:Y:S04]  /*21890*/  STL [R1+0x1800], R153 ;  /* 0x0018009901007387 */ /* 0x000fe80000100800 */
[----:B------:R2:W-:Y:S04]  /*218a0*/  STL [R1+0x17fc], R152 ;  /* 0x0017fc9801007387 */ /* 0x0005e80000100800 */
[----:B------:R-:W-:Y:S04]  /*218b0*/  STL.64 [R1+0x560], R52 ;  /* 0x0005603401007387 */ /* 0x000fe80000100a00 */
[----:B------:R-:W-:Y:S03]  /*218c0*/  STL.64 [R1+0x568], R54 ;  /* 0x0005683601007387 */ /* 0x000fe60000100a00 */
[----:B--2---:R-:W-:-:S02]  /*218d0*/  IMAD.MOV.U32 R152, RZ, RZ, R51 ;  /* 0x000000ffff987224 */ /* 0x004fc400078e0033 */
[----:B------:R-:W-:Y:S01]  /*218e0*/  IMAD.MOV.U32 R153, RZ, RZ, R50 ;  /* 0x000000ffff997224 */ /* 0x000fe200078e0032 */
[----:B------:R2:W-:Y:S04]  /*218f0*/  STL.64 [R1+0x550], R48 ;  /* 0x0005503001007387 */ /* 0x0005e80000100a00 */
[----:B------:R-:W-:Y:S04]  /*21900*/  STL [R1+0x1858], R152 ;  /* 0x0018589801007387 */ /* 0x000fe80000100800 */
[----:B------:R-:W-:Y:S04]  /*21910*/  STL [R1+0x1854], R153 ;  /* 0x0018549901007387 */ /* 0x000fe80000100800 */
        /* <DEDUP_REMOVED lines=10> */
[----:B--2---:R-:W2:Y:S04]  /*219c0*/  LDL.LU R48, [R1+0x2f0] ;  /* 0x0002f00001307983 */ /* 0x004ea80000300800 */
[----:B------:R-:W2:Y:S04]  /*219d0*/  LDL.LU R49, [R1+0x2f4] ;  /* 0x0002f40001317983 */ /* 0x000ea80000300800 */
[----:B------:R-:W2:Y:S04]  /*219e0*/  LDL.LU R50, [R1+0x2f8] ;  /* 0x0002f80001327983 */ /* 0x000ea80000300800 */
[----:B------:R-:W2:Y:S04]  /*219f0*/  LDL.LU R51, [R1+0x2fc] ;  /* 0x0002fc0001337983 */ /* 0x000ea80000300800 */
[----:B------:R-:W2:Y:S04]  /*21a00*/  LDL.LU R248, [R1+0x3a0] ;  /* 0x0003a00001f87983 */ /* 0x000ea80000300800 */
[----:B------:R-:W2:Y:S04]  /*21a10*/  LDL.LU R249, [R1+0x3a4] ;  /* 0x0003a40001f97983 */ /* 0x000ea80000300800 */
[----:B------:R-:W2:Y:S04]  /*21a20*/  LDL.LU R250, [R1+0x3a8] ;  /* 0x0003a80001fa7983 */ /* 0x000ea80000300800 */
[----:B------:R-:W2:Y:S01]  /*21a30*/  LDL.LU R251, [R1+0x3ac] ;  /* 0x0003ac0001fb7983 */ /* 0x000ea20000300800 */
[C---:B-1----:R-:W-:Y:S03]  /*21a40*/  HMMA.1688.F32.TF32 R16, R8.reuse, R70, R96 ;  /* 0x000000460810723c */ /* 0x042fe60000081060 */
        /* <DEDUP_REMOVED lines=59> */
[----:B------:R-:W-:Y:S01]  /*21e00*/  MOV R145, R16 ;  /* 0x0000001000917202 */ /* 0x000fe20000000f00 */
[----:B------:R-:W-:-:S02]  /*21e10*/  IMAD.MOV.U32 R144, RZ, RZ, R17 ;  /* 0x000000ffff907224 */ /* 0x000fc400078e0011 */
[----:B------:R-:W4:Y:S01]  /*21e20*/  LDL.LU R16, [R1+0x1a0] ;  /* 0x0001a00001107983 */ /* 0x000f220000300800 */
[----:B------:R-:W-:Y:S02]  /*21e30*/  IMAD.MOV.U32 R77, RZ, RZ, R18 ;  /* 0x000000ffff4d7224 */ /* 0x000fe400078e0012 */
[----:B------:R-:W-:Y:S01]  /*21e40*/  IMAD.MOV.U32 R76, RZ, RZ, R19 ;  /* 0x000000ffff4c7224 */ /* 0x000fe200078e0013 */
        /* <DEDUP_REMOVED lines=20> */
[----:B------:R1:W-:Y:S04]  /*21f90*/  STL [R1+0x1860], R144 ;  /* 0x0018609001007387 */ /* 0x0003e80000100800 */
[----:B------:R1:W-:Y:S01]  /*21fa0*/  STL [R1+0x185c], R145 ;  /* 0x00185c9101007387 */ /* 0x0003e20000100800 */
[C---:B------:R-:W-:Y:S08]  /*21fb0*/  HMMA.1688.F32.TF32 R188, R8.reuse, R14, R188 ;  /* 0x0000000e08bc723c */ /* 0x040ff000000810bc */
[C---:B------:R-:W-:Y:S08]  /*21fc0*/  HMMA.1688.F32.TF32 R184, R8.reuse, R26, R184 ;  /* 0x0000001a08b8723c */ /* 0x040ff000000810b8 */
[C---:B------:R-:W-:Y:S08]  /*21fd0*/  HMMA.1688.F32.TF32 R128, R8.reuse, R30, R128 ;  /* 0x0000001e0880723c */ /* 0x040ff00000081080 */
[----:B------:R-:W-:Y:S08]  /*21fe0*/  HMMA.1688.F32.TF32 R132, R8, R34, R132 ;  /* 0x000000220884723c */ /* 0x000ff00000081084 */
[C---:B--2---:R-:W-:Y:S08]  /*21ff0*/  HMMA.1688.F32.TF32 R48, R4.reuse, R146, R48 ;  /* 0x000000920430723c */ /* 0x044ff00000081030 */
[C---:B---3--:R-:W-:Y:S08]  /*22000*/  HMMA.1688.F32.TF32 R164, R4.reuse, R46, R164 ;  /* 0x0000002e04a4723c */ /* 0x048ff000000810a4 */
[C---:B------:R-:W-:Y:S08]  /*22010*/  HMMA.1688.F32.TF32 R96, R4.reuse, R70, R96 ;  /* 0x000000460460723c */ /* 0x040ff00000081060 */
[C---:B----4-:R-:W-:Y:S08]  /*22020*/  HMMA.1688.F32.TF32 R228, R4.reuse, R42, R228 ;  /* 0x0000002a04e4723c */ /* 0x050ff000000810e4 */
[----:B------:R-:W-:Y:S08]  /*22030*/  HMMA.1688.F32.TF32 R208, R4, R34, R208 ;  /* 0x0000002204d0723c */ /* 0x000ff000000810d0 */
[C---:B------:R-:W-:Y:S08]  /*22040*/  HMMA.1688.F32.TF32 R176, R8.reuse, R146, R176 ;  /* 0x0000009208b0723c */ /* 0x040ff000000810b0 */
[C---:B------:R-:W-:Y:S08]  /*22050*/  HMMA.1688.F32.TF32 R100, R8.reuse, R74, R100 ;  /* 0x0000004a0864723c */ /* 0x040ff00000081064 */
[C---:B------:R-:W-:Y:S08]  /*22060*/  HMMA.1688.F32.TF32 R124, R8.reuse, R78, R124 ;  /* 0x0000004e087c723c */ /* 0x040ff0000008107c */
[----:B------:R-:W-:Y:S08]  /*22070*/  HMMA.1688.F32.TF32 R244, R8, R82, R244 ;  /* 0x0000005208f4723c */ /* 0x000ff000000810f4 */
[----:B------:R-:W-:Y:S01]  /*22080*/  IMAD.MOV.U32 R81, RZ, RZ, R102 ;  /* 0x000000ffff517224 */ /* 0x000fe200078e0066 */
[----:B------:R-:W-:Y:S01]  /*22090*/  MOV R149, R100 ;  /* 0x0000006400957202 */ /* 0x000fe20000000f00 */
[----:B------:R-:W-:-:S02]  /*220a0*/  IMAD.MOV.U32 R148, RZ, RZ, R103 ;  /* 0x000000ffff947224 */ /* 0x000fc400078e0067 */
[----:B------:R-:W-:Y:S01]  /*220b0*/  IMAD.MOV.U32 R80, RZ, RZ, R101 ;  /* 0x000000ffff507224 */ /* 0x000fe200078e0065 */
[----:B------:R-:W2:Y:S01]  /*220c0*/  LDL.LU.64 R102, [R1+0x1918] ;  /* 0x0019180001667983 */ /* 0x000ea20000300a00 */
[----:B------:R-:W-:Y:S03]  /*220d0*/  HMMA.1688.F32.TF32 R16, R8, R150, R16 ;  /* 0x000000960810723c */ /* 0x000fe60000081010 */
[----:B------:R-:W2:Y:S01]  /*220e0*/  LDL.LU.64 R100, [R1+0x1910] ;  /* 0x0019100001647983 */ /* 0x000ea20000300a00 */
[----:B------:R-:W-:Y:S01]  /*220f0*/  IMAD.MOV.U32 R152, RZ, RZ, R126 ;  /* 0x000000ffff987224 */ /* 0x000fe200078e007e */
[----:B-1----:R-:W-:Y:S01]  /*22100*/  MOV R144, R124 ;  /* 0x0000007c00907202 */ /* 0x002fe20000000f00 */
[----:B------:R-:W-:Y:S02]  /*22110*/  IMAD.MOV.U32 R153, RZ, RZ, R127 ;  /* 0x000000ffff997224 */ /* 0x000fe400078e007f */
[----:B------:R-:W-:Y:S01]  /*22120*/  IMAD.MOV.U32 R145, RZ, RZ, R125 ;  /* 0x000000ffff917224 */ /* 0x000fe200078e007d */
[----:B------:R-:W3:Y:S04]  /*22130*/  LDL.LU.64 R126, [R1+0x1908] ;  /* 0x00190800017e7983 */ /* 0x000ee80000300a00 */
[----:B------:R-:W3:Y:S04]  /*22140*/  LDL.LU.64 R124, [R1+0x1900] ;  /* 0x00190000017c7983 */ /* 0x000ee80000300a00 */
[----:B------:R-:W-:Y:S04]  /*22150*/  STL.64 [R1+0x4e0], R244 ;  /* 0x0004e0f401007387 */ /* 0x000fe80000100a00 */
[----:B------:R1:W-:Y:S04]  /*22160*/  STL.64 [R1+0x4e8], R246 ;  /* 0x0004e8f601007387 */ /* 0x0003e80000100a00 */
[----:B-1----:R-:W4:Y:S04]  /*22170*/  LDL.LU.64 R246, [R1+0x18f8] ;  /* 0x0018f80001f67983 */ /* 0x002f280000300a00 */
[----:B------:R-:W4:Y:S04]  /*22180*/  LDL.LU.64 R244, [R1+0x18f0] ;  /* 0x0018f00001f47983 */ /* 0x000f280000300a00 */
[----:B------:R-:W-:Y:S04]  /*22190*/  STL.64 [R1+0x4d0], R176 ;  /* 0x0004d0b001007387 */ /* 0x000fe80000100a00 */
[----:B------:R1:W-:Y:S01]  /*221a0*/  STL.64 [R1+0x4d8], R178 ;  /* 0x0004d8b201007387 */ /* 0x0003e20000100a00 */
[C---:B------:R-:W-:Y:S03]  /*221b0*/  HMMA.1688.F32.TF32 R204, R4.reuse, R14, R204 ;  /* 0x0000000e04cc723c */ /* 0x040fe600000810cc */
[----:B------:R-:W-:Y:S04]  /*221c0*/  LDS R179, [R3+0x12100] ;  /* 0x0121000003b37984 */ /* 0x000fe80000000800 */
[----:B------:R-:W-:Y:S04]  /*221d0*/  LDS R14, [R2+0x12700] ;  /* 0x01270000020e7984 */ /* 0x000fe80000000800 */
[----:B-1----:R-:W2:Y:S04]  /*221e0*/  LDL.LU R178, [R1+0x18e8] ;  /* 0x0018e80001b27983 */ /* 0x002ea80000300800 */
[----:B------:R-:W3:Y:S04]  /*221f0*/  LDL.LU.64 R176, [R1+0x18e0] ;  /* 0x0018e00001b07983 */ /* 0x000ee80000300a00 */
[----:B------:R-:W-:Y:S04]  /*22200*/  STL.64 [R1+0x4c0], R16 ;  /* 0x0004c01001007387 */ /* 0x000fe80000100a00 */
[----:B------:R1:W-:Y:S01]  /*22210*/  STL.64 [R1+0x4c8], R18 ;  /* 0x0004c81201007387 */ /* 0x0003e20000100a00 */
[----:B------:R-:W-:Y:S03]  /*22220*/  HMMA.1688.F32.TF32 R220, R4, R22, R220 ;  /* 0x0000001604dc723c */ /* 0x000fe600000810dc */
[----:B------:R-:W-:Y:S05]  /*22230*/  LDS R15, [R3+0x12700] ;  /* 0x01270000030f7984 */ /* 0x000fea0000000800 */
[C---:B-1----:R-:W-:Y:S01]  /*22240*/  HMMA.1688.F32.TF32 R16, R8.reuse, R154, R236 ;  /* 0x0000009a0810723c */ /* 0x042fe200000810ec */
[----:B------:R-:W-:Y:S04]  /*22250*/  LDS R236, [R2+0x10400] ;  /* 0x0104000002ec7984 */ /* 0x000fe80000000800 */
[----:B------:R-:W-:Y:S03]  /*22260*/  LDS R238, [R2+0x12400] ;  /* 0x0124000002ee7984 */ /* 0x000fe60000000800 */
[----:B------:R-:W-:Y:S01]  /*22270*/  HMMA.1688.F32.TF32 R8, R8, R158, R232 ;  /* 0x0000009e0808723c */ /* 0x000fe200000810e8 */
[----:B------:R-:W-:Y:S04]  /*22280*/  LDS R237, [R3+0x10400] ;  /* 0x0104000003ed7984 */ /* 0x000fe80000000800 */
[----:B------:R-:W-:Y:S10]  /*22290*/  LDS R239, [R3+0x12400] ;  /* 0x0124000003ef7984 */ /* 0x000ff40000000800 */
[----:B------:R-:W-:Y:S04]  /*222a0*/  STL.64 [R1+0x360], R16 ;  /* 0x0003601001007387 */ /* 0x000fe80000100a00 */
[----:B------:R-:W-:Y:S04]  /*222b0*/  STL.64 [R1+0x368], R18 ;  /* 0x0003681201007387 */ /* 0x000fe80000100a00 */
[----:B------:R-:W-:Y:S04]  /*222c0*/  STL.64 [R1+0x1b0], R8 ;  /* 0x0001b00801007387 */ /* 0x000fe80000100a00 */
[----:B------:R1:W-:Y:S02]  /*222d0*/  STL.64 [R1+0x1b8], R10 ;  /* 0x0001b80a01007387 */ /* 0x0003e40000100a00 */
[C---:B-1----:R-:W-:Y:S08]  /*222e0*/  HMMA.1688.F32.TF32 R8, R4.reuse, R82, R248 ;  /* 0x000000520408723c */ /* 0x042ff000000810f8 */
[C---:B------:R-:W-:Y:S08]  /*222f0*/  HMMA.1688.F32.TF32 R16, R4.reuse, R150, R52 ;  /* 0x000000960410723c */ /* 0x040ff00000081034 */
[C---:B------:R-:W-:Y:S07]  /*22300*/  HMMA.1688.F32.TF32 R224, R4.reuse, R26, R224 ;  /* 0x0000001a04e0723c */ /* 0x040fee00000810e0 */
[----:B------:R-:W-:Y:S01]  /*22310*/  STL.64 [R1+0x330], R8 ;  /* 0x0003300801007387 */ /* 0x000fe20000100a00 */
[C---:B------:R-:W-:Y:S03]  /*22320*/  HMMA.1688.F32.TF32 R200, R4.reuse, R30, R200 ;  /* 0x0000001e04c8723c */ /* 0x040fe600000810c8 */
[----:B------:R1:W-:Y:S05]  /*22330*/  STL.64 [R1+0x338], R10 ;  /* 0x0003380a01007387 */ /* 0x0003ea0000100a00 */
[C---:B------:R-:W-:Y:S08]  /*22340*/  HMMA.1688.F32.TF32 R212, R4.reuse, R38, R212 ;  /* 0x0000002604d4723c */ /* 0x040ff000000810d4 */
[C---:B-1----:R-:W-:Y:S08]  /*22350*/  HMMA.1688.F32.TF32 R8, R4.reuse, R154, R240 ;  /* 0x0000009a0408723c */ /* 0x042ff000000810f0 */
[C---:B------:R-:W-:Y:S08]  /*22360*/  HMMA.1688.F32.TF32 R104, R4.reuse, R74, R104 ;  /* 0x0000004a0468723c */ /* 0x040ff00000081068 */
[C---:B------:R-:W-:Y:S01]  /*22370*/  HMMA.1688.F32.TF32 R232, R4.reuse, R78, R216 ;  /* 0x0000004e04e8723c */ /* 0x040fe200000810d8 */
[----:B------:R1:W-:Y:S07]  /*22380*/  STL.64 [R1+0x320], R48 ;  /* 0x0003203001007387 */ /* 0x0003ee0000100a00 */
[----:B------:R-:W-:Y:S01]  /*22390*/  HMMA.1688.F32.TF32 R4, R4, R158, R196 ;  /* 0x0000009e0404723c */ /* 0x000fe200000810c4 */
[----:B------:R1:W-:Y:S04]  /*223a0*/  STL.64 [R1+0x328], R50 ;  /* 0x0003283201007387 */ /* 0x0003e80000100a00 */
[----:B------:R-:W-:Y:S04]  /*223b0*/  STL.64 [R1+0x310], R16 ;  /* 0x0003101001007387 */ /* 0x000fe80000100a00 */
[----:B------:R-:W-:Y:S04]  /*223c0*/  STL.64 [R1+0x318], R18 ;  /* 0x0003181201007387 */ /* 0x000fe80000100a00 */
[----:B------:R-:W4:Y:S04]  /*223d0*/  LDL.LU R52, [R1+0x400] ;  /* 0x0004000001347983 */ /* 0x000f280000300800 */
[----:B------:R-:W-:Y:S04]  /*223e0*/  STL.64 [R1+0x300], R8 ;  /* 0x0003000801007387 */ /* 0x000fe80000100a00 */
[----:B------:R-:W-:Y:S01]  /*223f0*/  STL.64 [R1+0x308], R10 ;  /* 0x0003080a01007387 */ /* 0x000fe20000100a00 */
[----:B------:R-:W-:-:S03]  /*22400*/  MOV R55, R252 ;  /* 0x000000fc00377202 */ /* 0x000fc60000000f00 */
[----:B------:R-:W-:Y:S04]  /*22410*/  STL.64 [R1+0x2c0], R4 ;  /* 0x0002c00401007387 */ /* 0x000fe80000100a00 */
[----:B------:R-:W-:Y:S04]  /*22420*/  STL.64 [R1+0x2c8], R6 ;  /* 0x0002c80601007387 */ /* 0x000fe80000100a00 */
[----:B------:R-:W4:Y:S04]  /*22430*/  LDL.LU R53, [R1+0x404] ;  /* 0x0004040001357983 */ /* 0x000f280000300800 */
[----:B------:R-:W4:Y:S04]  /*22440*/  LDL.LU R54, [R1+0x408] ;  /* 0x0004080001367983 */ /* 0x000f280000300800 */
[----:B------:R-:W4:Y:S01]  /*22450*/  LDL.LU R252, [R1+0x18d8] ;  /* 0x0018d80001fc7983 */ /* 0x000f220000300800 */
[----:B------:R-:W-:Y:S01]  /*22460*/  MOV R243, R157 ;  /* 0x0000009d00f37202 */ /* 0x000fe20000000f00 */
[----:B-1----:R-:W-:-:S02]  /*22470*/  IMAD.MOV.U32 R48, RZ, RZ, R156 ;  /* 0x000000ffff307224 */ /* 0x002fc400078e009c */
        /* <DEDUP_REMOVED lines=10> */
[----:B------:R-:W-:-:S02]  /*22520*/  IMAD.MOV.U32 R249, RZ, RZ, R13 ;  /* 0x000000fffff97224 */ /* 0x000fc400078e000d */
[----:B------:R-:W-:Y:S01]  /*22530*/  IMAD.MOV.U32 R250, RZ, RZ, R12 ;  /* 0x000000fffffa7224 */ /* 0x000fe200078e000c */
[----:B------:R-:W-:Y:S01]  /*22540*/  MOV R51, R21 ;  /* 0x0000001500337202 */ /* 0x000fe20000000f00 */
[----:B------:R-:W-:Y:S01]  /*22550*/  IMAD.MOV.U32 R49, RZ, RZ, R25 ;  /* 0x000000ffff317224 */ /* 0x000fe200078e0019 */
[----:B------:R-:W-:Y:S01]  /*22560*/  LDS R216, [R2+0x10300] ;  /* 0x0103000002d87984 */ /* 0x000fe20000000800 */
[----:B------:R-:W-:-:S03]  /*22570*/  IMAD.MOV.U32 R50, RZ, RZ, R24 ;  /* 0x000000ffff327224 */ /* 0x000fc600078e0018 */
        /* <DEDUP_REMOVED lines=13> */
[----:B--2---:R-:W-:-:S03]  /*22650*/  IMAD.MOV.U32 R240, RZ, RZ, R178 ;  /* 0x000000fffff07224 */ /* 0x004fc600078e00b2 */
[----:B------:R-:W-:Y:S01]  /*22660*/  LDS R178, [R2+0x12100] ;  /* 0x0121000002b27984 */ /* 0x000fe20000000800 */
[----:B---3--:R-:W-:Y:S02]  /*22670*/  IMAD.MOV.U32 R241, RZ, RZ, R177 ;  /* 0x000000fffff17224 */ /* 0x008fe400078e00b1 */
[----:B------:R-:W-:Y:S01]  /*22680*/  IMAD.MOV.U32 R242, RZ, RZ, R176 ;  /* 0x000000fffff27224 */ /* 0x000fe200078e00b0 */
[----:B------:R-:W-:Y:S04]  /*22690*/  LDS R177, [R3+0x10100] ;  /* 0x0101000003b17984 */ /* 0x000fe80000000800 */
[----:B------:R-:W-:Y:S04]  /*226a0*/  LDS R176, [R2+0x10100] ;  /* 0x0101000002b07984 */ /* 0x000fe80000000800 */
[----:B----4-:R-:W1:Y:S04]  /*226b0*/  LDSM.16.M88.4 R16, [R252+0x40080] ;  /* 0x04008000fc10783b */ /* 0x010e680000000200 */
[----:B------:R-:W2:Y:S04]  /*226c0*/  LDSM.16.M88.4 R20, [R252+0x40880] ;  /* 0x04088000fc14783b */ /* 0x000ea80000000200 */
[----:B------:R-:W3:Y:S01]  /*226d0*/  LDSM.16.M88.4 R24, [R252+0x41080] ;  /* 0x04108000fc18783b */ /* 0x000ee20000000200 */
[-C--:B-1----:R-:W-:Y:S08]  /*226e0*/  HMMA.1688.F32.TF32 R248, R156, R16.reuse, R248 ;  /* 0x000000109cf8723c */ /* 0x082ff000000810f8 */
[-C--:B------:R-:W-:Y:S08]  /*226f0*/  HMMA.1688.F32.TF32 R48, R176, R16.reuse, R48 ;  /* 0x00000010b030723c */ /* 0x080ff00000081030 */
[-C--:B------:R-:W-:Y:S07]  /*22700*/  HMMA.1688.F32.TF32 R240, R196, R16.reuse, R240 ;  /* 0x00000010c4f0723c */ /* 0x080fee00000810f0 */
[----:B------:R-:W-:Y:S04]  /*22710*/  STL.64 [R1+0x2e0], R248 ;  /* 0x0002e0f801007387 */ /* 0x000fe80000100a00 */
[----:B------:R1:W-:Y:S05]  /*22720*/  STL.64 [R1+0x2e8], R250 ;  /* 0x0002e8fa01007387 */ /* 0x0003ea0000100a00 */
[----:B------:R-:W-:Y:S01]  /*22730*/  IMAD.MOV.U32 R0, RZ, RZ, R51 ;  /* 0x000000ffff007224 */ /* 0x000fe200078e0033 */
[----:B-1----:R-:W4:Y:S04]  /*22740*/  LDL.LU.64 R250, [R1+0x18d0] ;  /* 0x0018d00001fa7983 */ /* 0x002f280000300a00 */
[----:B------:R-:W4:Y:S04]  /*22750*/  LDL.LU.64 R248, [R1+0x18c8] ;  /* 0x0018c80001f87983 */ /* 0x000f280000300a00 */
[----:B------:R-:W-:Y:S04]  /*22760*/  STL.64 [R1+0x2d0], R48 ;  /* 0x0002d03001007387 */ /* 0x000fe80000100a00 */
[----:B------:R1:W-:Y:S04]  /*22770*/  STL [R1+0x2d8], R50 ;  /* 0x0002d83201007387 */ /* 0x0003e80000100800 */
[----:B-1----:R-:W3:Y:S04]  /*22780*/  LDL.LU.64 R50, [R1+0x18c0] ;  /* 0x0018c00001327983 */ /* 0x002ee80000300a00 */
[----:B------:R-:W3:Y:S04]  /*22790*/  LDL.LU.64 R48, [R1+0x18b8] ;  /* 0x0018b80001307983 */ /* 0x000ee80000300a00 */
[----:B------:R-:W-:Y:S04]  /*227a0*/  STL [R1+0x16d8], R0 ;  /* 0x0016d80001007387 */ /* 0x000fe80000100800 */
[----:B------:R-:W-:Y:S04]  /*227b0*/  STL.64 [R1+0x390], R240 ;  /* 0x000390f001007387 */ /* 0x000fe80000100a00 */
[----:B------:R1:W-:Y:S04]  /*227c0*/  STL.64 [R1+0x398], R242 ;  /* 0x000398f201007387 */ /* 0x0003e80000100a00 */
[----:B-1----:R-:W3:Y:S04]  /*227d0*/  LDL.LU.64 R242, [R1+0x18b0] ;  /* 0x0018b00001f27983 */ /* 0x002ee80000300a00 */
[----:B------:R-:W3:Y:S01]  /*227e0*/  LDL.LU.64 R240, [R1+0x18a8] ;  /* 0x0018a80001f07983 */ /* 0x000ee20000300a00 */
[-C--:B------:R-:W-:Y:S08]  /*227f0*/  HMMA.1688.F32.TF32 R124, R236, R16.reuse, R124 ;  /* 0x00000010ec7c723c */ /* 0x080ff0000008107c */
[-C--:B------:R-:W-:Y:S08]  /*22800*/  HMMA.1688.F32.TF32 R180, R4, R16.reuse, R180 ;  /* 0x0000001004b4723c */ /* 0x080ff000000810b4 */
[-C--:B------:R-:W-:Y:S08]  /*22810*/  HMMA.1688.F32.TF32 R188, R8, R16.reuse, R188 ;  /* 0x0000001008bc723c */ /* 0x080ff000000810bc */
[----:B------:R-:W-:Y:S08]  /*22820*/  HMMA.1688.F32.TF32 R204, R12, R16, R204 ;  /* 0x000000100ccc723c */ /* 0x000ff000000810cc */
[----:B--2---:R-:W-:Y:S08]  /*22830*/  HMMA.1688.F32.TF32 R52, R156, R20, R52 ;  /* 0x000000149c34723c */ /* 0x004ff00000081034 */
[----:B---3--:R-:W-:Y:S11]  /*22840*/  HMMA.1688.F32.TF32 R240, R216, R16, R240 ;  /* 0x00000010d8f0723c */ /* 0x008ff600000810f0 */
        /* <DEDUP_REMOVED lines=35> */
[----:B------:R-:W2:Y:S01]  /*22a80*/  LDL.LU.64 R52, [R1+0x1898] ;  /* 0x0018980001347983 */ /* 0x000ea20000300a00 */
[----:B------:R-:W-:Y:S08]  /*22a90*/  HMMA.1688.F32.TF32 R100, R236, R20, R100 ;  /* 0x00000014ec64723c */ /* 0x000ff00000081064 */
[C---:B---3--:R-:W-:Y:S08]  /*22aa0*/  HMMA.1688.F32.TF32 R124, R176.reuse, R24, R124 ;  /* 0x00000018b07c723c */ /* 0x048ff0000008107c */
[-C--:B----4-:R-:W-:Y:S11]  /*22ab0*/  HMMA.1688.F32.TF32 R204, R176, R20.reuse, R204 ;  /* 0x00000014b0cc723c */ /* 0x090ff600000810cc */
[----:B------:R-:W-:Y:S11]  /*22ac0*/  @!UPT UIADD3 URZ, URZ, URZ, URZ ;  /* 0x0000003f3f3ff290 */ /* 0x000ff6000fffe03f */
[----:B------:R-:W-:Y:S01]  /*22ad0*/  @!UPT UIADD3 URZ, URZ, URZ, URZ ;  /* 0x0000003f3f3ff290 */ /* 0x000fe2000fffe03f */
[----:B------:R-:W-:Y:S04]  /*22ae0*/  STL.64 [R1+0x250], R204 ;  /* 0x000250cc01007387 */ /* 0x000fe80000100a00 */
[----:B------:R1:W-:Y:S02]  /*22af0*/  STL.64 [R1+0x258], R206 ;  /* 0x000258ce01007387 */ /* 0x0003e40000100a00 */
[-C--:B-1----:R-:W-:Y:S08]  /*22b00*/  HMMA.1688.F32.TF32 R204, R196, R20.reuse, R188 ;  /* 0x00000014c4cc723c */ /* 0x082ff000000810bc */
[-C--:B--2---:R-:W-:Y:S08]  /*22b10*/  HMMA.1688.F32.TF32 R188, R216, R20.reuse, R52 ;  /* 0x00000014d8bc723c */ /* 0x084ff00000081034 */
        /* <DEDUP_REMOVED lines=10> */
[----:B-1----:R-:W-:Y:S08]  /*22bc0*/  HMMA.1688.F32.TF32 R100, R12, R20, R220 ;  /* 0x000000140c64723c */ /* 0x002ff000000810dc */
[-C--:B--2---:R-:W-:Y:S01]  /*22bd0*/  HMMA.1688.F32.TF32 R52, R156, R24.reuse, R180 ;  /* 0x000000189c34723c */ /* 0x084fe200000810b4 */
[----:B------:R-:W-:Y:S04]  /*22be0*/  STL.64 [R1+0x800], R168 ;  /* 0x000800a801007387 */ /* 0x000fe80000100a00 */
[----:B------:R-:W-:Y:S10]  /*22bf0*/  STL.64 [R1+0x808], R170 ;  /* 0x000808aa01007387 */ /* 0x000ff40000100a00 */
[----:B------:R-:W-:Y:S04]  /*22c00*/  STL.64 [R1+0x900], R100 ;  /* 0x0009006401007387 */ /* 0x000fe80000100a00 */
[----:B------:R1:W-:Y:S04]  /*22c10*/  STL.64 [R1+0x908], R102 ;  /* 0x0009086601007387 */ /* 0x0003e80000100a00 */
[----:B------:R-:W-:Y:S04]  /*22c20*/  STL.64 [R1+0x180], R52 ;  /* 0x0001803401007387 */ /* 0x000fe80000100a00 */
[----:B------:R2:W-:Y:S01]  /*22c30*/  STL.64 [R1+0x188], R54 ;  /* 0x0001883601007387 */ /* 0x0005e20000100a00 */
[-C--:B-1----:R-:W-:Y:S08]  /*22c40*/  HMMA.1688.F32.TF32 R100, R196, R24.reuse, R240 ;  /* 0x00000018c464723c */ /* 0x082ff000000810f0 */
[-C--:B--2---:R-:W-:Y:S08]  /*22c50*/  HMMA.1688.F32.TF32 R52, R216, R24.reuse, R48 ;  /* 0x00000018d834723c */ /* 0x084ff00000081030 */
[-C--:B------:R-:W-:Y:S01]  /*22c60*/  HMMA.1688.F32.TF32 R48, R236, R24.reuse, R160 ;  /* 0x00000018ec30723c */ /* 0x080fe200000810a0 */
[----:B------:R-:W-:Y:S04]  /*22c70*/  STL.64 [R1+0x190], R124 ;  /* 0x0001907c01007387 */ /* 0x000fe80000100a00 */
[----:B------:R-:W-:Y:S04]  /*22c80*/  STL.64 [R1+0x198], R126 ;  /* 0x0001987e01007387 */ /* 0x000fe80000100a00 */
[----:B------:R1:W-:Y:S04]  /*22c90*/  STL.64 [R1+0x220], R100 ;  /* 0x0002206401007387 */ /* 0x0003e80000100a00 */
[----:B------:R2:W-:Y:S04]  /*22ca0*/  STL.64 [R1+0x228], R102 ;  /* 0x0002286601007387 */ /* 0x0005e80000100a00 */
[----:B-1----:R-:W3:Y:S04]  /*22cb0*/  LDL.LU R100, [R1+0x160] ;  /* 0x0001600001647983 */ /* 0x002ee80000300800 */
[----:B------:R-:W-:Y:S04]  /*22cc0*/  STL.64 [R1+0x2b0], R52 ;  /* 0x0002b03401007387 */ /* 0x000fe80000100a00 */
[----:B------:R-:W-:Y:S04]  /*22cd0*/  STL.64 [R1+0x2b8], R54 ;  /* 0x0002b83601007387 */ /* 0x000fe80000100a00 */
[----:B------:R-:W-:Y:S04]  /*22ce0*/  STL.64 [R1+0x420], R48 ;  /* 0x0004203001007387 */ /* 0x000fe80000100a00 */
[----:B------:R1:W-:Y:S04]  /*22cf0*/  STL.64 [R1+0x428], R50 ;  /* 0x0004283201007387 */ /* 0x0003e80000100a00 */
[----:B------:R-:W3:Y:S04]  /*22d00*/  LDL.LU R101, [R1+0x164] ;  /* 0x0001640001657983 */ /* 0x000ee80000300800 */
[----:B--2---:R-:W3:Y:S01]  /*22d10*/  LDL.LU R102, [R1+0x168] ;  /* 0x0001680001667983 */ /* 0x004ee20000300800 */
[----:B-1----:R-:W-:Y:S03]  /*22d20*/  HMMA.1688.F32.TF32 R48, R4, R24, R172 ;  /* 0x000000180430723c */ /* 0x002fe600000810ac */
[----:B------:R-:W3:Y:S04]  /*22d30*/  LDL.LU R103, [R1+0x16c] ;  /* 0x00016c0001677983 */ /* 0x000ee80000300800 */
[----:B------:R-:W2:Y:S04]  /*22d40*/  LDL.LU R168, [R1+0x210] ;  /* 0x0002100001a87983 */ /* 0x000ea80000300800 */
[----:B------:R-:W2:Y:S04]  /*22d50*/  LDL.LU R169, [R1+0x214] ;  /* 0x0002140001a97983 */ /* 0x000ea80000300800 */
[----:B------:R-:W2:Y:S04]  /*22d60*/  LDL.LU R170, [R1+0x218] ;  /* 0x0002180001aa7983 */ /* 0x000ea80000300800 */
[----:B------:R-:W2:Y:S01]  /*22d70*/  LDL.LU R171, [R1+0x21c] ;  /* 0x00021c0001ab7983 */ /* 0x000ea20000300800 */
[----:B------:R-:W-:-:S03]  /*22d80*/  IMAD.MOV.U32 R180, RZ, RZ, R36 ;  /* 0x000000ffffb47224 */ /* 0x000fc600078e0024 */
[----:B------:R-:W4:Y:S01]  /*22d90*/  LDL.LU R192, [R1+0x4f0] ;  /* 0x0004f00001c07983 */ /* 0x000f220000300800 */
[----:B------:R-:W-:-:S03]  /*22da0*/  IMAD.MOV.U32 R181, RZ, RZ, R37 ;  /* 0x000000ffffb57224 */ /* 0x000fc600078e0025 */
[----:B------:R-:W4:Y:S01]  /*22db0*/  LDL.LU R193, [R1+0x4f4] ;  /* 0x0004f40001c17983 */ /* 0x000f220000300800 */
[----:B------:R-:W-:-:S03]  /*22dc0*/  MOV R182, R40 ;  /* 0x0000002800b67202 */ /* 0x000fc60000000f00 */
[----:B------:R-:W4:Y:S01]  /*22dd0*/  LDL.LU R194, [R1+0x4f8] ;  /* 0x0004f80001c27983 */ /* 0x000f220000300800 */
[----:B------:R-:W-:-:S03]  /*22de0*/  IMAD.MOV.U32 R183, RZ, RZ, R41 ;  /* 0x000000ffffb77224 */ /* 0x000fc600078e0029 */
[----:B------:R-:W4:Y:S04]  /*22df0*/  LDL.LU R195, [R1+0x4fc] ;  /* 0x0004fc0001c37983 */ /* 0x000f280000300800 */
[----:B------:R-:W2:Y:S04]  /*22e00*/  LDL.LU R36, [R1+0x1890] ;  /* 0x0018900001247983 */ /* 0x000ea80000300800 */
[----:B------:R-:W2:Y:S04]  /*22e10*/  LDL.LU R37, [R1+0x188c] ;  /* 0x00188c0001257983 */ /* 0x000ea80000300800 */
[----:B------:R-:W2:Y:S04]  /*22e20*/  LDL.LU R40, [R1+0x1888] ;  /* 0x0018880001287983 */ /* 0x000ea80000300800 */
[----:B------:R-:W2:Y:S04]  /*22e30*/  LDL.LU R41, [R1+0x1884] ;  /* 0x0018840001297983 */ /* 0x000ea80000300800 */
[----:B------:R-:W2:Y:S04]  /*22e40*/  LDL.LU R204, [R1+0x340] ;  /* 0x0003400001cc7983 */ /* 0x000ea80000300800 */
[----:B------:R-:W-:Y:S04]  /*22e50*/  STL.64 [R1+0x530], R48 ;  /* 0x0005303001007387 */ /* 0x000fe80000100a00 */
[----:B------:R1:W-:Y:S04]  /*22e60*/  STL.64 [R1+0x538], R50 ;  /* 0x0005383201007387 */ /* 0x0003e80000100a00 */
[----:B------:R-:W2:Y:S04]  /*22e70*/  LDL.LU R205, [R1+0x344] ;  /* 0x0003440001cd7983 */ /* 0x000ea80000300800 */
[----:B------:R-:W2:Y:S04]  /*22e80*/  LDL.LU R206, [R1+0x348] ;  /* 0x0003480001ce7983 */ /* 0x000ea80000300800 */
[----:B------:R-:W2:Y:S01]  /*22e90*/  LDL.LU R207, [R1+0x34c] ;  /* 0x00034c0001cf7983 */ /* 0x000ea20000300800 */
[----:B------:R-:W-:-:S03]  /*22ea0*/  IMAD.MOV.U32 R124, RZ, RZ, R28 ;  /* 0x000000ffff7c7224 */ /* 0x000fc600078e001c */
[----:B------:R-:W2:Y:S01]  /*22eb0*/  LDL.LU R52, [R1+0x5b0] ;  /* 0x0005b00001347983 */ /* 0x000ea20000300800 */
[----:B------:R-:W-:-:S03]  /*22ec0*/  IMAD.MOV.U32 R125, RZ, RZ, R29 ;  /* 0x000000ffff7d7224 */ /* 0x000fc600078e001d */
[----:B------:R-:W2:Y:S04]  /*22ed0*/  LDL.LU R53, [R1+0x5b4] ;  /* 0x0005b40001357983 */ /* 0x000ea80000300800 */
[----:B------:R-:W2:Y:S04]  /*22ee0*/  LDL.LU R54, [R1+0x5b8] ;  /* 0x0005b80001367983 */ /* 0x000ea80000300800 */
[----:B------:R-:W2:Y:S04]  /*22ef0*/  LDL.LU R55, [R1+0x5bc] ;  /* 0x0005bc0001377983 */ /* 0x000ea80000300800 */
[----:B------:R-:W2:Y:S04]  /*22f00*/  LDL.LU R28, [R1+0x1880] ;  /* 0x00188000011c7983 */ /* 0x000ea80000300800 */
[----:B------:R-:W3:Y:S01]  /*22f10*/  LDL.LU R29, [R1+0x187c] ;  /* 0x00187c00011d7983 */ /* 0x000ee20000300800 */
[----:B------:R-:W-:Y:S01]  /*22f20*/  MOV R126, R32 ;  /* 0x00000020007e7202 */ /* 0x000fe20000000f00 */
[----:B------:R-:W-:-:S02]  /*22f30*/  IMAD.MOV.U32 R127, RZ, RZ, R33 ;  /* 0x000000ffff7f7224 */ /* 0x000fc400078e0021 */
[----:B------:R-:W4:Y:S04]  /*22f40*/  LDL.LU R32, [R1+0x1878] ;  /* 0x0018780001207983 */ /* 0x000f280000300800 */
[----:B------:R-:W4:Y:S01]  /*22f50*/  LDL.LU R33, [R1+0x1874] ;  /* 0x0018740001217983 */ /* 0x000f220000300800 */
[-C--:B------:R-:W-:Y:S08]  /*22f60*/  HMMA.1688.F32.TF32 R160, R8, R24.reuse, R184 ;  /* 0x0000001808a0723c */ /* 0x080ff000000810b8 */
[----:B-1----:R-:W-:Y:S11]  /*22f70*/  HMMA.1688.F32.TF32 R48, R12, R24, R224 ;  /* 0x000000180c30723c */ /* 0x002ff600000810e0 */
[----:B------:R-:W-:Y:S04]  /*22f80*/  @!UPT UIADD3 URZ, URZ, URZ, URZ ;  /* 0x0000003f3f3ff290 */ /* 0x000fe8000fffe03f */
[----:B------:R-:W-:Y:S04]  /*22f90*/  STL.64 [R1+0x750], R160 ;  /* 0x000750a001007387 */ /* 0x000fe80000100a00 */
[----:B------:R-:W-:Y:S04]  /*22fa0*/  STL.64 [R1+0x758], R162 ;  /* 0x000758a201007387 */ /* 0x000fe80000100a00 */
[----:B------:R-:W-:Y:S04]  /*22fb0*/  STL.64 [R1+0x8a0], R48 ;  /* 0x0008a03001007387 */ /* 0x000fe80000100a00 */
[----:B------:R-:W-:Y:S01]  /*22fc0*/  STL.64 [R1+0x8a8], R50 ;  /* 0x0008a83201007387 */ /* 0x000fe20000100a00 */
[----:B--2---:R-:W-:Y:S01]  /*22fd0*/  IMAD.MOV.U32 R191, RZ, RZ, R28 ;  /* 0x000000ffffbf7224 */ /* 0x004fe200078e001c */
[----:B---3--:R-:W-:-:S02]  /*22fe0*/  MOV R190, R29 ;  /* 0x0000001d00be7202 */ /* 0x008fc40000000f00 */
[----:B------:R-:W4:Y:S02]  /*22ff0*/  LDSM.16.M88.4 R28, [R252+0x41880] ;  /* 0x04188000fc1c783b */ /* 0x000f240000000200 */
[-C--:B----4-:R-:W-:Y:S08]  /*23000*/  HMMA.1688.F32.TF32 R48, R156, R28.reuse, R192 ;  /* 0x0000001c9c30723c */ /* 0x090ff000000810c0 */
[-C--:B------:R-:W-:Y:S08]  /*23010*/  HMMA.1688.F32.TF32 R168, R176, R28.reuse, R168 ;  /* 0x0000001cb0a8723c */ /* 0x080ff000000810a8 */
[-C--:B------:R-:W-:Y:S07]  /*23020*/  HMMA.1688.F32.TF32 R160, R196, R28.reuse, R100 ;  /* 0x0000001cc4a0723c */ /* 0x080fee0000081064 */
[----:B------:R-:W-:Y:S04]  /*23030*/  STL.64 [R1+0x120], R48 ;  /* 0x0001203001007387 */ /* 0x000fe80000100a00 */
[----:B------:R1:W-:Y:S02]  /*23040*/  STL.64 [R1+0x128], R50 ;  /* 0x0001283201007387 */ /* 0x0003e40000100a00 */
[-C--:B-1----:R-:W-:Y:S02]  /*23050*/  HMMA.1688.F32.TF32 R48, R216, R28.reuse, R180 ;  /* 0x0000001cd830723c */ /* 0x082fe400000810b4 */
[----:B------:R-:W-:Y:S04]  /*23060*/  STL.64 [R1+0x130], R168 ;  /* 0x000130a801007387 */ /* 0x000fe80000100a00 */
[----:B------:R-:W-:Y:S02]  /*23070*/  STL.64 [R1+0x138], R170 ;  /* 0x000138aa01007387 */ /* 0x000fe40000100a00 */
[-C--:B------:R-:W-:Y:S02]  /*23080*/  HMMA.1688.F32.TF32 R100, R236, R28.reuse, R56 ;  /* 0x0000001cec64723c */ /* 0x080fe40000081038 */
[----:B------:R-:W-:Y:S04]  /*23090*/  STL.64 [R1+0x170], R160 ;  /* 0x000170a001007387 */ /* 0x000fe80000100a00 */
[----:B------:R-:W-:Y:S02]  /*230a0*/  STL.64 [R1+0x178], R162 ;  /* 0x000178a201007387 */ /* 0x000fe40000100a00 */
[-C--:B------:R-:W-:Y:S07]  /*230b0*/  HMMA.1688.F32.TF32 R56, R4, R28.reuse, R108 ;  /* 0x0000001c0438723c */ /* 0x080fee000008106c */
[----:B------:R-:W-:Y:S04]  /*230c0*/  STL.64 [R1+0x230], R48 ;  /* 0x0002303001007387 */ /* 0x000fe80000100a00 */
[----:B------:R1:W-:Y:S02]  /*230d0*/  STL.64 [R1+0x238], R50 ;  /* 0x0002383201007387 */ /* 0x0003e40000100a00 */
[----:B-1----:R-:W-:Y:S02]  /*230e0*/  HMMA.1688.F32.TF32 R48, R8, R28, R128 ;  /* 0x0000001c0830723c */ /* 0x002fe40000081080 */
[----:B------:R-:W-:Y:S04]  /*230f0*/  STL.64 [R1+0x370], R100 ;  /* 0x0003706401007387 */ /* 0x000fe80000100a00 */
[----:B------:R-:W-:Y:S04]  /*23100*/  STL.64 [R1+0x378], R102 ;  /* 0x0003786601007387 */ /* 0x000fe80000100a00 */
[----:B------:R-:W2:Y:S04]  /*23110*/  LDL.LU R180, [R1+0x1f0] ;  /* 0x0001f00001b47983 */ /* 0x000ea80000300800 */
[----:B------:R-:W-:Y:S04]  /*23120*/  STL.64 [R1+0x4a0], R56 ;  /* 0x0004a03801007387 */ /* 0x000fe80000100a00 */
[----:B------:R1:W-:Y:S05]  /*23130*/  STL.64 [R1+0x4a8], R58 ;  /* 0x0004a83a01007387 */ /* 0x0003ea0000100a00 */
[----:B------:R-:W-:Y:S04]  /*23140*/  STL.64 [R1+0x620], R48 ;  /* 0x0006203001007387 */ /* 0x000fe80000100a00 */
[----:B------:R-:W-:Y:S04]  /*23150*/  STL.64 [R1+0x628], R50 ;  /* 0x0006283201007387 */ /* 0x000fe80000100a00 */
[----:B------:R-:W2:Y:S04]  /*23160*/  LDL.LU R181, [R1+0x1f4] ;  /* 0x0001f40001b57983 */ /* 0x000ea80000300800 */
[----:B------:R-:W2:Y:S04]  /*23170*/  LDL.LU R182, [R1+0x1f8] ;  /* 0x0001f80001b67983 */ /* 0x000ea80000300800 */
[----:B------:R-:W2:Y:S01]  /*23180*/  LDL.LU R183, [R1+0x1fc] ;  /* 0x0001fc0001b77983 */ /* 0x000ea20000300800 */
[----:B------:R-:W-:-:S02]  /*23190*/  IMAD.MOV.U32 R188, RZ, RZ, R33 ;  /* 0x000000ffffbc7224 */ /* 0x000fc400078e0021 */
[----:B------:R-:W-:Y:S02]  /*231a0*/  IMAD.MOV.U32 R189, RZ, RZ, R32 ;  /* 0x000000ffffbd7224 */ /* 0x000fe400078e0020 */
[----:B------:R-:W3:Y:S01]  /*231b0*/  LDSM.16.M88.4 R32, [R252+0x42080] ;  /* 0x04208000fc20783b */ /* 0x000ee20000000200 */
[----:B-1----:R-:W-:Y:S01]  /*231c0*/  HMMA.1688.F32.TF32 R56, R12, R28, R200 ;  /* 0x0000001c0c38723c */ /* 0x002fe200000810c8 */
[----:B------:R-:W-:Y:S01]  /*231d0*/  MOV R242, R37 ;  /* 0x0000002500f27202 */ /* 0x000fe20000000f00 */
[----:B------:R-:W-:Y:S02]  /*231e0*/  IMAD.MOV.U32 R243, RZ, RZ, R36 ;  /* 0x000000fffff37224 */ /* 0x000fe400078e0024 */
[----:B------:R-:W1:Y:S04]  /*231f0*/  LDSM.16.M88.4 R36, [R252+0x42880] ;  /* 0x04288000fc24783b */ /* 0x000e680000000200 */
[-C--:B---3--:R-:W-:Y:S08]  /*23200*/  HMMA.1688.F32.TF32 R48, R176, R32.reuse, R204 ;  /* 0x00000020b030723c */ /* 0x088ff000000810cc */
[----:B------:R-:W-:Y:S07]  /*23210*/  HMMA.1688.F32.TF32 R52, R156, R32, R52 ;  /* 0x000000209c34723c */ /* 0x000fee0000081034 */
[----:B------:R-:W-:Y:S04]  /*23220*/  STL.64 [R1+0x820], R56 ;  /* 0x0008203801007387 */ /* 0x000fe80000100a00 */
[----:B------:R-:W-:Y:S04]  /*23230*/  STL.64 [R1+0x828], R58 ;  /* 0x0008283a01007387 */ /* 0x000fe80000100a00 */
[----:B------:R-:W-:Y:S01]  /*23240*/  STL.64 [R1+0x100], R48 ;  /* 0x0001003001007387 */ /* 0x000fe20000100a00 */
[----:B------:R-:W-:-:S07]  /*23250*/  IMAD.MOV.U32 R0, RZ, RZ, R51 ;  /* 0x000000ffff007224 */ /* 0x000fce00078e0033 */
[----:B------:R-:W-:Y:S04]  /*23260*/  STL.64 [R1+0xe0], R52 ;  /* 0x0000e03401007387 */ /* 0x000fe80000100a00 */
[----:B------:R3:W-:Y:S04]  /*23270*/  STL.64 [R1+0xe8], R54 ;  /* 0x0000e83601007387 */ /* 0x0007e80000100a00 */
[----:B------:R4:W-:Y:S01]  /*23280*/  STL [R1+0x108], R50 ;  /* 0x0001083201007387 */ /* 0x0009e20000100800 */
[-C--:B---3--:R-:W-:Y:S08]  /*23290*/  HMMA.1688.F32.TF32 R52, R196, R32.reuse, R124 ;  /* 0x00000020c434723c */ /* 0x088ff0000008107c */
[-C--:B----4-:R-:W-:Y:S01]  /*232a0*/  HMMA.1688.F32.TF32 R48, R216, R32.reuse, R248 ;  /* 0x00000020d830723c */ /* 0x090fe200000810f8 */
[----:B------:R-:W-:Y:S04]  /*232b0*/  STL [R1+0x17a8], R0 ;  /* 0x0017a80001007387 */ /* 0x000fe80000100800 */
[----:B------:R-:W3:Y:S10]  /*232c0*/  LDL.LU R124, [R1+0x680] ;  /* 0x00068000017c7983 */ /* 0x000ef40000300800 */
[----:B------:R-:W-:Y:S04]  /*232d0*/  STL.64 [R1+0x110], R52 ;  /* 0x0001103401007387 */ /* 0x000fe80000100a00 */
[----:B------:R4:W-:Y:S04]  /*232e0*/  STL.64 [R1+0x118], R54 ;  /* 0x0001183601007387 */ /* 0x0009e80000100a00 */
[----:B------:R-:W-:Y:S04]  /*232f0*/  STL.64 [R1+0x160], R48 ;  /* 0x0001603001007387 */ /* 0x000fe80000100a00 */
[----:B------:R1:W-:Y:S01]  /*23300*/  STL.64 [R1+0x168], R50 ;  /* 0x0001683201007387 */ /* 0x0003e20000100a00 */
[-C--:B----4-:R-:W-:Y:S03]  /*23310*/  HMMA.1688.F32.TF32 R52, R236, R32.reuse, R60 ;  /* 0x00000020ec34723c */ /* 0x090fe6000008103c */
[----:B------:R-:W3:Y:S04]  /*23320*/  LDL.LU R125, [R1+0x684] ;  /* 0x00068400017d7983 */ /* 0x000ee80000300800 */
[----:B------:R-:W3:Y:S01]  /*23330*/  LDL.LU R126, [R1+0x688] ;  /* 0x00068800017e7983 */ /* 0x000ee20000300800 */
[-C--:B-1----:R-:W-:Y:S03]  /*23340*/  HMMA.1688.F32.TF32 R48, R4, R32.reuse, R112 ;  /* 0x000000200430723c */ /* 0x082fe60000081070 */
[----:B------:R-:W3:Y:S05]  /*23350*/  LDL.LU R127, [R1+0x68c] ;  /* 0x00068c00017f7983 */ /* 0x000eea0000300800 */
[-C--:B------:R-:W-:Y:S07]  /*23360*/  HMMA.1688.F32.TF32 R56, R8, R32.reuse, R132 ;  /* 0x000000200838723c */ /* 0x080fee0000081084 */
[----:B------:R-:W-:Y:S04]  /*23370*/  STL.64 [R1+0x290], R52 ;  /* 0x0002903401007387 */ /* 0x000fe80000100a00 */
[----:B------:R1:W-:Y:S04]  /*23380*/  STL.64 [R1+0x298], R54 ;  /* 0x0002983601007387 */ /* 0x0003e80000100a00 */
[----:B------:R-:W-:Y:S04]  /*23390*/  STL.64 [R1+0x410], R48 ;  /* 0x0004103001007387 */ /* 0x000fe80000100a00 */
[----:B------:R4:W-:Y:S01]  /*233a0*/  STL.64 [R1+0x418], R50 ;  /* 0x0004183201007387 */ /* 0x0009e20000100a00 */
[----:B-1----:R-:W-:Y:S08]  /*233b0*/  HMMA.1688.F32.TF32 R52, R12, R32, R208 ;  /* 0x000000200c34723c */ /* 0x002ff000000810d0 */
[----:B----4-:R-:W-:Y:S01]  /*233c0*/  HMMA.1688.F32.TF32 R48, R156, R36, R188 ;  /* 0x000000249c30723c */ /* 0x010fe200000810bc */
[----:B------:R-:W-:Y:S01]  /*233d0*/  IMAD.MOV.U32 R240, RZ, RZ, R41 ;  /* 0x000000fffff07224 */ /* 0x000fe200078e0029 */
[----:B------:R-:W-:Y:S01]  /*233e0*/  STL.64 [R1+0x500], R56 ;  /* 0x0005003801007387 */ /* 0x000fe20000100a00 */
[----:B------:R-:W-:-:S03]  /*233f0*/  IMAD.MOV.U32 R241, RZ, RZ, R40 ;  /* 0x000000fffff17224 */ /* 0x000fc600078e0028 */
[----:B------:R-:W-:Y:S01]  /*23400*/  STL.64 [R1+0x508], R58 ;  /* 0x0005083a01007387 */ /* 0x000fe20000100a00 */
[----:B------:R-:W-:-:S03]  /*23410*/  IMAD.MOV.U32 R47, RZ, RZ, R73 ;  /* 0x000000ffff2f7224 */ /* 0x000fc600078e0049 */
[----:B------:R-:W3:Y:S01]  /*23420*/  LDSM.16.M88.4 R40, [R252+0x43080] ;  /* 0x04308000fc28783b */ /* 0x000ee20000000200 */
[----:B------:R-:W-:Y:S02]  /*23430*/  IMAD.MOV.U32 R70, RZ, RZ, R72 ;  /* 0x000000ffff467224 */ /* 0x000fe400078e0048 */
[----:B------:R-:W-:Y:S01]  /*23440*/  IMAD.MOV.U32 R172, RZ, RZ, R149 ;  /* 0x000000ffffac7224 */ /* 0x000fe200078e0095 */
[----:B------:R-:W-:Y:S01]  /*23450*/  MOV R174, R81 ;  /* 0x0000005100ae7202 */ /* 0x000fe20000000f00 */
[----:B------:R-:W-:Y:S02]  /*23460*/  IMAD.MOV.U32 R173, RZ, RZ, R80 ;  /* 0x000000ffffad7224 */ /* 0x000fe400078e0050 */
[----:B------:R-:W-:Y:S01]  /*23470*/  IMAD.MOV.U32 R175, RZ, RZ, R148 ;  /* 0x000000ffffaf7224 */ /* 0x000fe200078e0094 */
[----:B------:R-:W-:Y:S01]  /*23480*/  MOV R114, R77 ;  /* 0x0000004d00727202 */ /* 0x000fe20000000f00 */
[----:B------:R-:W-:Y:S01]  /*23490*/  IMAD.MOV.U32 R115, RZ, RZ, R76 ;  /* 0x000000ffff737224 */ /* 0x000fe200078e004c */
[----:B------:R-:W-:Y:S04]  /*234a0*/  LDSM.16.M88.4 R56, [R252+0x45080] ;  /* 0x04508000fc38783b */ /* 0x000fe80000000200 */
[----:B------:R-:W-:Y:S01]  /*234b0*/  STL.64 [R1+0x80], R48 ;  /* 0x0000803001007387 */ /* 0x000fe20000100a00 */
[----:B------:R-:W-:-:S03]  /*234c0*/  IMAD.MOV.U32 R0, RZ, RZ, R51 ;  /* 0x000000ffff007224 */ /* 0x000fc600078e0033 */
[----:B------:R-:W-:Y:S04]  /*234d0*/  STL.64 [R1+0x770], R52 ;  /* 0x0007703401007387 */ /* 0x000fe80000100a00 */
[----:B------:R-:W-:Y:S04]  /*234e0*/  STL.64 [R1+0x778], R54 ;  /* 0x0007783601007387 */ /* 0x000fe80000100a00 */
[----:B------:R1:W-:Y:S04]  /*234f0*/  STL [R1+0x88], R50 ;  /* 0x0000883201007387 */ /* 0x0003e80000100800 */
[----:B------:R-:W-:Y:S01]  /*23500*/  LDSM.16.M88.4 R52, [R252+0x44880] ;  /* 0x04488000fc34783b */ /* 0x000fe20000000200 */
[----:B-1----:R-:W-:Y:S03]  /*23510*/  HMMA.1688.F32.TF32 R48, R176, R36, R240 ;  /* 0x00000024b030723c */ /* 0x002fe600000810f0 */
[----:B------:R-:W4:Y:S04]  /*23520*/  LDL.LU R240, [R1+0x520] ;  /* 0x0005200001f07983 */ /* 0x000f280000300800 */
[----:B------:R-:W4:Y:S04]  /*23530*/  LDL.LU R241, [R1+0x524] ;  /* 0x0005240001f17983 */ /* 0x000f280000300800 */
[----:B------:R-:W4:Y:S04]  /*23540*/  LDL.LU R242, [R1+0x528] ;  /* 0x0005280001f27983 */ /* 0x000f280000300800 */
[----:B------:R-:W4:Y:S09]  /*23550*/  LDL.LU R243, [R1+0x52c] ;  /* 0x00052c0001f37983 */ /* 0x000f320000300800 */
[----:B------:R-:W-:Y:S01]  /*23560*/  MOV R33, R48 ;  /* 0x0000003000217202 */ /* 0x000fe20000000f00 */
[----:B------:R-:W-:-:S02]  /*23570*/  IMAD.MOV.U32 R32, RZ, RZ, R49 ;  /* 0x000000ffff207224 */ /* 0x000fc400078e0031 */
[----:B------:R-:W-:Y:S02]  /*23580*/  IMAD.MOV.U32 R25, RZ, RZ, R50 ;  /* 0x000000ffff197224 */ /* 0x000fe400078e0032 */
[----:B------:R-:W-:Y:S01]  /*23590*/  IMAD.MOV.U32 R24, RZ, RZ, R51 ;  /* 0x000000ffff187224 */ /* 0x000fe200078e0033 */
[----:B------:R-:W-:Y:S04]  /*235a0*/  STL.64 [R1+0x1728], R26 ;  /* 0x0017281a01007387 */ /* 0x000fe80000100a00 */
[----:B------:R1:W-:Y:S04]  /*235b0*/  STL.64 [R1+0x1720], R24 ;  /* 0x0017201801007387 */ /* 0x0003e80000100a00 */
[----:B------:R-:W-:Y:S04]  /*235c0*/  STL.64 [R1+0x1708], R34 ;  /* 0x0017082201007387 */ /* 0x000fe80000100a00 */
[----:B------:R2:W-:Y:S01]  /*235d0*/  STL.64 [R1+0x1700], R32 ;  /* 0x0017002001007387 */ /* 0x0005e20000100a00 */
[-C--:B-1----:R-:W-:Y:S08]  /*235e0*/  HMMA.1688.F32.TF32 R24, R216, R36.reuse, R244 ;  /* 0x00000024d818723c */ /* 0x082ff000000810f4 */
[-C--:B--2---:R-:W-:Y:S11]  /*235f0*/  HMMA.1688.F32.TF32 R48, R196, R36.reuse, R180 ;  /* 0x00000024c430723c */ /* 0x084ff600000810b4 */
[----:B------:R-:W-:Y:S11]  /*23600*/  @!UPT UIADD3 URZ, URZ, URZ, URZ ;  /* 0x0000003f3f3ff290 */ /* 0x000ff6000fffe03f */
[----:B------:R-:W-:Y:S02]  /*23610*/  @!UPT UIADD3 URZ, URZ, URZ, URZ ;  /* 0x0000003f3f3ff290 */ /* 0x000fe4000fffe03f */
[----:B------:R-:W-:Y:S01]  /*23620*/  MOV R29, R50 ;  /* 0x00000032001d7202 */ /* 0x000fe20000000f00 */
[----:B------:R-:W-:Y:S01]  /*23630*/  IMAD.MOV.U32 R28, RZ, RZ, R51 ;  /* 0x000000ffff1c7224 */ /* 0x000fe200078e0033 */
[----:B------:R-:W-:Y:S04]  /*23640*/  STL.64 [R1+0xa0], R48 ;  /* 0x0000a03001007387 */ /* 0x000fe80000100a00 */
[----:B------:R-:W-:Y:S04]  /*23650*/  STL.64 [R1+0x1718], R30 ;  /* 0x0017181e01007387 */ /* 0x000fe80000100a00 */
[----:B------:R1:W-:Y:S01]  /*23660*/  STL.64 [R1+0x1710], R28 ;  /* 0x0017101c01007387 */ /* 0x0003e20000100a00 */
[-C--:B------:R-:W-:Y:S03]  /*23670*/  HMMA.1688.F32.TF32 R32, R4, R36.reuse, R116 ;  /* 0x000000240420723c */ /* 0x080fe60000081074 */
[----:B------:R-:W-:Y:S05]  /*23680*/  LDSM.16.M88.4 R48, [R252+0x44080] ;  /* 0x04408000fc30783b */ /* 0x000fea0000000200 */
[-C--:B-1----:R-:W-:Y:S01]  /*23690*/  HMMA.1688.F32.TF32 R28, R236, R36.reuse, R64 ;  /* 0x00000024ec1c723c */ /* 0x082fe20000081040 */
[----:B------:R-:W-:Y:S04]  /*236a0*/  STL.64 [R1+0xf0], R24 ;  /* 0x0000f01801007387 */ /* 0x000fe80000100a00 */
[----:B------:R1:W-:Y:S03]  /*236b0*/  STL.64 [R1+0xf8], R26 ;  /* 0x0000f81a01007387 */ /* 0x0003e60000100a00 */
[-C--:B-1----:R-:W-:Y:S01]  /*236c0*/  HMMA.1688.F32.TF32 R24, R8, R36.reuse, R136 ;  /* 0x000000240818723c */ /* 0x082fe20000081088 */
[----:B------:R-:W-:Y:S11]  /*236d0*/  LDSM.16.M88.4 R136, [R252+0x47880] ;  /* 0x04788000fc88783b */ /* 0x000ff60000000200 */
[----:B------:R-:W-:Y:S03]  /*236e0*/  @!UPT UIADD3 URZ, URZ, URZ, URZ ;  /* 0x0000003f3f3ff290 */ /* 0x000fe6000fffe03f */
[----:B------:R-:W-:Y:S04]  /*236f0*/  STL.64 [R1+0x210], R28 ;  /* 0x0002101c01007387 */ /* 0x000fe80000100a00 */
[----:B------:R1:W-:Y:S02]  /*23700*/  STL.64 [R1+0x218], R30 ;  /* 0x0002181e01007387 */ /* 0x0003e40000100a00 */
[----:B-1----:R-:W-:Y:S02]  /*23710*/  HMMA.1688.F32.TF32 R28, R12, R36, R212 ;  /* 0x000000240c1c723c */ /* 0x002fe400000810d4 */
[----:B------:R-:W-:Y:S04]  /*23720*/  STL.64 [R1+0x380], R32 ;  /* 0x0003802001007387 */ /* 0x000fe80000100a00 */
[----:B------:R-:W-:Y:S04]  /*23730*/  STL.64 [R1+0x388], R34 ;  /* 0x0003882201007387 */ /* 0x000fe80000100a00 */
[----:B------:R-:W-:Y:S04]  /*23740*/  STL.64 [R1+0x1730], R38 ;  /* 0x0017302601007387 */ /* 0x000fe80000100a00 */
[----:B------:R-:W-:Y:S04]  /*23750*/  STL.64 [R1+0x480], R24 ;  /* 0x0004801801007387 */ /* 0x000fe80000100a00 */
[----:B------:R3:W-:Y:S05]  /*23760*/  STL.64 [R1+0x488], R26 ;  /* 0x0004881a01007387 */ /* 0x0007ea0000100a00 */
[----:B------:R-:W-:Y:S04]  /*23770*/  STL.64 [R1+0x5b0], R28 ;  /* 0x0005b01c01007387 */ /* 0x000fe80000100a00 */
[----:B------:R-:W-:Y:S04]  /*23780*/  STL.64 [R1+0x5b8], R30 ;  /* 0x0005b81e01007387 */ /* 0x000fe80000100a00 */
[----:B------:R-:W2:Y:S04]  /*23790*/  LDL.LU R46, [R1+0xc8] ;  /* 0x0000c800012e7983 */ /* 0x000ea80000300800 */
[----:B------:R-:W2:Y:S04]  /*237a0*/  LDL.LU R73, [R1+0x1870] ;  /* 0x0018700001497983 */ /* 0x000ea80000300800 */
[----:B------:R-:W4:Y:S04]  /*237b0*/  LDL.LU R204, [R1+0x240] ;  /* 0x0002400001cc7983 */ /* 0x000f280000300800 */
[----:B------:R-:W4:Y:S04]  /*237c0*/  LDL.LU R205, [R1+0x244] ;  /* 0x0002440001cd7983 */ /* 0x000f280000300800 */
[----:B------:R-:W4:Y:S04]  /*237d0*/  LDL.LU R206, [R1+0x248] ;  /* 0x0002480001ce7983 */ /* 0x000f280000300800 */
[----:B------:R-:W4:Y:S01]  /*237e0*/  LDL.LU R207, [R1+0x24c] ;  /* 0x00024c0001cf7983 */ /* 0x000f220000300800 */
[----:B---3--:R-:W-:Y:S03]  /*237f0*/  HMMA.1688.F32.TF32 R24, R156, R40, R124 ;  /* 0x000000289c18723c */ /* 0x008fe6000008107c */
[----:B------:R-:W-:Y:S11]  /*23800*/  STL.64 [R1+0x1750], R18 ;  /* 0x0017501201007387 */ /* 0x000ff60000100a00 */
[----:B------:R-:W-:Y:S10]  /*23810*/  @!UPT UIADD3 URZ, URZ, URZ, URZ ;  /* 0x0000003f3f3ff290 */ /* 0x000ff4000fffe03f */
[----:B------:R-:W-:Y:S01]  /*23820*/  MOV R17, R26 ;  /* 0x0000001a00117202 */ /* 0x000fe20000000f00 */
[----:B------:R-:W-:Y:S02]  /*23830*/  IMAD.MOV.U32 R16, RZ, RZ, R27 ;  /* 0x000000ffff107224 */ /* 0x000fe400078e001b */
[----:B------:R-:W-:Y:S02]  /*23840*/  IMAD.MOV.U32 R21, RZ, RZ, R24 ;  /* 0x000000ffff157224 */ /* 0x000fe400078e0018 */
[----:B------:R-:W-:Y:S01]  /*23850*/  IMAD.MOV.U32 R20, RZ, RZ, R25 ;  /* 0x000000ffff147224 */ /* 0x000fe200078e0019 */
[----:B------:R-:W-:Y:S04]  /*23860*/  STL.64 [R1+0x1748], R16 ;  /* 0x0017481001007387 */ /* 0x000fe80000100a00 */
[----:B------:R-:W-:Y:S04]  /*23870*/  STL.64 [R1+0x1740], R22 ;  /* 0x0017401601007387 */ /* 0x000fe80000100a00 */
[----:B------:R1:W-:Y:S04]  /*23880*/  STL.64 [R1+0x1738], R20 ;  /* 0x0017381401007387 */ /* 0x0003e80000100a00 */
[----:B------:R-:W3:Y:S04]  /*23890*/  LDL.LU R180, [R1+0x450] ;  /* 0x0004500001b47983 */ /* 0x000ee80000300800 */
[----:B------:R-:W3:Y:S04]  /*238a0*/  LDL.LU R181, [R1+0x454] ;  /* 0x0004540001b57983 */ /* 0x000ee80000300800 */
[----:B------:R-:W3:Y:S01]  /*238b0*/  LDL.LU R182, [R1+0x458] ;  /* 0x0004580001b67983 */ /* 0x000ee20000300800 */
[----:B--2---:R-:W-:-:S03]  /*238c0*/  IMAD.MOV.U32 R183, RZ, RZ, R73 ;  /* 0x000000ffffb77224 */ /* 0x004fc600078e0049 */
[----:B------:R-:W2:Y:S01]  /*238d0*/  LDL.LU R73, [R1+0x186c] ;  /* 0x00186c0001497983 */ /* 0x000ea20000300800 */
[-C--:B----4-:R-:W-:Y:S03]  /*238e0*/  HMMA.1688.F32.TF32 R248, R176, R40.reuse, R240 ;  /* 0x00000028b0f8723c */ /* 0x090fe600000810f0 */
[----:B------:R-:W4:Y:S04]  /*238f0*/  LDL.LU R240, [R1+0x720] ;  /* 0x0007200001f07983 */ /* 0x000f280000300800 */
[----:B------:R-:W4:Y:S04]  /*23900*/  LDL.LU R241, [R1+0x724] ;  /* 0x0007240001f17983 */ /* 0x000f280000300800 */
[----:B------:R-:W4:Y:S04]  /*23910*/  LDL.LU R242, [R1+0x728] ;  /* 0x0007280001f27983 */ /* 0x000f280000300800 */
[----:B------:R-:W4:Y:S04]  /*23920*/  LDL.LU R243, [R1+0x72c] ;  /* 0x00072c0001f37983 */ /* 0x000f280000300800 */
[----:B------:R-:W3:Y:S04]  /*23930*/  LDL.LU R188, [R1+0x600] ;  /* 0x0006000001bc7983 */ /* 0x000ee80000300800 */
[----:B------:R-:W3:Y:S04]  /*23940*/  LDL.LU R189, [R1+0x604] ;  /* 0x0006040001bd7983 */ /* 0x000ee80000300800 */
[----:B------:R-:W3:Y:S01]  /*23950*/  LDL.LU R190, [R1+0x608] ;  /* 0x0006080001be7983 */ /* 0x000ee20000300800 */
[-C--:B------:R-:W-:Y:S08]  /*23960*/  HMMA.1688.F32.TF32 R244, R196, R40.reuse, R204 ;  /* 0x00000028c4f4723c */ /* 0x080ff000000810cc */
[----:B-1----:R-:W-:Y:S01]  /*23970*/  HMMA.1688.F32.TF32 R20, R216, R40, R44 ;  /* 0x00000028d814723c */ /* 0x002fe2000008102c */
[----:B------:R-:W4:Y:S01]  /*23980*/  LDSM.16.M88.4 R44, [R252+0x43880] ;  /* 0x04388000fc2c783b */ /* 0x000f220000000200 */
[----:B--2---:R-:W-:-:S03]  /*23990*/  MOV R191, R73 ;  /* 0x0000004900bf7202 */ /* 0x004fc60000000f00 */
[----:B------:R-:W2:Y:S04]  /*239a0*/  LDL.LU R73, [R1+0x1868] ;  /* 0x0018680001497983 */ /* 0x000ea80000300800 */
[----:B------:R-:W2:Y:S04]  /*239b0*/  LDL.LU R72, [R1+0x1864] ;  /* 0x0018640001487983 */ /* 0x000ea80000300800 */
[----:B------:R-:W2:Y:S04]  /*239c0*/  LDL.LU R71, [R1+0x1ec] ;  /* 0x0001ec0001477983 */ /* 0x000ea80000300800 */
[----:B------:R-:W2:Y:S04]  /*239d0*/  LDL.LU R124, [R1+0x30] ;  /* 0x00003000017c7983 */ /* 0x000ea80000300800 */
[----:B------:R-:W2:Y:S04]  /*239e0*/  LDL.LU R125, [R1+0x34] ;  /* 0x00003400017d7983 */ /* 0x000ea80000300800 */
[----:B------:R-:W2:Y:S04]  /*239f0*/  LDL.LU R126, [R1+0x38] ;  /* 0x00003800017e7983 */ /* 0x000ea80000300800 */
[----:B------:R-:W2:Y:S01]  /*23a00*/  LDL.LU R127, [R1+0x3c] ;  /* 0x00003c00017f7983 */ /* 0x000ea20000300800 */
[-C--:B------:R-:W-:Y:S03]  /*23a10*/  HMMA.1688.F32.TF32 R16, R236, R40.reuse, R92 ;  /* 0x00000028ec10723c */ /* 0x080fe6000008105c */
[----:B------:R-:W2:Y:S04]  /*23a20*/  LDL.LU R74, [R1+0x768] ;  /* 0x00076800014a7983 */ /* 0x000ea80000300800 */
[----:B------:R-:W2:Y:S01]  /*23a30*/  LDL.LU R75, [R1+0x76c] ;  /* 0x00076c00014b7983 */ /* 0x000ea20000300800 */
[-C--:B------:R-:W-:Y:S03]  /*23a40*/  HMMA.1688.F32.TF32 R24, R4, R40.reuse, R120 ;  /* 0x000000280418723c */ /* 0x080fe60000081078 */
        /* <DEDUP_REMOVED lines=8> */
[-C--:B-1----:R-:W-:Y:S03]  /*23ad0*/  HMMA.1688.F32.TF32 R20, R8, R40.reuse, R140 ;  /* 0x000000280814723c */ /* 0x082fe6000008108c */
[----:B------:R-:W1:Y:S05]  /*23ae0*/  LDSM.16.M88.4 R120, [R252+0x45880] ;  /* 0x04588000fc78783b */ /* 0x000e6a0000000200 */
[----:B---3--:R-:W-:Y:S01]  /*23af0*/  HMMA.1688.F32.TF32 R16, R12, R40, R228 ;  /* 0x000000280c10723c */ /* 0x008fe200000810e4 */
[----:B------:R-:W-:Y:S04]  /*23b00*/  STL.64 [R1+0x340], R24 ;  /* 0x0003401801007387 */ /* 0x000fe80000100a00 */
[----:B------:R3:W-:Y:S03]  /*23b10*/  STL.64 [R1+0x348], R26 ;  /* 0x0003481a01007387 */ /* 0x0007e60000100a00 */
[-C--:B----4-:R-:W-:Y:S01]  /*23b20*/  HMMA.1688.F32.TF32 R240, R156, R44.reuse, R240 ;  /* 0x0000002c9cf0723c */ /* 0x090fe200000810f0 */
[----:B------:R-:W-:Y:S07]  /*23b30*/  STL.64 [R1+0x1758], R42 ;  /* 0x0017582a01007387 */ /* 0x000fee0000100a00 */
[-C--:B------:R-:W-:Y:S01]  /*23b40*/  HMMA.1688.F32.TF32 R60, R176, R44.reuse, R188 ;  /* 0x0000002cb03c723c */ /* 0x080fe200000810bc */
[----:B------:R-:W-:Y:S04]  /*23b50*/  STL.64 [R1+0x3f0], R20 ;  /* 0x0003f01401007387 */ /* 0x000fe80000100a00 */
[----:B------:R4:W-:Y:S03]  /*23b60*/  STL.64 [R1+0x3f8], R22 ;  /* 0x0003f81601007387 */ /* 0x0009e60000100a00 */
[-C--:B------:R-:W-:Y:S01]  /*23b70*/  HMMA.1688.F32.TF32 R64, R196, R44.reuse, R180 ;  /* 0x0000002cc440723c */ /* 0x080fe200000810b4 */
[----:B------:R-:W-:Y:S04]  /*23b80*/  STL.64 [R1+0x4f0], R16 ;  /* 0x0004f01001007387 */ /* 0x000fe80000100a00 */
[----:B------:R1:W-:Y:S04]  /*23b90*/  STL.64 [R1+0x4f8], R18 ;  /* 0x0004f81201007387 */ /* 0x0003e80000100a00 */
[----:B------:R-:W-:Y:S04]  /*23ba0*/  STL.64 [R1+0x1768], R242 ;  /* 0x001768f201007387 */ /* 0x000fe80000100a00 */
[----:B------:R-:W-:Y:S01]  /*23bb0*/  STL.64 [R1+0x1760], R240 ;  /* 0x001760f001007387 */ /* 0x000fe20000100a00 */
[-C--:B---3--:R-:W-:Y:S03]  /*23bc0*/  HMMA.1688.F32.TF32 R24, R4, R44.reuse, R84 ;  /* 0x0000002c0418723c */ /* 0x088fe60000081054 */
[----:B------:R-:W-:Y:S04]  /*23bd0*/  STL.64 [R1+0x1778], R62 ;  /* 0x0017783e01007387 */ /* 0x000fe80000100a00 */
[----:B------:R-:W-:Y:S04]  /*23be0*/  STL.64 [R1+0x1770], R60 ;  /* 0x0017703c01007387 */ /* 0x000fe80000100a00 */
[----:B------:R-:W-:Y:S01]  /*23bf0*/  STL.64 [R1+0x1788], R66 ;  /* 0x0017884201007387 */ /* 0x000fe20000100a00 */
[-C--:B----4-:R-:W-:Y:S03]  /*23c00*/  HMMA.1688.F32.TF32 R20, R8, R44.reuse, R88 ;  /* 0x0000002c0814723c */ /* 0x090fe60000081058 */
[----:B------:R-:W-:Y:S05]  /*23c10*/  STL.64 [R1+0x1780], R64 ;  /* 0x0017804001007387 */ /* 0x000fea0000100a00 */
[-C--:B--2---:R-:W-:Y:S08]  /*23c20*/  HMMA.1688.F32.TF32 R68, R216, R44.reuse, R68 ;  /* 0x0000002cd844723c */ /* 0x084ff00000081044 */
[-C--:B-1----:R-:W-:Y:S11]  /*23c30*/  HMMA.1688.F32.TF32 R16, R236, R44.reuse, R124 ;  /* 0x0000002cec10723c */ /* 0x082ff6000008107c */
[----:B------:R-:W-:Y:S04]  /*23c40*/  @!UPT UIADD3 URZ, URZ, URZ, URZ ;  /* 0x0000003f3f3ff290 */ /* 0x000fe8000fffe03f */
[----:B------:R-:W-:Y:S04]  /*23c50*/  STL.64 [R1+0x1798], R70 ;  /* 0x0017984601007387 */ /* 0x000fe80000100a00 */
[----:B------:R-:W-:Y:S04]  /*23c60*/  STL.64 [R1+0x1790], R68 ;  /* 0x0017904401007387 */ /* 0x000fe80000100a00 */
[----:B------:R-:W-:Y:S04]  /*23c70*/  STL.64 [R1+0xd0], R16 ;  /* 0x0000d01001007387 */ /* 0x000fe80000100a00 */
[----:B------:R1:W-:Y:S02]  /*23c80*/  STL.64 [R1+0xd8], R18 ;  /* 0x0000d81201007387 */ /* 0x0003e40000100a00 */
[----:B-1----:R-:W-:Y:S02]  /*23c90*/  HMMA.1688.F32.TF32 R16, R12, R44, R164 ;  /* 0x0000002c0c10723c */ /* 0x002fe400000810a4 */
[----:B------:R1:W-:Y:S04]  /*23ca0*/  STL.64 [R1+0x240], R24 ;  /* 0x0002401801007387 */ /* 0x0003e80000100a00 */
[----:B------:R2:W-:Y:S04]  /*23cb0*/  STL.64 [R1+0x248], R26 ;  /* 0x0002481a01007387 */ /* 0x0005e80000100a00 */
[----:B------:R-:W-:Y:S01]  /*23cc0*/  STL.64 [R1+0x17a0], R46 ;  /* 0x0017a02e01007387 */ /* 0x000fe20000100a00 */
[----:B------:R-:W-:-:S03]  /*23cd0*/  IMAD.MOV.U32 R124, RZ, RZ, R144 ;  /* 0x000000ffff7c7224 */ /* 0x000fc600078e0090 */
[----:B------:R-:W-:Y:S01]  /*23ce0*/  STL.64 [R1+0x3b0], R20 ;  /* 0x0003b01401007387 */ /* 0x000fe20000100a00 */
[----:B------:R-:W-:-:S03]  /*23cf0*/  IMAD.MOV.U32 R125, RZ, RZ, R145 ;  /* 0x000000ffff7d7224 */ /* 0x000fc600078e0091 */
[----:B------:R-:W-:Y:S05]  /*23d00*/  STL.64 [R1+0x3b8], R22 ;  /* 0x0003b81601007387 */ /* 0x000fea0000100a00 */
[----:B------:R-:W-:Y:S04]  /*23d10*/  STL.64 [R1+0x440], R16 ;  /* 0x0004401001007387 */ /* 0x000fe80000100a00 */
[----:B------:R3:W-:Y:S04]  /*23d20*/  STL.64 [R1+0x448], R18 ;  /* 0x0004481201007387 */ /* 0x0007e80000100a00 */
[----:B------:R-:W4:Y:S04]  /*23d30*/  LDL.LU R144, [R1+0x1860] ;  /* 0x0018600001907983 */ /* 0x000f280000300800 */
[----:B------:R-:W2:Y:S01]  /*23d40*/  LDL.LU R145, [R1+0x185c] ;  /* 0x00185c0001917983 */ /* 0x000ea20000300800 */
[----:B------:R-:W-:Y:S01]  /*23d50*/  MOV R126, R152 ;  /* 0x00000098007e7202 */ /* 0x000fe20000000f00 */
[----:B------:R-:W-:-:S02]  /*23d60*/  IMAD.MOV.U32 R127, RZ, RZ, R153 ;  /* 0x000000ffff7f7224 */ /* 0x000fc400078e0099 */
        /* <DEDUP_REMOVED lines=38> */
[----:B----4-:R-:W-:-:S02]  /*23fd0*/  IMAD.MOV.U32 R113, RZ, RZ, R144 ;  /* 0x000000ffff717224 */ /* 0x010fc400078e0090 */
[----:B--2---:R-:W-:Y:S02]  /*23fe0*/  IMAD.MOV.U32 R112, RZ, RZ, R145 ;  /* 0x000000ffff707224 */ /* 0x004fe400078e0091 */
[----:B------:R-:W2:Y:S04]  /*23ff0*/  LDL.LU R145, [R1+0x1840] ;  /* 0x0018400001917983 */ /* 0x000ea80000300800 */
[----:B------:R-:W4:Y:S04]  /*24000*/  LDL.LU R144, [R1+0x183c] ;  /* 0x00183c0001907983 */ /* 0x000f280000300800 */
[----:B------:R-:W4:Y:S04]  /*24010*/  LDL.LU R77, [R1+0x1838] ;  /* 0x00183800014d7983 */ /* 0x000f280000300800 */
[----:B------:R-:W4:Y:S01]  /*24020*/  LDL.LU R76, [R1+0x1834] ;  /* 0x00183400014c7983 */ /* 0x000f220000300800 */
[----:B---3--:R-:W-:Y:S01]  /*24030*/  IMAD.MOV.U32 R135, RZ, RZ, R149 ;  /* 0x000000ffff877224 */ /* 0x008fe200078e0095 */
[----:B------:R-:W-:Y:S01]  /*24040*/  MOV R134, R80 ;  /* 0x0000005000867202 */ /* 0x000fe20000000f00 */
[----:B------:R-:W-:-:S02]  /*24050*/  IMAD.MOV.U32 R133, RZ, RZ, R81 ;  /* 0x000000ffff857224 */ /* 0x000fc400078e0051 */
[----:B------:R-:W-:Y:S02]  /*24060*/  IMAD.MOV.U32 R132, RZ, RZ, R148 ;  /* 0x000000ffff847224 */ /* 0x000fe400078e0094 */
[----:B------:R-:W3:Y:S04]  /*24070*/  LDL.LU R148, [R1+0x1830] ;  /* 0x0018300001947983 */ /* 0x000ee80000300800 */
[----:B------:R-:W3:Y:S04]  /*24080*/  LDL.LU R81, [R1+0x182c] ;  /* 0x00182c0001517983 */ /* 0x000ee80000300800 */
[----:B------:R-:W3:Y:S04]  /*24090*/  LDL.LU R80, [R1+0x1828] ;  /* 0x0018280001507983 */ /* 0x000ee80000300800 */
[----:B------:R-:W3:Y:S01]  /*240a0*/  LDL.LU R149, [R1+0x1824] ;  /* 0x0018240001957983 */ /* 0x000ee20000300800 */
[----:B--2---:R-:W-:Y:S01]  /*240b0*/  IMAD.MOV.U32 R211, RZ, RZ, R145 ;  /* 0x000000ffffd37224 */ /* 0x004fe200078e0091 */
[----:B----4-:R-:W-:Y:S01]  /*240c0*/  MOV R210, R144 ;  /* 0x0000009000d27202 */ /* 0x010fe20000000f00 */
[----:B------:R-:W-:-:S02]  /*240d0*/  IMAD.MOV.U32 R208, RZ, RZ, R77 ;  /* 0x000000ffffd07224 */ /* 0x000fc400078e004d */
[----:B------:R-:W2:Y:S01]  /*240e0*/  LDL.LU R77, [R1+0x1820] ;  /* 0x00182000014d7983 */ /* 0x000ea20000300800 */
[----:B------:R-:W-:-:S03]  /*240f0*/  IMAD.MOV.U32 R209, RZ, RZ, R76 ;  /* 0x000000ffffd17224 */ /* 0x000fc600078e004c */
[----:B------:R-:W2:Y:S04]  /*24100*/  LDL.LU R76, [R1+0x181c] ;  /* 0x00181c00014c7983 */ /* 0x000ea80000300800 */
[----:B------:R-:W4:Y:S04]  /*24110*/  LDL.LU R144, [R1+0x1818] ;  /* 0x0018180001907983 */ /* 0x000f280000300800 */
[----:B------:R-:W2:Y:S04]  /*24120*/  LDL.LU R145, [R1+0x1814] ;  /* 0x0018140001917983 */ /* 0x000ea80000300800 */
[----:B------:R-:W2:Y:S04]  /*24130*/  LDL.LU R82, [R1+0x598] ;  /* 0x0005980001527983 */ /* 0x000ea80000300800 */
[----:B------:R-:W2:Y:S04]  /*24140*/  LDL.LU R83, [R1+0x59c] ;  /* 0x00059c0001537983 */ /* 0x000ea80000300800 */
[----:B------:R-:W2:Y:S04]  /*24150*/  LDL.LU R78, [R1+0x698] ;  /* 0x00069800014e7983 */ /* 0x000ea80000300800 */
[----:B------:R-:W2:Y:S04]  /*24160*/  LDL.LU R79, [R1+0x69c] ;  /* 0x00069c00014f7983 */ /* 0x000ea80000300800 */
[----:B-1----:R-:W2:Y:S04]  /*24170*/  LDL.LU R24, [R1+0x280] ;  /* 0x0002800001187983 */ /* 0x002ea80000300800 */
[----:B------:R-:W2:Y:S04]  /*24180*/  LDL.LU R25, [R1+0x284] ;  /* 0x0002840001197983 */ /* 0x000ea80000300800 */
[----:B------:R-:W2:Y:S04]  /*24190*/  LDL.LU R26, [R1+0x288] ;  /* 0x00028800011a7983 */ /* 0x000ea80000300800 */
[----:B------:R-:W2:Y:S01]  /*241a0*/  LDL.LU R27, [R1+0x28c] ;  /* 0x00028c00011b7983 */ /* 0x000ea20000300800 */
[-C--:B------:R-:W-:Y:S03]  /*241b0*/  HMMA.1688.F32.TF32 R16, R236, R48.reuse, R208 ;  /* 0x00000030ec10723c */ /* 0x080fe600000810d0 */
[----:B------:R-:W2:Y:S04]  /*241c0*/  LDL.LU R200, [R1+0x7e0] ;  /* 0x0007e00001c87983 */ /* 0x000ea80000300800 */
[----:B------:R-:W2:Y:S04]  /*241d0*/  LDL.LU R201, [R1+0x7e4] ;  /* 0x0007e40001c97983 */ /* 0x000ea80000300800 */
[----:B------:R-:W2:Y:S04]  /*241e0*/  LDL.LU R202, [R1+0x7e8] ;  /* 0x0007e80001ca7983 */ /* 0x000ea80000300800 */
[----:B------:R-:W2:Y:S04]  /*241f0*/  LDL.LU R203, [R1+0x7ec] ;  /* 0x0007ec0001cb7983 */ /* 0x000ea80000300800 */
[----:B------:R-:W2:Y:S04]  /*24200*/  LDL.LU R100, [R1+0x3d0] ;  /* 0x0003d00001647983 */ /* 0x000ea80000300800 */
[----:B------:R-:W2:Y:S01]  /*24210*/  LDL.LU R101, [R1+0x3d4] ;  /* 0x0003d40001657983 */ /* 0x000ea20000300800 */
[----:B---3--:R-:W-:Y:S01]  /*24220*/  IMAD.MOV.U32 R171, RZ, RZ, R148 ;  /* 0x000000ffffab7224 */ /* 0x008fe200078e0094 */
[----:B------:R-:W-:Y:S01]  /*24230*/  HMMA.1688.F32.TF32 R20, R8, R48, R112 ;  /* 0x000000300814723c */ /* 0x000fe20000081070 */
[----:B------:R-:W-:Y:S01]  /*24240*/  MOV R170, R149 ;  /* 0x0000009500aa7202 */ /* 0x000fe20000000f00 */
[----:B------:R-:W-:-:S02]  /*24250*/  IMAD.MOV.U32 R30, RZ, RZ, R153 ;  /* 0x000000ffff1e7224 */ /* 0x000fc400078e0099 */
[----:B------:R-:W-:Y:S02]  /*24260*/  IMAD.MOV.U32 R31, RZ, RZ, R152 ;  /* 0x000000ffff1f7224 */ /* 0x000fe400078e0098 */
[----:B----4-:R-:W-:Y:S02]  /*24270*/  IMAD.MOV.U32 R103, RZ, RZ, R144 ;  /* 0x000000ffff677224 */ /* 0x010fe400078e0090 */
[----:B--2---:R-:W-:Y:S02]  /*24280*/  IMAD.MOV.U32 R102, RZ, RZ, R145 ;  /* 0x000000ffff667224 */ /* 0x004fe400078e0091 */
        /* <DEDUP_REMOVED lines=8> */
[----:B------:R-:W2:Y:S04]  /*24310*/  LDL.LU R149, [R1+0x1808] ;  /* 0x0018080001957983 */ /* 0x000ea80000300800 */
[----:B------:R-:W2:Y:S04]  /*24320*/  LDL.LU R148, [R1+0x1804] ;  /* 0x0018040001947983 */ /* 0x000ea80000300800 */
[----:B------:R-:W2:Y:S04]  /*24330*/  LDL.LU R146, [R1+0x8e8] ;  /* 0x0008e80001927983 */ /* 0x000ea80000300800 */
[----:B------:R-:W2:Y:S01]  /*24340*/  LDL.LU R147, [R1+0x8ec] ;  /* 0x0008ec0001937983 */ /* 0x000ea20000300800 */
[-C--:B------:R-:W-:Y:S03]  /*24350*/  HMMA.1688.F32.TF32 R84, R216, R48.reuse, R24 ;  /* 0x00000030d854723c */ /* 0x080fe60000081018 */
[----:B------:R-:W2:Y:S04]  /*24360*/  LDL.LU R180, [R1+0x8f0] ;  /* 0x0008f00001b47983 */ /* 0x000ea80000300800 */
[----:B------:R-:W2:Y:S01]  /*24370*/  LDL.LU R181, [R1+0x8f4] ;  /* 0x0008f40001b57983 */ /* 0x000ea20000300800 */
[----:B------:R-:W-:Y:S03]  /*24380*/  HMMA.1688.F32.TF32 R24, R4, R48, R132 ;  /* 0x000000300418723c */ /* 0x000fe60000081084 */
[----:B------:R-:W2:Y:S04]  /*24390*/  LDL.LU R182, [R1+0x8f8] ;  /* 0x0008f80001b67983 */ /* 0x000ea80000300800 */
[----:B------:R-:W2:Y:S04]  /*243a0*/  LDL.LU R183, [R1+0x8fc] ;  /* 0x0008fc0001b77983 */ /* 0x000ea80000300800 */
[----:B------:R-:W2:Y:S04]  /*243b0*/  LDL.LU R150, [R1+0x8d8] ;  /* 0x0008d80001967983 */ /* 0x000ea80000300800 */
[----:B------:R-:W2:Y:S04]  /*243c0*/  LDL.LU R151, [R1+0x8dc] ;  /* 0x0008dc0001977983 */ /* 0x000ea80000300800 */
[----:B------:R-:W-:Y:S04]  /*243d0*/  STL.64 [R1+0x90], R16 ;  /* 0x0000901001007387 */ /* 0x000fe80000100a00 */
[----:B------:R1:W-:Y:S01]  /*243e0*/  STL.64 [R1+0x98], R18 ;  /* 0x0000981201007387 */ /* 0x0003e20000100a00 */
[----:B------:R-:W-:Y:S03]  /*243f0*/  HMMA.1688.F32.TF32 R88, R156, R52, R200 ;  /* 0x000000349c58723c */ /* 0x000fe600000810c8 */
[----:B------:R-:W-:Y:S05]  /*24400*/  LDSM.16.M88.4 R132, [R252+0x47080] ;  /* 0x04708000fc84783b */ /* 0x000fea0000000200 */
[----:B-1----:R-:W-:Y:S01]  /*24410*/  HMMA.1688.F32.TF32 R16, R12, R48, R96 ;  /* 0x000000300c10723c */ /* 0x002fe20000081060 */
[----:B------:R-:W-:Y:S04]  /*24420*/  STL.64 [R1+0x200], R24 ;  /* 0x0002001801007387 */ /* 0x000fe80000100a00 */
[----:B------:R-:W-:Y:S04]  /*24430*/  STL.64 [R1+0x208], R26 ;  /* 0x0002081a01007387 */ /* 0x000fe80000100a00 */
[----:B------:R-:W-:Y:S04]  /*24440*/  STL.64 [R1+0x350], R20 ;  /* 0x0003501401007387 */ /* 0x000fe80000100a00 */
[----:B------:R-:W-:Y:S10]  /*24450*/  STL.64 [R1+0x358], R22 ;  /* 0x0003581601007387 */ /* 0x000ff40000100a00 */
        /* <DEDUP_REMOVED lines=16> */
[-C--:B------:R-:W-:Y:S01]  /*24560*/  HMMA.1688.F32.TF32 R20, R8, R56.reuse, R124 ;  /* 0x000000380814723c */ /* 0x080fe2000008107c */
[----:B------:R-:W1:Y:S06]  /*24570*/  LDSM.16.M88.4 R124, [R252+0x46080] ;  /* 0x04608000fc7c783b */ /* 0x000e6c0000000200 */
[----:B------:R-:W-:Y:S04]  /*24580*/  STL.64 [R1+0x10], R16 ;  /* 0x0000101001007387 */ /* 0x000fe80000100a00 */
[----:B------:R1:W-:Y:S02]  /*24590*/  STL.64 [R1+0x18], R18 ;  /* 0x0000181201007387 */ /* 0x0003e40000100a00 */
[----:B-1----:R-:W-:Y:S02]  /*245a0*/  HMMA.1688.F32.TF32 R16, R12, R56, R232 ;  /* 0x000000380c10723c */ /* 0x002fe400000810e8 */
[----:B------:R-:W-:Y:S04]  /*245b0*/  STL.64 [R1+0x140], R24 ;  /* 0x0001401801007387 */ /* 0x000fe80000100a00 */
[----:B------:R-:W-:Y:S04]  /*245c0*/  STL.64 [R1+0x148], R26 ;  /* 0x0001481a01007387 */ /* 0x000fe80000100a00 */
[----:B------:R-:W-:Y:S04]  /*245d0*/  STL.64 [R1+0x280], R20 ;  /* 0x0002801401007387 */ /* 0x000fe80000100a00 */
[----:B------:R-:W-:Y:S09]  /*245e0*/  STL.64 [R1+0x288], R22 ;  /* 0x0002881601007387 */ /* 0x000ff20000100a00 */
[----:B------:R1:W-:Y:S04]  /*245f0*/  STL.64 [R1+0x3a0], R16 ;  /* 0x0003a01001007387 */ /* 0x0003e80000100a00 */
[----:B------:R1:W-:Y:S04]  /*24600*/  STL.64 [R1+0x3a8], R18 ;  /* 0x0003a81201007387 */ /* 0x0003e80000100a00 */
[----:B------:R-:W2:Y:S04]  /*24610*/  LDL.LU R28, [R1+0x550] ;  /* 0x00055000011c7983 */ /* 0x000ea80000300800 */
[----:B------:R-:W2:Y:S04]  /*24620*/  LDL.LU R29, [R1+0x554] ;  /* 0x00055400011d7983 */ /* 0x000ea80000300800 */
[----:B------:R-:W1:Y:S04]  /*24630*/  LDL.LU R153, [R1+0x1800] ;  /* 0x0018000001997983 */ /* 0x000e680000300800 */
[----:B------:R-:W2:Y:S04]  /*24640*/  LDL.LU R152, [R1+0x17fc] ;  /* 0x0017fc0001987983 */ /* 0x000ea80000300800 */
[----:B------:R-:W3:Y:S04]  /*24650*/  LDL.LU R36, [R1+0x560] ;  /* 0x0005600001247983 */ /* 0x000ee80000300800 */
[----:B------:R-:W3:Y:S04]  /*24660*/  LDL.LU R37, [R1+0x564] ;  /* 0x0005640001257983 */ /* 0x000ee80000300800 */
[----:B------:R-:W3:Y:S04]  /*24670*/  LDL.LU R38, [R1+0x568] ;  /* 0x0005680001267983 */ /* 0x000ee80000300800 */
[----:B------:R-:W3:Y:S01]  /*24680*/  LDL.LU R39, [R1+0x56c] ;  /* 0x00056c0001277983 */ /* 0x000ee20000300800 */
[----:B-1----:R-:W-:-:S03]  /*24690*/  MOV R16, R153 ;  /* 0x0000009900107202 */ /* 0x002fc60000000f00 */
[----:B------:R-:W3:Y:S01]  /*246a0*/  LDL.LU R153, [R1+0x17f8] ;  /* 0x0017f80001997983 */ /* 0x000ee20000300800 */
[----:B--2---:R-:W-:-:S03]  /*246b0*/  IMAD.MOV.U32 R17, RZ, RZ, R152 ;  /* 0x000000ffff117224 */ /* 0x004fc600078e0098 */
[----:B------:R-:W2:Y:S04]  /*246c0*/  LDL.LU R152, [R1+0x17f4] ;  /* 0x0017f40001987983 */ /* 0x000ea80000300800 */
[----:B------:R-:W4:Y:S04]  /*246d0*/  LDL.LU R18, [R1+0x578] ;  /* 0x0005780001127983 */ /* 0x000f280000300800 */
[----:B------:R-:W4:Y:S04]  /*246e0*/  LDL.LU R19, [R1+0x57c] ;  /* 0x00057c0001137983 */ /* 0x000f280000300800 */
[----:B------:R-:W4:Y:S04]  /*246f0*/  LDL.LU R248, [R1+0x5f0] ;  /* 0x0005f00001f87983 */ /* 0x000f280000300800 */
[----:B------:R-:W4:Y:S01]  /*24700*/  LDL.LU R249, [R1+0x5f4] ;  /* 0x0005f40001f97983 */ /* 0x000f220000300800 */
[----:B---3--:R-:W-:-:S03]  /*24710*/  IMAD.MOV.U32 R250, RZ, RZ, R153 ;  /* 0x000000fffffa7224 */ /* 0x008fc600078e0099 */
[----:B------:R-:W3:Y:S01]  /*24720*/  LDL.LU R153, [R1+0x17f0] ;  /* 0x0017f00001997983 */ /* 0x000ee20000300800 */
[----:B--2---:R-:W-:-:S03]  /*24730*/  IMAD.MOV.U32 R251, RZ, RZ, R152 ;  /* 0x000000fffffb7224 */ /* 0x004fc600078e0098 */
[----:B------:R-:W2:Y:S04]  /*24740*/  LDL.LU R152, [R1+0x17ec] ;  /* 0x0017ec0001987983 */ /* 0x000ea80000300800 */
[----:B------:R-:W4:Y:S04]  /*24750*/  LDL.LU R244, [R1+0x610] ;  /* 0x0006100001f47983 */ /* 0x000f280000300800 */
[----:B------:R-:W4:Y:S04]  /*24760*/  LDL.LU R245, [R1+0x614] ;  /* 0x0006140001f57983 */ /* 0x000f280000300800 */
[----:B------:R-:W4:Y:S04]  /*24770*/  LDL.LU R246, [R1+0x618] ;  /* 0x0006180001f67983 */ /* 0x000f280000300800 */
[----:B------:R-:W4:Y:S01]  /*24780*/  LDL.LU R247, [R1+0x61c] ;  /* 0x00061c0001f77983 */ /* 0x000f220000300800 */
[----:B---3--:R-:W-:-:S03]  /*24790*/  MOV R228, R153 ;  /* 0x0000009900e47202 */ /* 0x008fc60000000f00 */
[----:B------:R-:W3:Y:S01]  /*247a0*/  LDL.LU R153, [R1+0x17e8] ;  /* 0x0017e80001997983 */ /* 0x000ee20000300800 */
[----:B--2---:R-:W-:-:S03]  /*247b0*/  IMAD.MOV.U32 R229, RZ, RZ, R152 ;  /* 0x000000ffffe57224 */ /* 0x004fc600078e0098 */
[----:B------:R-:W2:Y:S01]  /*247c0*/  LDL.LU R152, [R1+0x17e4] ;  /* 0x0017e40001987983 */ /* 0x000ea20000300800 */
[----:B------:R-:W-:Y:S03]  /*247d0*/  HMMA.1688.F32.TF32 R96, R196, R52, R108 ;  /* 0x00000034c460723c */ /* 0x000fe6000008106c */
[----:B------:R-:W4:Y:S04]  /*247e0*/  LDL.LU R230, [R1+0x638] ;  /* 0x0006380001e67983 */ /* 0x000f280000300800 */
[----:B------:R-:W4:Y:S01]  /*247f0*/  LDL.LU R231, [R1+0x63c] ;  /* 0x00063c0001e77983 */ /* 0x000f220000300800 */
[----:B------:R-:W-:Y:S03]  /*24800*/  HMMA.1688.F32.TF32 R108, R176, R56, R220 ;  /* 0x00000038b06c723c */ /* 0x000fe600000810dc */
        /* <DEDUP_REMOVED lines=37> */
[----:B------:R-:W2:Y:S01]  /*24a60*/  LDL.LU R152, [R1+0x17bc] ;  /* 0x0017bc0001987983 */ /* 0x000ea20000300800 */
[----:B------:R-:W-:Y:S03]  /*24a70*/  HMMA.1688.F32.TF32 R140, R156, R120, R180 ;  /* 0x000000789c8c723c */ /* 0x000fe600000810b4 */
[----:B------:R-:W4:Y:S04]  /*24a80*/  LDL.LU R184, [R1+0x7b0] ;  /* 0x0007b00001b87983 */ /* 0x000f280000300800 */
[----:B------:R-:W4:Y:S04]  /*24a90*/  LDL.LU R185, [R1+0x7b4] ;  /* 0x0007b40001b97983 */ /* 0x000f280000300800 */
[----:B------:R-:W4:Y:S04]  /*24aa0*/  LDL.LU R186, [R1+0x7b8] ;  /* 0x0007b80001ba7983 */ /* 0x000f280000300800 */
[----:B------:R-:W4:Y:S04]  /*24ab0*/  LDL.LU R187, [R1+0x7bc] ;  /* 0x0007bc0001bb7983 */ /* 0x000f280000300800 */
[----:B------:R-:W4:Y:S04]  /*24ac0*/  LDL.LU R180, [R1+0x7c0] ;  /* 0x0007c00001b47983 */ /* 0x000f280000300800 */
[----:B------:R-:W4:Y:S01]  /*24ad0*/  LDL.LU R181, [R1+0x7c4] ;  /* 0x0007c40001b57983 */ /* 0x000f220000300800 */
[----:B---3--:R-:W-:Y:S01]  /*24ae0*/  IMAD.MOV.U32 R183, RZ, RZ, R153 ;  /* 0x000000ffffb77224 */ /* 0x008fe200078e0099 */
[----:B--2---:R-:W-:-:S02]  /*24af0*/  MOV R182, R152 ;  /* 0x0000009800b67202 */ /* 0x004fc40000000f00 */
[----:B------:R-:W2:Y:S04]  /*24b00*/  LDL.LU R152, [R1+0x17b8] ;  /* 0x0017b80001987983 */ /* 0x000ea80000300800 */
[----:B------:R-:W3:Y:S01]  /*24b10*/  LDL.LU R153, [R1+0x17b4] ;  /* 0x0017b40001997983 */ /* 0x000ee20000300800 */
[-C--:B----4-:R-:W-:Y:S03]  /*24b20*/  HMMA.1688.F32.TF32 R116, R216, R56.reuse, R168 ;  /* 0x00000038d874723c */ /* 0x090fe600000810a8 */
[----:B------:R-:W4:Y:S04]  /*24b30*/  LDL.LU R172, [R1+0x830] ;  /* 0x0008300001ac7983 */ /* 0x000f280000300800 */
[----:B------:R-:W4:Y:S04]  /*24b40*/  LDL.LU R173, [R1+0x834] ;  /* 0x0008340001ad7983 */ /* 0x000f280000300800 */
[----:B------:R-:W4:Y:S04]  /*24b50*/  LDL.LU R174, [R1+0x838] ;  /* 0x0008380001ae7983 */ /* 0x000f280000300800 */
[----:B------:R-:W4:Y:S04]  /*24b60*/  LDL.LU R175, [R1+0x83c] ;  /* 0x00083c0001af7983 */ /* 0x000f280000300800 */
[----:B------:R-:W4:Y:S01]  /*24b70*/  LDL.LU R168, [R1+0x840] ;  /* 0x0008400001a87983 */ /* 0x000f220000300800 */
[-C--:B------:R-:W-:Y:S08]  /*24b80*/  HMMA.1688.F32.TF32 R104, R156, R56.reuse, R160 ;  /* 0x000000389c68723c */ /* 0x080ff000000810a0 */
[----:B------:R-:W-:Y:S01]  /*24b90*/  HMMA.1688.F32.TF32 R112, R196, R56, R192 ;  /* 0x00000038c470723c */ /* 0x000fe200000810c0 */
[----:B--2---:R-:W-:-:S02]  /*24ba0*/  IMAD.MOV.U32 R170, RZ, RZ, R152 ;  /* 0x000000ffffaa7224 */ /* 0x004fc400078e0098 */
[----:B---3--:R-:W-:Y:S02]  /*24bb0*/  IMAD.MOV.U32 R169, RZ, RZ, R153 ;  /* 0x000000ffffa97224 */ /* 0x008fe400078e0099 */
[----:B------:R-:W2:Y:S04]  /*24bc0*/  LDL.LU R153, [R1+0x17b0] ;  /* 0x0017b00001997983 */ /* 0x000ea80000300800 */
        /* <DEDUP_REMOVED lines=44> */
[----:B------:R-:W-:Y:S03]  /*24e90*/  HMMA.1688.F32.TF32 R92, R176, R52, R128 ;  /* 0x00000034b05c723c */ /* 0x000fe60000081080 */
[----:B------:R-:W1:Y:S05]  /*24ea0*/  LDSM.16.M88.4 R128, [R252+0x46880] ;  /* 0x04688000fc80783b */ /* 0x000e6a0000000200 */
[C---:B------:R-:W-:Y:S08]  /*24eb0*/  HMMA.1688.F32.TF32 R16, R4.reuse, R124, R16 ;  /* 0x0000007c0410723c */ /* 0x040ff00000081010 */
[----:B-1----:R-:W-:Y:S08]  /*24ec0*/  HMMA.1688.F32.TF32 R36, R4, R128, R36 ;  /* 0x000000800424723c */ /* 0x002ff00000081024 */
[----:B------:R-:W-:Y:S08]  /*24ed0*/  HMMA.1688.F32.TF32 R232, R236, R132, R244 ;  /* 0x00000084ece8723c */ /* 0x000ff000000810f4 */
[C---:B------:R-:W-:Y:S08]  /*24ee0*/  HMMA.1688.F32.TF32 R100, R216.reuse, R52, R100 ;  /* 0x00000034d864723c */ /* 0x040ff00000081064 */
[C---:B------:R-:W-:Y:S08]  /*24ef0*/  HMMA.1688.F32.TF32 R200, R216.reuse, R120, R200 ;  /* 0x00000078d8c8723c */ /* 0x040ff000000810c8 */
[C---:B------:R-:W-:Y:S08]  /*24f00*/  HMMA.1688.F32.TF32 R204, R216.reuse, R124, R204 ;  /* 0x0000007cd8cc723c */ /* 0x040ff000000810cc */
[----:B------:R-:W-:Y:S08]  /*24f10*/  HMMA.1688.F32.TF32 R212, R216, R132, R212 ;  /* 0x00000084d8d4723c */ /* 0x000ff000000810d4 */
[C---:B------:R-:W-:Y:S08]  /*24f20*/  HMMA.1688.F32.TF32 R76, R176.reuse, R48, R76 ;  /* 0x00000030b04c723c */ /* 0x040ff0000008104c */
[----:B----4-:R-:W-:Y:S08]  /*24f30*/  HMMA.1688.F32.TF32 R172, R176, R132, R172 ;  /* 0x00000084b0ac723c */ /* 0x010ff000000810ac */
[C---:B------:R-:W-:Y:S08]  /*24f40*/  HMMA.1688.F32.TF32 R72, R156.reuse, R48, R72 ;  /* 0x000000309c48723c */ /* 0x040ff00000081048 */
[C---:B------:R-:W-:Y:S08]  /*24f50*/  HMMA.1688.F32.TF32 R144, R156.reuse, R124, R144 ;  /* 0x0000007c9c90723c */ /* 0x040ff00000081090 */
[-C--:B------:R-:W-:Y:S08]  /*24f60*/  HMMA.1688.F32.TF32 R148, R156, R128.reuse, R148 ;  /* 0x000000809c94723c */ /* 0x080ff00000081094 */
[C---:B---3--:R-:W-:Y:S08]  /*24f70*/  HMMA.1688.F32.TF32 R168, R176.reuse, R128, R168 ;  /* 0x00000080b0a8723c */ /* 0x048ff000000810a8 */
[----:B--2---:R-:W-:Y:S08]  /*24f80*/  HMMA.1688.F32.TF32 R164, R176, R124, R64 ;  /* 0x0000007cb0a4723c */ /* 0x004ff00000081040 */
[C---:B------:R-:W-:Y:S08]  /*24f90*/  HMMA.1688.F32.TF32 R152, R156.reuse, R132, R152 ;  /* 0x000000849c98723c */ /* 0x040ff00000081098 */
[----:B------:R-:W-:Y:S08]  /*24fa0*/  HMMA.1688.F32.TF32 R156, R156, R136, R68 ;  /* 0x000000889c9c723c */ /* 0x000ff00000081044 */
[C---:B------:R-:W-:Y:S11]  /*24fb0*/  HMMA.1688.F32.TF32 R20, R4.reuse, R120, R20 ;  /* 0x000000780414723c */ /* 0x040ff60000081014 */
[----:B------:R-:W-:Y:S11]  /*24fc0*/  @!UPT UIADD3 URZ, URZ, URZ, URZ ;  /* 0x0000003f3f3ff290 */ /* 0x000ff6000fffe03f */
[----:B------:R-:W-:Y:S01]  /*24fd0*/  @!UPT UIADD3 URZ, URZ, URZ, URZ ;  /* 0x0000003f3f3ff290 */ /* 0x000fe2000fffe03f */
[----:B------:R-:W-:Y:S04]  /*24fe0*/  STL.64 [R1+0x70], R20 ;  /* 0x0000701401007387 */ /* 0x000fe80000100a00 */
[----:B------:R1:W-:Y:S04]  /*24ff0*/  STL.64 [R1+0x78], R22 ;  /* 0x0000781601007387 */ /* 0x0003e80000100a00 */
[----:B------:R-:W-:Y:S04]  /*25000*/  STL.64 [R1+0x60], R16 ;  /* 0x0000601001007387 */ /* 0x000fe80000100a00 */
[----:B------:R2:W-:Y:S01]  /*25010*/  STL.64 [R1+0x68], R18 ;  /* 0x0000681201007387 */ /* 0x0005e20000100a00 */
[C---:B-1----:R-:W-:Y:S08]  /*25020*/  HMMA.1688.F32.TF32 R20, R4.reuse, R132, R28 ;  /* 0x000000840414723c */ /* 0x042ff0000008101c */
[----:B--2---:R-:W-:Y:S01]  /*25030*/  HMMA.1688.F32.TF32 R16, R4, R136, R32 ;  /* 0x000000880410723c */ /* 0x004fe20000081020 */
[----:B------:R-:W-:Y:S04]  /*25040*/  STL.64 [R1+0x50], R36 ;  /* 0x0000502401007387 */ /* 0x000fe80000100a00 */
[----:B------:R-:W-:Y:S03]  /*25050*/  STL.64 [R1+0x58], R38 ;  /* 0x0000582601007387 */ /* 0x000fe60000100a00 */
[----:B------:R-:W-:Y:S01]  /*25060*/  HMMA.1688.F32.TF32 R208, R216, R128, R208 ;  /* 0x00000080d8d0723c */ /* 0x000fe200000810d0 */
[----:B------:R-:W-:Y:S04]  /*25070*/  LDS R4, [R2+0x14000] ;  /* 0x0140000002047984 */ /* 0x000fe80000000800 */
[----:B------:R-:W-:Y:S04]  /*25080*/  LDS R6, [R2+0x16000] ;  /* 0x0160000002067984 */ /* 0x000fe80000000800 */
[----:B------:R-:W-:Y:S04]  /*25090*/  STL.64 [R1+0x40], R20 ;  /* 0x0000401401007387 */ /* 0x000fe80000100a00 */
[----:B------:R-:W-:Y:S04]  /*250a0*/  STL.64 [R1+0x48], R22 ;  /* 0x0000481601007387 */ /* 0x000fe80000100a00 */
[----:B------:R-:W-:Y:S04]  /*250b0*/  STL.64 [R1+0x20], R16 ;  /* 0x0000201001007387 */ /* 0x000fe80000100a00 */
[----:B------:R1:W-:Y:S04]  /*250c0*/  STL.64 [R1+0x28], R18 ;  /* 0x0000281201007387 */ /* 0x0003e80000100a00 */
[----:B------:R-:W2:Y:S01]  /*250d0*/  LDL.LU R244, [R1+0xe0] ;  /* 0x0000e00001f47983 */ /* 0x000ea20000300800 */
[-C--:B------:R-:W-:Y:S03]  /*250e0*/  HMMA.1688.F32.TF32 R160, R176, R120.reuse, R160 ;  /* 0x00000078b0a0723c */ /* 0x080fe600000810a0 */
[----:B------:R-:W-:Y:S04]  /*250f0*/  LDS R5, [R3+0x14000] ;  /* 0x0140000003057984 */ /* 0x000fe80000000800 */
[----:B------:R-:W3:Y:S01]  /*25100*/  LDS R7, [R3+0x16000] ;  /* 0x0160000003077984 */ /* 0x000ee20000000800 */
[----:B-1----:R-:W-:Y:S08]  /*25110*/  HMMA.1688.F32.TF32 R16, R8, R120, R24 ;  /* 0x000000780810723c */ /* 0x002ff00000081018 */
[-C--:B------:R-:W-:Y:S11]  /*25120*/  HMMA.1688.F32.TF32 R216, R216, R136.reuse, R40 ;  /* 0x00000088d8d8723c */ /* 0x080ff60000081028 */
[----:B------:R-:W-:Y:S04]  /*25130*/  @!UPT UIADD3 URZ, URZ, URZ, URZ ;  /* 0x0000003f3f3ff290 */ /* 0x000fe8000fffe03f */
[----:B------:R1:W-:Y:S04]  /*25140*/  STL.64 [R1+0x1f0], R16 ;  /* 0x0001f01001007387 */ /* 0x0003e80000100a00 */
[----:B------:R4:W-:Y:S04]  /*25150*/  STL.64 [R1+0x1f8], R18 ;  /* 0x0001f81201007387 */ /* 0x0009e80000100a00 */
        /* <DEDUP_REMOVED lines=28> */
[C---:B------:R-:W-:Y:S08]  /*25320*/  HMMA.1688.F32.TF32 R80, R196.reuse, R48, R80 ;  /* 0x00000030c450723c */ /* 0x040ff00000081050 */
[C---:B------:R-:W-:Y:S08]  /*25330*/  HMMA.1688.F32.TF32 R180, R196.reuse, R120, R180 ;  /* 0x00000078c4b4723c */ /* 0x040ff000000810b4 */
[C---:B------:R-:W-:Y:S08]  /*25340*/  HMMA.1688.F32.TF32 R184, R196.reuse, R124, R184 ;  /* 0x0000007cc4b8723c */ /* 0x040ff000000810b8 */
[C---:B------:R-:W-:Y:S08]  /*25350*/  HMMA.1688.F32.TF32 R188, R196.reuse, R128, R188 ;  /* 0x00000080c4bc723c */ /* 0x040ff000000810bc */
[C---:B------:R-:W-:Y:S08]  /*25360*/  HMMA.1688.F32.TF32 R192, R196.reuse, R132, R192 ;  /* 0x00000084c4c0723c */ /* 0x040ff000000810c0 */
[----:B------:R-:W-:Y:S01]  /*25370*/  HMMA.1688.F32.TF32 R196, R196, R136, R240 ;  /* 0x00000088c4c4723c */ /* 0x000fe200000810f0 */
[----:B------:R-:W3:Y:S04]  /*25380*/  LDL.LU R240, [R1+0x330] ;  /* 0x0003300001f07983 */ /* 0x000ee80000300800 */
[----:B------:R-:W3:Y:S04]  /*25390*/  LDL.LU R241, [R1+0x334] ;  /* 0x0003340001f17983 */ /* 0x000ee80000300800 */
[----:B------:R-:W3:Y:S04]  /*253a0*/  LDL.LU R242, [R1+0x338] ;  /* 0x0003380001f27983 */ /* 0x000ee80000300800 */
[----:B------:R-:W3:Y:S04]  /*253b0*/  LDL.LU R243, [R1+0x33c] ;  /* 0x00033c0001f37983 */ /* 0x000ee80000300800 */
[----:B-1----:R-:W3:Y:S04]  /*253c0*/  LDL.LU R16, [R1+0x310] ;  /* 0x0003100001107983 */ /* 0x002ee80000300800 */
[----:B------:R-:W3:Y:S04]  /*253d0*/  LDL.LU R17, [R1+0x314] ;  /* 0x0003140001117983 */ /* 0x000ee80000300800 */
[----:B----4-:R-:W4:Y:S04]  /*253e0*/  LDL.LU R18, [R1+0x318] ;  /* 0x0003180001127983 */ /* 0x010f280000300800 */
        /* <DEDUP_REMOVED lines=14> */
[----:B------:R-:W4:Y:S01]  /*254d0*/  LDL.LU R32, [R1+0x120] ;  /* 0x0001200001207983 */ /* 0x000f220000300800 */
[C---:B------:R-:W-:Y:S03]  /*254e0*/  HMMA.1688.F32.TF32 R224, R236.reuse, R124, R224 ;  /* 0x0000007cece0723c */ /* 0x040fe600000810e0 */
[----:B------:R-:W4:Y:S04]  /*254f0*/  LDL.LU R33, [R1+0x124] ;  /* 0x0001240001217983 */ /* 0x000f280000300800 */
[----:B------:R-:W4:Y:S01]  /*25500*/  LDL.LU R34, [R1+0x128] ;  /* 0x0001280001227983 */ /* 0x000f220000300800 */
[C---:B------:R-:W-:Y:S03]  /*25510*/  HMMA.1688.F32.TF32 R228, R236.reuse, R128, R228 ;  /* 0x00000080ece4723c */ /* 0x040fe600000810e4 */
[----:B------:R-:W4:Y:S05]  /*25520*/  LDL.LU R35, [R1+0x12c] ;  /* 0x00012c0001237983 */ /* 0x000f2a0000300800 */
[----:B------:R-:W-:Y:S01]  /*25530*/  HMMA.1688.F32.TF32 R236, R236, R136, R248 ;  /* 0x00000088ecec723c */ /* 0x000fe200000810f8 */
[----:B------:R-:W4:Y:S04]  /*25540*/  LDL.LU R248, [R1+0x80] ;  /* 0x0000800001f87983 */ /* 0x000f280000300800 */
[----:B------:R-:W4:Y:S02]  /*25550*/  LDL.LU R249, [R1+0x84] ;  /* 0x0000840001f97983 */ /* 0x000f240000300800 */
[----:B------:R-:W-:-:S02]  /*25560*/  MOV R251, R0 ;  /* 0x0000000000fb7202 */ /* 0x000fc40000000f00 */
[----:B------:R-:W4:Y:S04]  /*25570*/  LDL.LU R250, [R1+0x88] ;  /* 0x0000880001fa7983 */ /* 0x000f280000300800 */
[----:B------:R-:W4:Y:S01]  /*25580*/  LDL.LU R0, [R1+0x17a8] ;  /* 0x0017a80001007983 */ /* 0x000f220000300800 */
[C---:B--2---:R-:W-:Y:S08]  /*25590*/  HMMA.1688.F32.TF32 R20, R12.reuse, R132, R20 ;  /* 0x000000840c14723c */ /* 0x044ff00000081014 */
[----:B---3--:R-:W-:Y:S08]  /*255a0*/  HMMA.1688.F32.TF32 R40, R12, R124, R40 ;  /* 0x0000007c0c28723c */ /* 0x008ff00000081028 */
[C---:B------:R-:W-:Y:S08]  /*255b0*/  HMMA.1688.F32.TF32 R68, R8.reuse, R128, R68 ;  /* 0x000000800844723c */ /* 0x040ff00000081044 */
[C---:B------:R-:W-:Y:S08]  /*255c0*/  HMMA.1688.F32.TF32 R44, R8.reuse, R124, R44 ;  /* 0x0000007c082c723c */ /* 0x040ff0000008102c */
[C---:B------:R-:W-:Y:S08]  /*255d0*/  HMMA.1688.F32.TF32 R64, R8.reuse, R132, R64 ;  /* 0x000000840840723c */ /* 0x040ff00000081040 */
[----:B------:R-:W-:Y:S07]  /*255e0*/  HMMA.1688.F32.TF32 R8, R8, R136, R60 ;  /* 0x000000880808723c */ /* 0x000fee000008103c */
[----:B------:R-:W-:Y:S04]  /*255f0*/  STL.64 [R1+0x1e0], R44 ;  /* 0x0001e02c01007387 */ /* 0x000fe80000100a00 */
[----:B------:R1:W-:Y:S04]  /*25600*/  STL.64 [R1+0x1e8], R46 ;  /* 0x0001e82e01007387 */ /* 0x0003e80000100a00 */
[----:B-1----:R-:W2:Y:S04]  /*25610*/  LDL.LU.64 R46, [R1+0x17a0] ;  /* 0x0017a000012e7983 */ /* 0x002ea80000300a00 */
[----:B------:R-:W-:Y:S04]  /*25620*/  STL.64 [R1+0x1d0], R68 ;  /* 0x0001d04401007387 */ /* 0x000fe80000100a00 */
[----:B------:R1:W-:Y:S04]  /*25630*/  STL.64 [R1+0x1d8], R70 ;  /* 0x0001d84601007387 */ /* 0x0003e80000100a00 */
[----:B-1----:R-:W3:Y:S04]  /*25640*/  LDL.LU.64 R70, [R1+0x1798] ;  /* 0x0017980001467983 */ /* 0x002ee80000300a00 */
[----:B------:R-:W3:Y:S01]  /*25650*/  LDL.LU.64 R68, [R1+0x1790] ;  /* 0x0017900001447983 */ /* 0x000ee20000300a00 */
[C---:B------:R-:W-:Y:S03]  /*25660*/  HMMA.1688.F32.TF32 R240, R12.reuse, R120, R240 ;  /* 0x000000780cf0723c */ /* 0x040fe600000810f0 */
[----:B------:R-:W-:Y:S04]  /*25670*/  STL.64 [R1+0x1c0], R64 ;  /* 0x0001c04001007387 */ /* 0x000fe80000100a00 */
[----:B------:R1:W-:Y:S01]  /*25680*/  STL.64 [R1+0x1c8], R66 ;  /* 0x0001c84201007387 */ /* 0x0003e20000100a00 */
[C---:B----4-:R-:W-:Y:S03]  /*25690*/  HMMA.1688.F32.TF32 R16, R12.reuse, R128, R16 ;  /* 0x000000800c10723c */ /* 0x050fe60000081010 */
[----:B-1----:R-:W4:Y:S04]  /*256a0*/  LDL.LU.64 R66, [R1+0x1788] ;  /* 0x0017880001427983 */ /* 0x002f280000300a00 */
[----:B------:R-:W4:Y:S04]  /*256b0*/  LDL.LU.64 R64, [R1+0x1780] ;  /* 0x0017800001407983 */ /* 0x000f280000300a00 */
[----:B------:R-:W2:Y:S04]  /*256c0*/  LDL.LU.64 R62, [R1+0x1778] ;  /* 0x00177800013e7983 */ /* 0x000ea80000300a00 */
[----:B------:R-:W2:Y:S04]  /*256d0*/  LDL.LU.64 R60, [R1+0x1770] ;  /* 0x00177000013c7983 */ /* 0x000ea80000300a00 */
[----:B------:R1:W-:Y:S04]  /*256e0*/  STL.64 [R1+0x1b0], R8 ;  /* 0x0001b00801007387 */ /* 0x0003e80000100a00 */
[----:B------:R1:W-:Y:S04]  /*256f0*/  STL.64 [R1+0x1b8], R10 ;  /* 0x0001b80a01007387 */ /* 0x0003e80000100a00 */
[----:B-1----:R-:W2:Y:S04]  /*25700*/  LDL.LU R8, [R1+0x2c0] ;  /* 0x0002c00001087983 */ /* 0x002ea80000300800 */
[----:B------:R-:W2:Y:S04]  /*25710*/  LDL.LU R9, [R1+0x2c4] ;  /* 0x0002c40001097983 */ /* 0x000ea80000300800 */
[----:B------:R-:W2:Y:S04]  /*25720*/  LDL.LU R10, [R1+0x2c8] ;  /* 0x0002c800010a7983 */ /* 0x000ea80000300800 */
[----:B------:R-:W2:Y:S04]  /*25730*/  LDL.LU R11, [R1+0x2cc] ;  /* 0x0002cc00010b7983 */ /* 0x000ea80000300800 */
[----:B------:R-:W-:Y:S04]  /*25740*/  STL.64 [R1+0x330], R240 ;  /* 0x000330f001007387 */ /* 0x000fe80000100a00 */
[----:B------:R1:W-:Y:S04]  /*25750*/  STL.64 [R1+0x338], R242 ;  /* 0x000338f201007387 */ /* 0x0003e80000100a00 */
[----:B-1----:R-:W3:Y:S04]  /*25760*/  LDL.LU.64 R242, [R1+0x1768] ;  /* 0x0017680001f27983 */ /* 0x002ee80000300a00 */
[----:B------:R-:W3:Y:S04]  /*25770*/  LDL.LU.64 R240, [R1+0x1760] ;  /* 0x0017600001f07983 */ /* 0x000ee80000300a00 */
[----:B------:R-:W-:Y:S04]  /*25780*/  STL.64 [R1+0x320], R40 ;  /* 0x0003202801007387 */ /* 0x000fe80000100a00 */
[----:B------:R1:W-:Y:S04]  /*25790*/  STL.64 [R1+0x328], R42 ;  /* 0x0003282a01007387 */ /* 0x0003e80000100a00 */
[----:B-1----:R-:W3:Y:S04]  /*257a0*/  LDL.LU.64 R42, [R1+0x1758] ;  /* 0x00175800012a7983 */ /* 0x002ee80000300a00 */
[----:B------:R-:W-:Y:S04]  /*257b0*/  STL.64 [R1+0x310], R16 ;  /* 0x0003101001007387 */ /* 0x000fe80000100a00 */
[----:B------:R1:W-:Y:S04]  /*257c0*/  STL.64 [R1+0x318], R18 ;  /* 0x0003181201007387 */ /* 0x0003e80000100a00 */
[----:B-1----:R-:W3:Y:S04]  /*257d0*/  LDL.LU.64 R18, [R1+0x1750] ;  /* 0x0017500001127983 */ /* 0x002ee80000300a00 */
[----:B------:R-:W4:Y:S04]  /*257e0*/  LDL.LU.64 R16, [R1+0x1748] ;  /* 0x0017480001107983 */ /* 0x000f280000300a00 */
[----:B------:R-:W-:Y:S04]  /*257f0*/  STL.64 [R1+0x300], R20 ;  /* 0x0003001401007387 */ /* 0x000fe80000100a00 */
[----:B------:R1:W-:Y:S04]  /*25800*/  STL.64 [R1+0x308], R22 ;  /* 0x0003081601007387 */ /* 0x0003e80000100a00 */
[----:B-1----:R-:W4:Y:S04]  /*25810*/  LDL.LU.64 R22, [R1+0x1740] ;  /* 0x0017400001167983 */ /* 0x002f280000300a00 */
[----:B------:R-:W4:Y:S01]  /*25820*/  LDL.LU.64 R20, [R1+0x1738] ;  /* 0x0017380001147983 */ /* 0x000f220000300a00 */
[----:B--2---:R-:W-:Y:S11]  /*25830*/  HMMA.1688.F32.TF32 R8, R12, R136, R8 ;  /* 0x000000880c08723c */ /* 0x004ff60000081008 */
[----:B------:R-:W-:Y:S11]  /*25840*/  @!UPT UIADD3 URZ, URZ, URZ, URZ ;  /* 0x0000003f3f3ff290 */ /* 0x000ff6000fffe03f */
[----:B------:R-:W-:Y:S01]  /*25850*/  @!UPT UIADD3 URZ, URZ, URZ, URZ ;  /* 0x0000003f3f3ff290 */ /* 0x000fe2000fffe03f */
[----:B------:R-:W-:Y:S04]  /*25860*/  STL.64 [R1+0x2c0], R8 ;  /* 0x0002c00801007387 */ /* 0x000fe80000100a00 */
[----:B------:R-:W-:Y:S01]  /*25870*/  STL.64 [R1+0x2c8], R10 ;  /* 0x0002c80a01007387 */ /* 0x000fe20000100a00 */
[C---:B------:R-:W-:Y:S03]  /*25880*/  HMMA.1688.F32.TF32 R140, R4.reuse, R122, R140 ;  /* 0x0000007a048c723c */ /* 0x040fe6000008108c */
[----:B------:R-:W-:Y:S04]  /*25890*/  LDS R8, [R2+0x14100] ;  /* 0x0141000002087984 */ /* 0x000fe80000000800 */
[----:B------:R-:W-:Y:S01]  /*258a0*/  LDS R10, [R2+0x16100] ;  /* 0x01610000020a7984 */ /* 0x000fe20000000800 */
[C---:B------:R-:W-:Y:S03]  /*258b0*/  HMMA.1688.F32.TF32 R144, R4.reuse, R126, R144 ;  /* 0x0000007e0490723c */ /* 0x040fe60000081090 */
[----:B------:R-:W-:Y:S04]  /*258c0*/  LDS R9, [R3+0x14100] ;  /* 0x0141000003097984 */ /* 0x000fe80000000800 */
[----:B------:R-:W1:Y:S01]  /*258d0*/  LDS R11, [R3+0x16100] ;  /* 0x01610000030b7984 */ /* 0x000e620000000800 */
[----:B---3--:R-:W-:Y:S01]  /*258e0*/  HMMA.1688.F32.TF32 R36, R4, R18, R36 ;  /* 0x000000120424723c */ /* 0x008fe20000081024 */
[----:B----4-:R-:W-:-:S07]  /*258f0*/  IMAD.MOV.U32 R14, RZ, RZ, R17 ;  /* 0x000000ffff0e7224 */ /* 0x010fce00078e0011 */
[C---:B------:R-:W-:Y:S01]  /*25900*/  HMMA.1688.F32.TF32 R24, R4.reuse, R22, R24 ;  /* 0x000000160418723c */ /* 0x040fe20000081018 */
[----:B------:R-:W-:Y:S11]  /*25910*/  MOV R15, R16 ;  /* 0x00000010000f7202 */ /* 0x000ff60000000f00 */
[----:B------:R-:W-:Y:S04]  /*25920*/  @!UPT UIADD3 URZ, URZ, URZ, URZ ;  /* 0x0000003f3f3ff290 */ /* 0x000fe8000fffe03f */
[----:B------:R-:W-:Y:S01]  /*25930*/  IMAD.MOV.U32 R17, RZ, RZ, R38 ;  /* 0x000000ffff117224 */ /* 0x000fe200078e0026 */
[----:B------:R-:W-:Y:S02]  /*25940*/  MOV R16, R39 ;  /* 0x0000002700107202 */ /* 0x000fe40000000f00 */
[----:B------:R-:W2:Y:S04]  /*25950*/  LDL.LU.64 R38, [R1+0x1730] ;  /* 0x0017300001267983 */ /* 0x000ea80000300a00 */
[----:B------:R-:W-:Y:S04]  /*25960*/  STL.64 [R1+0x400], R24 ;  /* 0x0004001801007387 */ /* 0x000fe80000100a00 */
[----:B------:R3:W-:Y:S04]  /*25970*/  STL.64 [R1+0x408], R26 ;  /* 0x0004081a01007387 */ /* 0x0007e80000100a00 */
[----:B---3--:R-:W3:Y:S04]  /*25980*/  LDL.LU.64 R26, [R1+0x1728] ;  /* 0x00172800011a7983 */ /* 0x008ee80000300a00 */
[----:B------:R-:W4:Y:S01]  /*25990*/  LDL.LU.64 R24, [R1+0x1720] ;  /* 0x0017200001187983 */ /* 0x000f220000300a00 */
[----:B---3--:R-:W-:Y:S11]  /*259a0*/  HMMA.1688.F32.TF32 R28, R4, R26, R28 ;  /* 0x0000001a041c723c */ /* 0x008ff6000008101c */
[----:B------:R-:W-:Y:S11]  /*259b0*/  @!UPT UIADD3 URZ, URZ, URZ, URZ ;  /* 0x0000003f3f3ff290 */ /* 0x000ff6000fffe03f */
[----:B------:R-:W-:Y:S01]  /*259c0*/  @!UPT UIADD3 URZ, URZ, URZ, URZ ;  /* 0x0000003f3f3ff290 */ /* 0x000fe2000fffe03f */
[----:B------:R3:W-:Y:S04]  /*259d0*/  STL.64 [R1+0x478], R30 ;  /* 0x0004781e01007387 */ /* 0x0007e80000100a00 */
[----:B---3--:R-:W3:Y:S01]  /*259e0*/  LDL.LU.64 R30, [R1+0x1718] ;  /* 0x00171800011e7983 */ /* 0x008ee20000300a00 */
[----:B------:R-:W-:Y:S02]  /*259f0*/  IMAD.MOV.U32 R13, RZ, RZ, R20 ;  /* 0x000000ffff0d7224 */ /* 0x000fe400078e0014 */
[----:B------:R-:W-:Y:S02]  /*25a00*/  IMAD.MOV.U32 R12, RZ, RZ, R21 ;  /* 0x000000ffff0c7224 */ /* 0x000fe400078e0015 */
[----:B------:R-:W-:Y:S02]  /*25a10*/  IMAD.MOV.U32 R20, RZ, RZ, R37 ;  /* 0x000000ffff147224 */ /* 0x000fe400078e0025 */
[----:B------:R-:W-:-:S02]  /*25a20*/  IMAD.MOV.U32 R21, RZ, RZ, R36 ;  /* 0x000000ffff157224 */ /* 0x000fc400078e0024 */
[----:B------:R-:W-:Y:S02]  /*25a30*/  IMAD.MOV.U32 R37, RZ, RZ, R29 ;  /* 0x000000ffff257224 */ /* 0x000fe400078e001d */
[----:B------:R-:W-:Y:S02]  /*25a40*/  IMAD.MOV.U32 R36, RZ, RZ, R28 ;  /* 0x000000ffff247224 */ /* 0x000fe400078e001c */
[----:B------:R-:W2:Y:S04]  /*25a50*/  LDL.LU.64 R28, [R1+0x1710] ;  /* 0x00171000011c7983 */ /* 0x000ea80000300a00 */
[----:B------:R-:W-:Y:S04]  /*25a60*/  STL [R1+0x1694], R37 ;  /* 0x0016942501007387 */ /* 0x000fe80000100800 */
[----:B------:R-:W-:Y:S01]  /*25a70*/  STL [R1+0x1690], R36 ;  /* 0x0016902401007387 */ /* 0x000fe20000100800 */
[C---:B---3--:R-:W-:Y:S11]  /*25a80*/  HMMA.1688.F32.TF32 R32, R4.reuse, R30, R32 ;  /* 0x0000001e0420723c */ /* 0x048ff60000081020 */
[----:B------:R-:W-:Y:S11]  /*25a90*/  @!UPT UIADD3 URZ, URZ, URZ, URZ ;  /* 0x0000003f3f3ff290 */ /* 0x000ff6000fffe03f */
[----:B------:R-:W-:Y:S01]  /*25aa0*/  @!UPT UIADD3 URZ, URZ, URZ, URZ ;  /* 0x0000003f3f3ff290 */ /* 0x000fe2000fffe03f */
[----:B------:R-:W-:Y:S04]  /*25ab0*/  STL.64 [R1+0x4c0], R32 ;  /* 0x0004c02001007387 */ /* 0x000fe80000100a00 */
[----:B------:R3:W-:Y:S04]  /*25ac0*/  STL.64 [R1+0x4c8], R34 ;  /* 0x0004c82201007387 */ /* 0x0007e80000100a00 */
[----:B---3--:R-:W3:Y:S01]  /*25ad0*/  LDL.LU.64 R34, [R1+0x1708] ;  /* 0x0017080001227983 */ /* 0x008ee20000300a00 */
[C---:B--2---:R-:W-:Y:S03]  /*25ae0*/  HMMA.1688.F32.TF32 R248, R4.reuse, R38, R248 ;  /* 0x0000002604f8723c */ /* 0x044fe600000810f8 */
[----:B------:R-:W2:Y:S05]  /*25af0*/  LDL.LU.64 R32, [R1+0x1700] ;  /* 0x0017000001207983 */ /* 0x000eaa0000300a00 */
[C---:B------:R-:W-:Y:S08]  /*25b00*/  HMMA.1688.F32.TF32 R12, R4.reuse, R42, R12 ;  /* 0x0000002a040c723c */ /* 0x040ff0000008100c */
[C---:B---3--:R-:W-:Y:S11]  /*25b10*/  HMMA.1688.F32.TF32 R244, R4.reuse, R34, R244 ;  /* 0x0000002204f4723c */ /* 0x048ff600000810f4 */
[----:B------:R-:W-:Y:S11]  /*25b20*/  @!UPT UIADD3 URZ, URZ, URZ, URZ ;  /* 0x0000003f3f3ff290 */ /* 0x000ff6000fffe03f */
[----:B------:R-:W-:Y:S01]  /*25b30*/  @!UPT UIADD3 URZ, URZ, URZ, URZ ;  /* 0x0000003f3f3ff290 */ /* 0x000fe2000fffe03f */
[----:B------:R-:W-:Y:S04]  /*25b40*/  STL.64 [R1+0x610], R244 ;  /* 0x000610f401007387 */ /* 0x000fe80000100a00 */
[----:B------:R3:W-:Y:S04]  /*25b50*/  STL.64 [R1+0x618], R246 ;  /* 0x000618f601007387 */ /* 0x0007e80000100a00 */
[----:B---3--:R-:W3:Y:S04]  /*25b60*/  LDL.LU.64 R246, [R1+0x16f8] ;  /* 0x0016f80001f67983 */ /* 0x008ee80000300a00 */
[----:B------:R-:W3:Y:S04]  /*25b70*/  LDL.LU.64 R244, [R1+0x16f0] ;  /* 0x0016f00001f47983 */ /* 0x000ee80000300a00 */
[----:B------:R-:W-:Y:S04]  /*25b80*/  STL.64 [R1+0x650], R248 ;  /* 0x000650f801007387 */ /* 0x000fe80000100a00 */
[----:B------:R1:W-:Y:S04]  /*25b90*/  STL.64 [R1+0x658], R250 ;  /* 0x000658fa01007387 */ /* 0x0003e80000100a00 */
[----:B-1----:R-:W3:Y:S04]  /*25ba0*/  LDL.LU.64 R250, [R1+0x16e8] ;  /* 0x0016e80001fa7983 */ /* 0x002ee80000300a00 */
[----:B------:R-:W3:Y:S04]  /*25bb0*/  LDL.LU.64 R248, [R1+0x16e0] ;  /* 0x0016e00001f87983 */ /* 0x000ee80000300a00 */
[----:B------:R-:W-:Y:S04]  /*25bc0*/  STL.64 [R1+0x6e0], R12 ;  /* 0x0006e00c01007387 */ /* 0x000fe80000100a00 */
[----:B------:R1:W-:Y:S02]  /*25bd0*/  STL.64 [R1+0x6e8], R14 ;  /* 0x0006e80e01007387 */ /* 0x0003e40000100a00 */
[C---:B-1----:R-:W-:Y:S08]  /*25be0*/  HMMA.1688.F32.TF32 R12, R4.reuse, R46, R240 ;  /* 0x0000002e040c723c */ /* 0x042ff000000810f0 */
[C---:B------:R-:W-:Y:S08]  /*25bf0*/  HMMA.1688.F32.TF32 R240, R4.reuse, R50, R72 ;  /* 0x0000003204f0723c */ /* 0x040ff00000081048 */
[C---:B------:R-:W-:Y:S07]  /*25c00*/  HMMA.1688.F32.TF32 R72, R4.reuse, R54, R88 ;  /* 0x000000360448723c */ /* 0x040fee0000081058 */
[----:B------:R-:W-:Y:S04]  /*25c10*/  STL.64 [R1+0x780], R12 ;  /* 0x0007800c01007387 */ /* 0x000fe80000100a00 */
[----:B------:R1:W-:Y:S02]  /*25c20*/  STL.64 [R1+0x788], R14 ;  /* 0x0007880e01007387 */ /* 0x0003e40000100a00 */
[----:B-1----:R-:W-:Y:S02]  /*25c30*/  HMMA.1688.F32.TF32 R12, R4, R58, R104 ;  /* 0x0000003a040c723c */ /* 0x002fe40000081068 */
[----:B------:R-:W-:Y:S04]  /*25c40*/  STL.64 [R1+0x7a0], R240 ;  /* 0x0007a0f001007387 */ /* 0x000fe80000100a00 */
[----:B------:R-:W-:Y:S04]  /*25c50*/  STL.64 [R1+0x7a8], R242 ;  /* 0x0007a8f201007387 */ /* 0x000fe80000100a00 */
[----:B------:R-:W3:Y:S04]  /*25c60*/  LDL.LU R104, [R1+0x250] ;  /* 0x0002500001687983 */ /* 0x000ee80000300800 */
[----:B------:R1:W-:Y:S04]  /*25c70*/  STL.64 [R1+0x810], R72 ;  /* 0x0008104801007387 */ /* 0x0003e80000100a00 */
[----:B------:R1:W-:Y:S05]  /*25c80*/  STL.64 [R1+0x818], R74 ;  /* 0x0008184a01007387 */ /* 0x0003ea0000100a00 */
        /* <DEDUP_REMOVED lines=9> */
[----:B-1----:R-:W3:Y:S04]  /*25d20*/  LDL.LU R72, [R1+0x130] ;  /* 0x0001300001487983 */ /* 0x002ee80000300800 */
[----:B------:R-:W3:Y:S04]  /*25d30*/  LDL.LU R73, [R1+0x134] ;  /* 0x0001340001497983 */ /* 0x000ee80000300800 */
[----:B------:R-:W3:Y:S04]  /*25d40*/  LDL.LU R74, [R1+0x138] ;  /* 0x00013800014a7983 */ /* 0x000ee80000300800 */
[----:B------:R-:W3:Y:S01]  /*25d50*/  LDL.LU R75, [R1+0x13c] ;  /* 0x00013c00014b7983 */ /* 0x000ee20000300800 */
[----:B------:R-:W-:-:S03]  /*25d60*/  IMAD.MOV.U32 R243, RZ, RZ, R0 ;  /* 0x000000fffff37224 */ /* 0x000fc600078e0000 */
[----:B------:R-:W3:Y:S04]  /*25d70*/  LDL.LU R240, [R1+0x100] ;  /* 0x0001000001f07983 */ /* 0x000ee80000300800 */
[----:B------:R-:W3:Y:S04]  /*25d80*/  LDL.LU R241, [R1+0x104] ;  /* 0x0001040001f17983 */ /* 0x000ee80000300800 */
[----:B------:R-:W3:Y:S04]  /*25d90*/  LDL.LU R242, [R1+0x108] ;  /* 0x0001080001f27983 */ /* 0x000ee80000300800 */
[----:B------:R-:W3:Y:S04]  /*25da0*/  LDL.LU R0, [R1+0x16d8] ;  /* 0x0016d80001007983 */ /* 0x000ee80000300800 */
[----:B------:R1:W-:Y:S04]  /*25db0*/  STL.64 [R1+0x8f0], R140 ;  /* 0x0008f08c01007387 */ /* 0x0003e80000100a00 */
[----:B------:R2:W-:Y:S04]  /*25dc0*/  STL.64 [R1+0x8f8], R142 ;  /* 0x0008f88e01007387 */ /* 0x0005e80000100a00 */
[----:B-1----:R-:W3:Y:S04]  /*25dd0*/  LDL.LU R140, [R1+0x2d0] ;  /* 0x0002d000018c7983 */ /* 0x002ee80000300800 */
[----:B------:R-:W3:Y:S04]  /*25de0*/  LDL.LU R141, [R1+0x2d4] ;  /* 0x0002d400018d7983 */ /* 0x000ee80000300800 */
[----:B--2---:R-:W2:Y:S04]  /*25df0*/  LDL.LU R142, [R1+0x2d8] ;  /* 0x0002d800018e7983 */ /* 0x004ea80000300800 */
[----:B------:R-:W-:Y:S04]  /*25e00*/  STL.64 [R1+0x8e0], R144 ;  /* 0x0008e09001007387 */ /* 0x000fe80000100a00 */
[----:B------:R1:W-:Y:S02]  /*25e10*/  STL.64 [R1+0x8e8], R146 ;  /* 0x0008e89201007387 */ /* 0x0003e40000100a00 */
[C---:B-1----:R-:W-:Y:S08]  /*25e20*/  HMMA.1688.F32.TF32 R144, R4.reuse, R130, R148 ;  /* 0x000000820490723c */ /* 0x042ff00000081094 */
[C---:B------:R-:W-:Y:S11]  /*25e30*/  HMMA.1688.F32.TF32 R148, R4.reuse, R134, R152 ;  /* 0x000000860494723c */ /* 0x040ff60000081098 */
[----:B------:R-:W-:Y:S04]  /*25e40*/  @!UPT UIADD3 URZ, URZ, URZ, URZ ;  /* 0x0000003f3f3ff290 */ /* 0x000fe8000fffe03f */
[----:B------:R-:W-:Y:S04]  /*25e50*/  STL.64 [R1+0x8d0], R144 ;  /* 0x0008d09001007387 */ /* 0x000fe80000100a00 */
[----:B------:R1:W-:Y:S02]  /*25e60*/  STL.64 [R1+0x8d8], R146 ;  /* 0x0008d89201007387 */ /* 0x0003e40000100a00 */
[----:B-1----:R-:W-:Y:S02]  /*25e70*/  HMMA.1688.F32.TF32 R144, R4, R138, R156 ;  /* 0x0000008a0490723c */ /* 0x002fe4000008109c */
[----:B------:R-:W-:Y:S01]  /*25e80*/  STL.64 [R1+0x8c0], R148 ;  /* 0x0008c09401007387 */ /* 0x000fe20000100a00 */
[----:B------:R-:W-:Y:S01]  /*25e90*/  MOV R12, R33 ;  /* 0x00000021000c7202 */ /* 0x000fe20000000f00 */
[----:B------:R-:W-:-:S02]  /*25ea0*/  IMAD.MOV.U32 R13, RZ, RZ, R32 ;  /* 0x000000ffff0d7224 */ /* 0x000fc400078e0020 */
[----:B------:R-:W-:Y:S01]  /*25eb0*/  STL.64 [R1+0x8c8], R150 ;  /* 0x0008c89601007387 */ /* 0x000fe20000100a00 */
[----:B----4-:R-:W-:Y:S02]  /*25ec0*/  IMAD.MOV.U32 R14, RZ, RZ, R25 ;  /* 0x000000ffff0e7224 */ /* 0x010fe400078e0019 */
[----:B------:R-:W-:Y:S01]  /*25ed0*/  IMAD.MOV.U32 R15, RZ, RZ, R24 ;  /* 0x000000ffff0f7224 */ /* 0x000fe200078e0018 */
[----:B------:R-:W-:Y:S04]  /*25ee0*/  LDS R4, [R2+0x14200] ;  /* 0x0142000002047984 */ /* 0x000fe80000000800 */
[----:B------:R-:W-:Y:S04]  /*25ef0*/  LDS R6, [R2+0x16200] ;  /* 0x0162000002067984 */ /* 0x000fe80000000800 */
[----:B------:R-:W-:Y:S04]  /*25f00*/  LDS R5, [R3+0x14200] ;  /* 0x0142000003057984 */ /* 0x000fe80000000800 */
[----:B------:R-:W1:Y:S04]  /*25f10*/  LDS R7, [R3+0x16200] ;  /* 0x0162000003077984 */ /* 0x000e680000000800 */
[----:B------:R-:W-:Y:S04]  /*25f20*/  STL.64 [R1+0x8b0], R144 ;  /* 0x0008b09001007387 */ /* 0x000fe80000100a00 */
[----:B------:R-:W-:Y:S01]  /*25f30*/  STL.64 [R1+0x8b8], R146 ;  /* 0x0008b89201007387 */ /* 0x000fe20000100a00 */
[C---:B---3--:R-:W-:Y:S08]  /*25f40*/  HMMA.1688.F32.TF32 R104, R8.reuse, R22, R104 ;  /* 0x000000160868723c */ /* 0x048ff00000081068 */
[C---:B------:R-:W-:Y:S08]  /*25f50*/  HMMA.1688.F32.TF32 R88, R8.reuse, R26, R88 ;  /* 0x0000001a0858723c */ /* 0x040ff00000081058 */
[----:B------:R-:W-:Y:S08]  /*25f60*/  HMMA.1688.F32.TF32 R72, R8, R30, R72 ;  /* 0x0000001e0848723c */ /* 0x000ff00000081048 */
[----:B------:R-:W-:Y:S01]  /*25f70*/  IMAD.MOV.U32 R252, RZ, RZ, R106 ;  /* 0x000000fffffc7224 */ /* 0x000fe200078e006a */
[----:B------:R-:W-:Y:S07]  /*25f80*/  STL.64 [R1+0x260], R104 ;  /* 0x0002606801007387 */ /* 0x000fee0000100a00 */
[----:B------:R-:W-:Y:S01]  /*25f90*/  MOV R33, R89 ;  /* 0x0000005900217202 */ /* 0x000fe20000000f00 */
[----:B------:R-:W-:Y:S01]  /*25fa0*/  IMAD.MOV.U32 R32, RZ, RZ, R88 ;  /* 0x000000ffff207224 */ /* 0x000fe200078e0058 */
[----:B------:R-:W-:Y:S01]  /*25fb0*/  MOV R143, R0 ;  /* 0x00000000008f7202 */ /* 0x000fe20000000f00 */
[----:B------:R-:W-:-:S05]  /*25fc0*/  IMAD.MOV.U32 R0, RZ, RZ, R107 ;  /* 0x000000ffff007224 */ /* 0x000fca00078e006b */
[----:B------:R3:W-:Y:S04]  /*25fd0*/  STL [R1+0x1638], R0 ;  /* 0x0016380001007387 */ /* 0x0007e80000100800 */
[----:B------:R4:W-:Y:S04]  /*25fe0*/  STL [R1+0x1634], R252 ;  /* 0x001634fc01007387 */ /* 0x0009e80000100800 */
[----:B------:R1:W-:Y:S01]  /*25ff0*/  STL.64 [R1+0x258], R90 ;  /* 0x0002585a01007387 */ /* 0x0003e20000100a00 */
[----:B---3--:R-:W-:-:S03]  /*26000*/  IMAD.MOV.U32 R0, RZ, RZ, R74 ;  /* 0x000000ffff007224 */ /* 0x008fc600078e004a */
[----:B------:R-:W-:Y:S01]  /*26010*/  STL [R1+0x1658], R33 ;  /* 0x0016582101007387 */ /* 0x000fe20000100800 */
[----:B----4-:R-:W-:-:S03]  /*26020*/  IMAD.MOV.U32 R252, RZ, RZ, R75 ;  /* 0x000000fffffc7224 */ /* 0x010fc600078e004b */
[----:B------:R-:W-:Y:S01]  /*26030*/  STL [R1+0x1654], R32 ;  /* 0x0016542001007387 */ /* 0x000fe20000100800 */
[C---:B-1----:R-:W-:Y:S03]  /*26040*/  HMMA.1688.F32.TF32 R88, R8.reuse, R34, R240 ;  /* 0x000000220858723c */ /* 0x042fe600000810f0 */
[----:B------:R1:W-:Y:S05]  /*26050*/  STL.64 [R1+0x360], R72 ;  /* 0x0003604801007387 */ /* 0x0003ea0000100a00 */
[C---:B-1----:R-:W-:Y:S08]  /*26060*/  HMMA.1688.F32.TF32 R72, R8.reuse, R38, R12 ;  /* 0x000000260848723c */ /* 0x042ff0000008100c */
[C---:B------:R-:W-:Y:S01]  /*26070*/  HMMA.1688.F32.TF32 R12, R8.reuse, R42, R248 ;  /* 0x0000002a080c723c */ /* 0x040fe200000810f8 */
[----:B------:R-:W-:Y:S04]  /*26080*/  STL [R1+0x1640], R0 ;  /* 0x0016400001007387 */ /* 0x000fe80000100800 */
[----:B------:R-:W-:Y:S04]  /*26090*/  STL [R1+0x163c], R252 ;  /* 0x00163cfc01007387 */ /* 0x000fe80000100800 */
[----:B------:R-:W-:Y:S01]  /*260a0*/  STL.64 [R1+0x460], R88 ;  /* 0x0004605801007387 */ /* 0x000fe20000100a00 */
[C---:B--2---:R-:W-:Y:S03]  /*260b0*/  HMMA.1688.F32.TF32 R140, R8.reuse, R18, R140 ;  /* 0x00000012088c723c */ /* 0x044fe6000008108c */
[----:B------:R-:W-:Y:S04]  /*260c0*/  STL.64 [R1+0x468], R90 ;  /* 0x0004685a01007387 */ /* 0x000fe80000100a00 */
[----:B------:R-:W-:Y:S04]  /*260d0*/  STL.64 [R1+0x4e0], R72 ;  /* 0x0004e04801007387 */ /* 0x000fe80000100a00 */
[----:B------:R1:W-:Y:S03]  /*260e0*/  STL.64 [R1+0x4e8], R74 ;  /* 0x0004e84a01007387 */ /* 0x0003e60000100a00 */
[----:B------:R-:W-:Y:S01]  /*260f0*/  IMAD.MOV.U32 R44, RZ, RZ, R12 ;  /* 0x000000ffff2c7224 */ /* 0x000fe200078e000c */
[----:B------:R2:W-:Y:S01]  /*26100*/  STL.64 [R1+0x598], R14 ;  /* 0x0005980e01007387 */ /* 0x0005e20000100a00 */
[----:B------:R-:W-:Y:S01]  /*26110*/  MOV R45, R13 ;  /* 0x0000000d002d7202 */ /* 0x000fe20000000f00 */
[C---:B-1----:R-:W-:Y:S08]  /*26120*/  HMMA.1688.F32.TF32 R72, R8.reuse, R46, R60 ;  /* 0x0000002e0848723c */ /* 0x042ff0000008103c */
[C---:B------:R-:W-:Y:S08]  /*26130*/  HMMA.1688.F32.TF32 R60, R8.reuse, R50, R76 ;  /* 0x00000032083c723c */ /* 0x040ff0000008104c */
[----:B--2---:R-:W-:Y:S01]  /*26140*/  HMMA.1688.F32.TF32 R12, R8, R54, R92 ;  /* 0x00000036080c723c */ /* 0x004fe2000008105c */
[----:B------:R-:W-:Y:S01]  /*26150*/  STL [R1+0x1618], R45 ;  /* 0x0016182d01007387 */ /* 0x000fe20000100800 */
[----:B------:R-:W-:-:S03]  /*26160*/  IMAD.MOV.U32 R37, RZ, RZ, R140 ;  /* 0x000000ffff257224 */ /* 0x000fc600078e008c */
[----:B------:R-:W-:Y:S04]  /*26170*/  STL [R1+0x1614], R44 ;  /* 0x0016142c01007387 */ /* 0x000fe80000100800 */
[----:B------:R-:W-:Y:S04]  /*26180*/  STL.64 [R1+0x670], R72 ;  /* 0x0006704801007387 */ /* 0x000fe80000100a00 */
[----:B------:R-:W-:Y:S04]  /*26190*/  STL.64 [R1+0x678], R74 ;  /* 0x0006784a01007387 */ /* 0x000fe80000100a00 */
[----:B------:R-:W2:Y:S01]  /*261a0*/  LDL.LU R140, [R1+0x390] ;  /* 0x00039000018c7983 */ /* 0x000ea20000300800 */
[----:B------:R-:W-:-:S03]  /*261b0*/  IMAD.MOV.U32 R36, RZ, RZ, R141 ;  /* 0x000000ffff247224 */ /* 0x000fc600078e008d */
[----:B------:R-:W-:Y:S01]  /*261c0*/  STL.64 [R1+0x6f0], R60 ;  /* 0x0006f03c01007387 */ /* 0x000fe20000100a00 */
[----:B------:R-:W-:-:S03]  /*261d0*/  IMAD.MOV.U32 R25, RZ, RZ, R142 ;  /* 0x000000ffff197224 */ /* 0x000fc600078e008e */
[----:B------:R-:W-:Y:S01]  /*261e0*/  STL.64 [R1+0x6f8], R62 ;  /* 0x0006f83e01007387 */ /* 0x000fe20000100a00 */
[----:B------:R-:W-:-:S03]  /*261f0*/  MOV R24, R143 ;  /* 0x0000008f00187202 */ /* 0x000fc60000000f00 */
[----:B------:R-:W-:Y:S04]  /*26200*/  STL.64 [R1+0x760], R12 ;  /* 0x0007600c01007387 */ /* 0x000fe80000100a00 */
[----:B------:R1:W-:Y:S04]  /*26210*/  STL.64 [R1+0x768], R14 ;  /* 0x0007680e01007387 */ /* 0x0003e80000100a00 */
[----:B------:R-:W2:Y:S04]  /*26220*/  LDL.LU R141, [R1+0x394] ;  /* 0x00039400018d7983 */ /* 0x000ea80000300800 */
[----:B------:R-:W2:Y:S01]  /*26230*/  LDL.LU R142, [R1+0x398] ;  /* 0x00039800018e7983 */ /* 0x000ea20000300800 */
[C---:B-1----:R-:W-:Y:S03]  /*26240*/  HMMA.1688.F32.TF32 R12, R8.reuse, R58, R108 ;  /* 0x0000003a080c723c */ /* 0x042fe6000008106c */
[----:B------:R-:W2:Y:S04]  /*26250*/  LDL.LU R143, [R1+0x39c] ;  /* 0x00039c00018f7983 */ /* 0x000ea80000300800 */
[----:B------:R-:W3:Y:S11]  /*26260*/  LDL.LU R104, [R1+0x2a0] ;  /* 0x0002a00001687983 */ /* 0x000ef60000300800 */
[----:B------:R-:W-:Y:S05]  /*26270*/  @!UPT UIADD3 URZ, URZ, URZ, URZ ;  /* 0x0000003f3f3ff290 */ /* 0x000fea000fffe03f */
[----:B------:R1:W-:Y:S04]  /*26280*/  STL.64 [R1+0x790], R12 ;  /* 0x0007900c01007387 */ /* 0x0003e80000100a00 */
[----:B------:R-:W-:Y:S04]  /*26290*/  STL.64 [R1+0x798], R14 ;  /* 0x0007980e01007387 */ /* 0x000fe80000100a00 */
        /* <DEDUP_REMOVED lines=16> */
[----:B------:R-:W4:Y:S01]  /*263a0*/  LDL.LU R13, [R1+0xa4] ;  /* 0x0000a400010d7983 */ /* 0x000f220000300800 */
[C---:B------:R-:W-:Y:S08]  /*263b0*/  HMMA.1688.F32.TF32 R76, R8.reuse, R122, R160 ;  /* 0x0000007a084c723c */ /* 0x040ff000000810a0 */
[C---:B------:R-:W-:Y:S08]  /*263c0*/  HMMA.1688.F32.TF32 R60, R8.reuse, R126, R164 ;  /* 0x0000007e083c723c */ /* 0x040ff000000810a4 */
        /* <DEDUP_REMOVED lines=8> */
[----:B------:R-:W-:Y:S01]  /*26450*/  STL.64 [R1+0x858], R94 ;  /* 0x0008585e01007387 */ /* 0x000fe20000100a00 */
[----:B------:R-:W-:-:S02]  /*26460*/  IMAD.MOV.U32 R14, RZ, RZ, R29 ;  /* 0x000000ffff0e7224 */ /* 0x000fc400078e001d */
[----:B------:R-:W-:Y:S01]  /*26470*/  IMAD.MOV.U32 R15, RZ, RZ, R28 ;  /* 0x000000ffff0f7224 */ /* 0x000fe200078e001c */
[----:B------:R-:W-:Y:S04]  /*26480*/  LDS R8, [R2+0x14300] ;  /* 0x0143000002087984 */ /* 0x000fe80000000800 */
[----:B------:R-:W-:Y:S04]  /*26490*/  LDS R10, [R2+0x16300] ;  /* 0x01630000020a7984 */ /* 0x000fe80000000800 */
[----:B------:R-:W-:Y:S04]  /*264a0*/  STL.64 [R1+0x840], R76 ;  /* 0x0008404c01007387 */ /* 0x000fe80000100a00 */
[----:B------:R-:W-:Y:S04]  /*264b0*/  STL.64 [R1+0x848], R78 ;  /* 0x0008484e01007387 */ /* 0x000fe80000100a00 */
[----:B------:R-:W-:Y:S04]  /*264c0*/  STL.64 [R1+0x830], R60 ;  /* 0x0008303c01007387 */ /* 0x000fe80000100a00 */
[----:B------:R2:W-:Y:S04]  /*264d0*/  STL.64 [R1+0x838], R62 ;  /* 0x0008383e01007387 */ /* 0x0005e80000100a00 */
[----:B------:R-:W-:Y:S04]  /*264e0*/  LDS R9, [R3+0x14300] ;  /* 0x0143000003097984 */ /* 0x000fe80000000800 */
[----:B------:R-:W2:Y:S02]  /*264f0*/  LDS R11, [R3+0x16300] ;  /* 0x01630000030b7984 */ /* 0x000ea40000000800 */
[C---:B--2---:R-:W-:Y:S11]  /*26500*/  HMMA.1688.F32.TF32 R60, R4.reuse, R18, R140 ;  /* 0x00000012043c723c */ /* 0x044ff6000008108c */
[----:B------:R-:W-:Y:S11]  /*26510*/  @!UPT UIADD3 URZ, URZ, URZ, URZ ;  /* 0x0000003f3f3ff290 */ /* 0x000ff6000fffe03f */
[----:B------:R-:W-:Y:S02]  /*26520*/  @!UPT UIADD3 URZ, URZ, URZ, URZ ;  /* 0x0000003f3f3ff290 */ /* 0x000fe4000fffe03f */
[----:B------:R-:W-:Y:S01]  /*26530*/  IMAD.MOV.U32 R163, RZ, RZ, R60 ;  /* 0x000000ffffa37224 */ /* 0x000fe200078e003c */
[----:B------:R-:W-:Y:S01]  /*26540*/  MOV R162, R61 ;  /* 0x0000003d00a27202 */ /* 0x000fe20000000f00 */
[----:B------:R-:W-:Y:S02]  /*26550*/  IMAD.MOV.U32 R161, RZ, RZ, R62 ;  /* 0x000000ffffa17224 */ /* 0x000fe400078e003e */
[----:B------:R-:W-:Y:S02]  /*26560*/  IMAD.MOV.U32 R160, RZ, RZ, R63 ;  /* 0x000000ffffa07224 */ /* 0x000fe400078e003f */
[C---:B---3--:R-:W-:Y:S01]  /*26570*/  HMMA.1688.F32.TF32 R60, R4.reuse, R22, R104 ;  /* 0x00000016043c723c */ /* 0x048fe20000081068 */
[----:B------:R-:W-:Y:S04]  /*26580*/  STL.64 [R1+0x16a0], R162 ;  /* 0x0016a0a201007387 */ /* 0x000fe80000100a00 */
[----:B------:R-:W-:Y:S11]  /*26590*/  STL.64 [R1+0x1698], R160 ;  /* 0x001698a001007387 */ /* 0x000ff60000100a00 */
[----:B------:R-:W-:Y:S07]  /*265a0*/  @!UPT UIADD3 URZ, URZ, URZ, URZ ;  /* 0x0000003f3f3ff290 */ /* 0x000fee000fffe03f */
[----:B------:R4:W-:Y:S01]  /*265b0*/  STL.64 [R1+0x128], R62 ;  /* 0x0001283e01007387 */ /* 0x0009e20000100a00 */
[----:B------:R-:W-:Y:S01]  /*265c0*/  IMAD.MOV.U32 R40, RZ, RZ, R60 ;  /* 0x000000ffff287224 */ /* 0x000fe200078e003c */
[----:B------:R-:W-:Y:S02]  /*265d0*/  MOV R41, R61 ;  /* 0x0000003d00297202 */ /* 0x000fe40000000f00 */
[C---:B----4-:R-:W-:Y:S11]  /*265e0*/  HMMA.1688.F32.TF32 R60, R4.reuse, R26, R88 ;  /* 0x0000001a043c723c */ /* 0x050ff60000081058 */
[----:B------:R-:W-:Y:S11]  /*265f0*/  @!UPT UIADD3 URZ, URZ, URZ, URZ ;  /* 0x0000003f3f3ff290 */ /* 0x000ff6000fffe03f */
[----:B------:R-:W-:Y:S02]  /*26600*/  @!UPT UIADD3 URZ, URZ, URZ, URZ ;  /* 0x0000003f3f3ff290 */ /* 0x000fe4000fffe03f */
[----:B------:R-:W-:Y:S01]  /*26610*/  IMAD.MOV.U32 R28, RZ, RZ, R60 ;  /* 0x000000ffff1c7224 */ /* 0x000fe200078e003c */
[----:B------:R-:W-:Y:S01]  /*26620*/  MOV R32, R63 ;  /* 0x0000003f00207202 */ /* 0x000fe20000000f00 */
[----:B------:R-:W-:Y:S02]  /*26630*/  IMAD.MOV.U32 R29, RZ, RZ, R61 ;  /* 0x000000ffff1d7224 */ /* 0x000fe400078e003d */
[----:B------:R-:W-:Y:S02]  /*26640*/  IMAD.MOV.U32 R33, RZ, RZ, R62 ;  /* 0x000000ffff217224 */ /* 0x000fe400078e003e */
[C---:B------:R-:W-:Y:S08]  /*26650*/  HMMA.1688.F32.TF32 R60, R4.reuse, R30, R72 ;  /* 0x0000001e043c723c */ /* 0x040ff00000081048 */
[C---:B------:R-:W-:Y:S11]  /*26660*/  HMMA.1688.F32.TF32 R12, R4.reuse, R38, R12 ;  /* 0x00000026040c723c */ /* 0x040ff6000008100c */
[----:B------:R-:W-:Y:S04]  /*26670*/  @!UPT UIADD3 URZ, URZ, URZ, URZ ;  /* 0x0000003f3f3ff290 */ /* 0x000fe8000fffe03f */
[----:B------:R-:W-:Y:S01]  /*26680*/  STL [R1+0x170], R60 ;  /* 0x0001703c01007387 */ /* 0x000fe20000100800 */
[----:B------:R-:W-:Y:S02]  /*26690*/  IMAD.MOV.U32 R0, RZ, RZ, R61 ;  /* 0x000000ffff007224 */ /* 0x000fe400078e003d */
[----:B------:R-:W-:Y:S01]  /*266a0*/  IMAD.MOV.U32 R252, RZ, RZ, R62 ;  /* 0x000000fffffc7224 */ /* 0x000fe200078e003e */
[----:B------:R2:W-:Y:S02]  /*266b0*/  STL [R1+0x17c], R63 ;  /* 0x00017c3f01007387 */ /* 0x0005e40000100800 */
[----:B--2---:R-:W-:Y:S02]  /*266c0*/  HMMA.1688.F32.TF32 R60, R4, R34, R240 ;  /* 0x00000022043c723c */ /* 0x004fe400000810f0 */
[----:B------:R-:W-:Y:S01]  /*266d0*/  STL [R1+0x1650], R0 ;  /* 0x0016500001007387 */ /* 0x000fe20000100800 */
[----:B------:R-:W-:-:S03]  /*266e0*/  IMAD.MOV.U32 R45, RZ, RZ, R14 ;  /* 0x000000ffff2d7224 */ /* 0x000fc600078e000e */
[----:B------:R-:W-:Y:S01]  /*266f0*/  STL [R1+0x164c], R252 ;  /* 0x00164cfc01007387 */ /* 0x000fe20000100800 */
[----:B------:R-:W-:Y:S11]  /*26700*/  MOV R44, R15 ;  /* 0x0000000f002c7202 */ /* 0x000ff60000000f00 */
[----:B------:R-:W-:Y:S05]  /*26710*/  @!UPT UIADD3 URZ, URZ, URZ, URZ ;  /* 0x0000003f3f3ff290 */ /* 0x000fea000fffe03f */
[----:B------:R-:W-:Y:S04]  /*26720*/  STL.64 [R1+0x110], R60 ;  /* 0x0001103c01007387 */ /* 0x000fe80000100a00 */
[----:B------:R-:W-:Y:S04]  /*26730*/  STL.64 [R1+0x118], R62 ;  /* 0x0001183e01007387 */ /* 0x000fe80000100a00 */
[----:B------:R2:W-:Y:S02]  /*26740*/  STL.64 [R1+0x190], R12 ;  /* 0x0001900c01007387 */ /* 0x0005e40000100a00 */
[C---:B--2---:R-:W-:Y:S02]  /*26750*/  HMMA.1688.F32.TF32 R12, R4.reuse, R42, R244 ;  /* 0x0000002a040c723c */ /* 0x044fe400000810f4 */
[----:B------:R-:W-:Y:S04]  /*26760*/  STL [R1+0x1620], R44 ;  /* 0x0016202c01007387 */ /* 0x000fe80000100800 */
[----:B------:R-:W-:Y:S11]  /*26770*/  STL [R1+0x161c], R45 ;  /* 0x00161c2d01007387 */ /* 0x000ff60000100800 */
[----:B------:R-:W-:Y:S06]  /*26780*/  @!UPT UIADD3 URZ, URZ, URZ, URZ ;  /* 0x0000003f3f3ff290 */ /* 0x000fec000fffe03f */
[----:B------:R2:W-:Y:S01]  /*26790*/  STL.64 [R1+0x2a8], R14 ;  /* 0x0002a80e01007387 */ /* 0x0005e20000100a00 */
[----:B------:R-:W-:Y:S02]  /*267a0*/  IMAD.MOV.U32 R48, RZ, RZ, R12 ;  /* 0x000000ffff307224 */ /* 0x000fe400078e000c */
[----:B------:R-:W-:Y:S02]  /*267b0*/  IMAD.MOV.U32 R49, RZ, RZ, R13 ;  /* 0x000000ffff317224 */ /* 0x000fe400078e000d */
[C---:B--2---:R-:W-:Y:S03]  /*267c0*/  HMMA.1688.F32.TF32 R12, R4.reuse, R46, R64 ;  /* 0x0000002e040c723c */ /* 0x044fe60000081040 */
[----:B------:R-:W-:Y:S04]  /*267d0*/  STL [R1+0x1648], R49 ;  /* 0x0016483101007387 */ /* 0x000fe80000100800 */
[----:B------:R-:W-:Y:S01]  /*267e0*/  STL [R1+0x1644], R48 ;  /* 0x0016443001007387 */ /* 0x000fe20000100800 */
[C---:B------:R-:W-:Y:S08]  /*267f0*/  HMMA.1688.F32.TF32 R64, R4.reuse, R50, R80 ;  /* 0x000000320440723c */ /* 0x040ff00000081050 */
[C---:B------:R-:W-:Y:S07]  /*26800*/  HMMA.1688.F32.TF32 R60, R4.reuse, R54, R96 ;  /* 0x00000036043c723c */ /* 0x040fee0000081060 */
[----:B------:R-:W-:Y:S04]  /*26810*/  STL.64 [R1+0x390], R12 ;  /* 0x0003900c01007387 */ /* 0x000fe80000100a00 */
[----:B------:R2:W-:Y:S02]  /*26820*/  STL.64 [R1+0x398], R14 ;  /* 0x0003980e01007387 */ /* 0x0005e40000100a00 */
[C---:B--2---:R-:W-:Y:S02]  /*26830*/  HMMA.1688.F32.TF32 R12, R4.reuse, R58, R112 ;  /* 0x0000003a040c723c */ /* 0x044fe40000081070 */
[----:B------:R-:W-:Y:S04]  /*26840*/  STL.64 [R1+0x600], R64 ;  /* 0x0006004001007387 */ /* 0x000fe80000100a00 */
[----:B------:R-:W-:Y:S04]  /*26850*/  STL.64 [R1+0x608], R66 ;  /* 0x0006084201007387 */ /* 0x000fe80000100a00 */
[----:B------:R-:W2:Y:S04]  /*26860*/  LDL.LU R240, [R1+0x490] ;  /* 0x0004900001f07983 */ /* 0x000ea80000300800 */
[----:B------:R-:W-:Y:S04]  /*26870*/  STL.64 [R1+0x640], R60 ;  /* 0x0006403c01007387 */ /* 0x000fe80000100a00 */
[----:B------:R-:W-:Y:S05]  /*26880*/  STL.64 [R1+0x648], R62 ;  /* 0x0006483e01007387 */ /* 0x000fea0000100a00 */
[----:B------:R-:W-:Y:S04]  /*26890*/  STL.64 [R1+0x6d0], R12 ;  /* 0x0006d00c01007387 */ /* 0x000fe80000100a00 */
[----:B------:R2:W-:Y:S04]  /*268a0*/  STL.64 [R1+0x6d8], R14 ;  /* 0x0006d80e01007387 */ /* 0x0005e80000100a00 */
[----:B------:R-:W2:Y:S04]  /*268b0*/  LDL.LU R241, [R1+0x494] ;  /* 0x0004940001f17983 */ /* 0x000ea80000300800 */
[----:B------:R-:W2:Y:S04]  /*268c0*/  LDL.LU R242, [R1+0x498] ;  /* 0x0004980001f27983 */ /* 0x000ea80000300800 */
[----:B------:R-:W2:Y:S02]  /*268d0*/  LDL.LU R243, [R1+0x49c] ;  /* 0x00049c0001f37983 */ /* 0x000ea40000300800 */
[C---:B--2---:R-:W-:Y:S02]  /*268e0*/  HMMA.1688.F32.TF32 R12, R4.reuse, R122, R180 ;  /* 0x0000007a040c723c */ /* 0x044fe400000810b4 */
        /* <DEDUP_REMOVED lines=24> */
[----:B------:R-:W4:Y:S04]  /*26a70*/  LDL.LU R14, [R1+0xc8] ;  /* 0x0000c800010e7983 */ /* 0x000f280000300800 */
[----:B------:R-:W4:Y:S01]  /*26a80*/  LDL.LU R15, [R1+0xcc] ;  /* 0x0000cc00010f7983 */ /* 0x000f220000300800 */
[C---:B------:R-:W-:Y:S08]  /*26a90*/  HMMA.1688.F32.TF32 R60, R4.reuse, R126, R184 ;  /* 0x0000007e043c723c */ /* 0x040ff000000810b8 */
[C---:B------:R-:W-:Y:S08]  /*26aa0*/  HMMA.1688.F32.TF32 R76, R4.reuse, R130, R188 ;  /* 0x00000082044c723c */ /* 0x040ff000000810bc */
[C---:B------:R-:W-:Y:S07]  /*26ab0*/  HMMA.1688.F32.TF32 R64, R4.reuse, R134, R192 ;  /* 0x000000860440723c */ /* 0x040fee00000810c0 */
[----:B------:R-:W-:Y:S04]  /*26ac0*/  STL.64 [R1+0x7e0], R60 ;  /* 0x0007e03c01007387 */ /* 0x000fe80000100a00 */
[----:B------:R1:W-:Y:S02]  /*26ad0*/  STL.64 [R1+0x7e8], R62 ;  /* 0x0007e83e01007387 */ /* 0x0003e40000100a00 */
[----:B-1----:R-:W-:Y:S02]  /*26ae0*/  HMMA.1688.F32.TF32 R60, R4, R138, R196 ;  /* 0x0000008a043c723c */ /* 0x002fe400000810c4 */
        /* <DEDUP_REMOVED lines=9> */
[----:B------:R-:W1:Y:S01]  /*26b80*/  LDS R7, [R3+0x16400] ;  /* 0x0164000003077984 */ /* 0x000e620000000800 */
[C---:B--2---:R-:W-:Y:S08]  /*26b90*/  HMMA.1688.F32.TF32 R240, R8.reuse, R18, R240 ;  /* 0x0000001208f0723c */ /* 0x044ff000000810f0 */
[C---:B-1----:R-:W-:Y:S08]  /*26ba0*/  HMMA.1688.F32.TF32 R64, R8.reuse, R22, R144 ;  /* 0x000000160840723c */ /* 0x042ff00000081090 */
[C---:B---3--:R-:W-:Y:S07]  /*26bb0*/  HMMA.1688.F32.TF32 R60, R8.reuse, R26, R140 ;  /* 0x0000001a083c723c */ /* 0x048fee000008108c */
[----:B------:R-:W-:Y:S04]  /*26bc0*/  STL.64 [R1+0x1668], R242 ;  /* 0x001668f201007387 */ /* 0x000fe80000100a00 */
[----:B------:R-:W-:Y:S04]  /*26bd0*/  STL.64 [R1+0x1660], R240 ;  /* 0x001660f001007387 */ /* 0x000fe80000100a00 */
[----:B------:R-:W-:Y:S04]  /*26be0*/  STL.64 [R1+0x1678], R66 ;  /* 0x0016784201007387 */ /* 0x000fe80000100a00 */
[----:B------:R-:W-:Y:S04]  /*26bf0*/  STL.64 [R1+0x1670], R64 ;  /* 0x0016704001007387 */ /* 0x000fe80000100a00 */
[----:B------:R-:W-:Y:S04]  /*26c00*/  STL.64 [R1+0x1688], R62 ;  /* 0x0016883e01007387 */ /* 0x000fe80000100a00 */
[----:B------:R1:W-:Y:S01]  /*26c10*/  STL.64 [R1+0x1680], R60 ;  /* 0x0016803c01007387 */ /* 0x0003e20000100a00 */
[C---:B----4-:R-:W-:Y:S08]  /*26c20*/  HMMA.1688.F32.TF32 R248, R8.reuse, R34, R88 ;  /* 0x0000002208f8723c */ /* 0x050ff00000081058 */
[C---:B-1----:R-:W-:Y:S11]  /*26c30*/  HMMA.1688.F32.TF32 R60, R8.reuse, R38, R72 ;  /* 0x00000026083c723c */ /* 0x042ff60000081048 */
[----:B------:R-:W-:Y:S04]  /*26c40*/  @!UPT UIADD3 URZ, URZ, URZ, URZ ;  /* 0x0000003f3f3ff290 */ /* 0x000fe8000fffe03f */
[----:B------:R-:W-:Y:S01]  /*26c50*/  STL [R1+0x1630], R248 ;  /* 0x001630f801007387 */ /* 0x000fe20000100800 */
[----:B------:R-:W-:Y:S03]  /*26c60*/  HMMA.1688.F32.TF32 R12, R8, R42, R12 ;  /* 0x0000002a080c723c */ /* 0x000fe6000008100c */
[----:B------:R-:W-:Y:S04]  /*26c70*/  STL [R1+0x162c], R249 ;  /* 0x00162cf901007387 */ /* 0x000fe80000100800 */
[----:B------:R-:W-:Y:S01]  /*26c80*/  STL [R1+0x1628], R250 ;  /* 0x001628fa01007387 */ /* 0x000fe20000100800 */
[----:B------:R-:W-:-:S03]  /*26c90*/  IMAD.MOV.U32 R44, RZ, RZ, R62 ;  /* 0x000000ffff2c7224 */ /* 0x000fc600078e003e */
[----:B------:R-:W-:Y:S01]  /*26ca0*/  STL [R1+0x1624], R251 ;  /* 0x001624fb01007387 */ /* 0x000fe20000100800 */
[----:B------:R-:W-:-:S03]  /*26cb0*/  MOV R45, R63 ;  /* 0x0000003f002d7202 */ /* 0x000fc60000000f00 */
[----:B------:R1:W-:Y:S02]  /*26cc0*/  STL.64 [R1+0xa0], R60 ;  /* 0x0000a03c01007387 */ /* 0x0003e40000100a00 */
[----:B-1----:R-:W-:Y:S07]  /*26cd0*/  HMMA.1688.F32.TF32 R60, R8, R46, R68 ;  /* 0x0000002e083c723c */ /* 0x002fee0000081044 */
[----:B------:R-:W-:Y:S01]  /*26ce0*/  IMAD.MOV.U32 R248, RZ, RZ, R12 ;  /* 0x000000fffff87224 */ /* 0x000fe200078e000c */
[----:B------:R-:W-:Y:S01]  /*26cf0*/  MOV R251, R15 ;  /* 0x0000000f00fb7202 */ /* 0x000fe20000000f00 */
[----:B------:R-:W-:-:S02]  /*26d00*/  IMAD.MOV.U32 R249, RZ, RZ, R13 ;  /* 0x000000fffff97224 */ /* 0x000fc400078e000d */
[----:B------:R-:W-:Y:S02]  /*26d10*/  IMAD.MOV.U32 R250, RZ, RZ, R14 ;  /* 0x000000fffffa7224 */ /* 0x000fe400078e000e */
[C---:B------:R-:W-:Y:S03]  /*26d20*/  HMMA.1688.F32.TF32 R12, R8.reuse, R50, R84 ;  /* 0x00000032080c723c */ /* 0x040fe60000081054 */
[----:B------:R-:W-:Y:S04]  /*26d30*/  STL.64 [R1+0x16b0], R250 ;  /* 0x0016b0fa01007387 */ /* 0x000fe80000100a00 */
[----:B------:R-:W-:Y:S01]  /*26d40*/  STL.64 [R1+0x16a8], R248 ;  /* 0x0016a8f801007387 */ /* 0x000fe20000100a00 */
[C---:B------:R-:W-:Y:S03]  /*26d50*/  HMMA.1688.F32.TF32 R64, R8.reuse, R30, R104 ;  /* 0x0000001e0840723c */ /* 0x040fe60000081068 */
[----:B------:R-:W-:Y:S04]  /*26d60*/  STL.64 [R1+0x180], R60 ;  /* 0x0001803c01007387 */ /* 0x000fe80000100a00 */
[----:B------:R1:W-:Y:S02]  /*26d70*/  STL.64 [R1+0x188], R62 ;  /* 0x0001883e01007387 */ /* 0x0003e40000100a00 */
[----:B-1----:R-:W-:Y:S07]  /*26d80*/  HMMA.1688.F32.TF32 R60, R8, R54, R100 ;  /* 0x00000036083c723c */ /* 0x002fee0000081064 */
[----:B------:R-:W-:Y:S01]  /*26d90*/  IMAD.MOV.U32 R57, RZ, RZ, R12 ;  /* 0x000000ffff397224 */ /* 0x000fe200078e000c */
[----:B------:R-:W-:Y:S01]  /*26da0*/  MOV R52, R15 ;  /* 0x0000000f00347202 */ /* 0x000fe20000000f00 */
[----:B------:R-:W-:-:S02]  /*26db0*/  IMAD.MOV.U32 R56, RZ, RZ, R13 ;  /* 0x000000ffff387224 */ /* 0x000fc400078e000d */
[----:B------:R-:W-:Y:S02]  /*26dc0*/  IMAD.MOV.U32 R53, RZ, RZ, R14 ;  /* 0x000000ffff357224 */ /* 0x000fe400078e000e */
[C---:B------:R-:W-:Y:S01]  /*26dd0*/  HMMA.1688.F32.TF32 R12, R8.reuse, R58, R116 ;  /* 0x0000003a080c723c */ /* 0x040fe20000081074 */
[----:B------:R-:W-:Y:S01]  /*26de0*/  STL [R1+0x15f0], R52 ;  /* 0x0015f03401007387 */ /* 0x000fe20000100800 */
[----:B------:R-:W-:Y:S01]  /*26df0*/  IMAD.MOV.U32 R0, RZ, RZ, R64 ;  /* 0x000000ffff007224 */ /* 0x000fe200078e0040 */
[----:B------:R-:W-:Y:S02]  /*26e00*/  MOV R252, R65 ;  /* 0x0000004100fc7202 */ /* 0x000fe40000000f00 */
[----:B------:R-:W-:Y:S01]  /*26e10*/  STL [R1+0x15ec], R53 ;  /* 0x0015ec3501007387 */ /* 0x000fe20000100800 */
[----:B------:R-:W-:Y:S02]  /*26e20*/  IMAD.MOV.U32 R49, RZ, RZ, R66 ;  /* 0x000000ffff317224 */ /* 0x000fe400078e0042 */
[----:B------:R-:W-:Y:S01]  /*26e30*/  IMAD.MOV.U32 R48, RZ, RZ, R67 ;  /* 0x000000ffff307224 */ /* 0x000fe200078e0043 */
[----:B------:R-:W-:Y:S01]  /*26e40*/  STL [R1+0x15e8], R56 ;  /* 0x0015e83801007387 */ /* 0x000fe20000100800 */
[C---:B------:R-:W-:Y:S03]  /*26e50*/  HMMA.1688.F32.TF32 R64, R8.reuse, R122, R200 ;  /* 0x0000007a0840723c */ /* 0x040fe600000810c8 */
[----:B------:R-:W-:Y:S04]  /*26e60*/  STL [R1+0x15e4], R57 ;  /* 0x0015e43901007387 */ /* 0x000fe80000100800 */
[----:B------:R-:W-:Y:S04]  /*26e70*/  STL.64 [R1+0x520], R60 ;  /* 0x0005203c01007387 */ /* 0x000fe80000100a00 */
[----:B------:R1:W-:Y:S02]  /*26e80*/  STL.64 [R1+0x528], R62 ;  /* 0x0005283e01007387 */ /* 0x0003e40000100a00 */
[----:B-1----:R-:W-:Y:S01]  /*26e90*/  HMMA.1688.F32.TF32 R60, R8, R126, R204 ;  /* 0x0000007e083c723c */ /* 0x002fe200000810cc */
[----:B------:R-:W-:Y:S01]  /*26ea0*/  IMAD.MOV.U32 R120, RZ, RZ, R12 ;  /* 0x000000ffff787224 */ /* 0x000fe200078e000c */
[----:B------:R1:W-:Y:S01]  /*26eb0*/  STL.64 [R1+0x588], R14 ;  /* 0x0005880e01007387 */ /* 0x0003e20000100a00 */
[----:B------:R-:W-:-:S05]  /*26ec0*/  IMAD.MOV.U32 R121, RZ, RZ, R13 ;  /* 0x000000ffff797224 */ /* 0x000fca00078e000d */
[----:B------:R-:W-:Y:S01]  /*26ed0*/  STL [R1+0x15d0], R121 ;  /* 0x0015d07901007387 */ /* 0x000fe20000100800 */
[C---:B-1----:R-:W-:Y:S03]  /*26ee0*/  HMMA.1688.F32.TF32 R12, R8.reuse, R130, R208 ;  /* 0x00000082080c723c */ /* 0x042fe600000810d0 */
[----:B------:R-:W-:Y:S04]  /*26ef0*/  STL [R1+0x15cc], R120 ;  /* 0x0015cc7801007387 */ /* 0x000fe80000100800 */
[----:B------:R-:W-:Y:S04]  /*26f00*/  STL.64 [R1+0x740], R64 ;  /* 0x0007404001007387 */ /* 0x000fe80000100a00 */
[----:B------:R-:W-:Y:S04]  /*26f10*/  STL.64 [R1+0x748], R66 ;  /* 0x0007484201007387 */ /* 0x000fe80000100a00 */
[----:B------:R-:W-:Y:S04]  /*26f20*/  STL.64 [R1+0x730], R60 ;  /* 0x0007303c01007387 */ /* 0x000fe80000100a00 */
[----:B------:R1:W-:Y:S02]  /*26f30*/  STL.64 [R1+0x738], R62 ;  /* 0x0007383e01007387 */ /* 0x0003e40000100a00 */
[----:B-1----:R-:W-:Y:S03]  /*26f40*/  HMMA.1688.F32.TF32 R60, R8, R134, R212 ;  /* 0x00000086083c723c */ /* 0x002fe600000810d4 */
[----:B------:R-:W-:Y:S01]  /*26f50*/  IMAD.MOV.U32 R132, RZ, RZ, R15 ;  /* 0x000000ffff847224 */ /* 0x000fe200078e000f */
[----:B------:R-:W-:Y:S01]  /*26f60*/  MOV R136, R13 ;  /* 0x0000000d00887202 */ /* 0x000fe20000000f00 */
[----:B------:R-:W-:-:S02]  /*26f70*/  IMAD.MOV.U32 R133, RZ, RZ, R14 ;  /* 0x000000ffff857224 */ /* 0x000fc400078e000e */
[----:B------:R-:W-:Y:S01]  /*26f80*/  IMAD.MOV.U32 R137, RZ, RZ, R12 ;  /* 0x000000ffff897224 */ /* 0x000fe200078e000c */
[----:B------:R-:W-:Y:S04]  /*26f90*/  STL [R1+0x15a0], R132 ;  /* 0x0015a08401007387 */ /* 0x000fe80000100800 */
[----:B------:R1:W-:Y:S04]  /*26fa0*/  STL [R1+0x159c], R133 ;  /* 0x00159c8501007387 */ /* 0x0003e80000100800 */
[----:B------:R2:W-:Y:S04]  /*26fb0*/  STL [R1+0x1598], R136 ;  /* 0x0015988801007387 */ /* 0x0005e80000100800 */
[----:B------:R3:W-:Y:S04]  /*26fc0*/  STL [R1+0x1594], R137 ;  /* 0x0015948901007387 */ /* 0x0007e80000100800 */
        /* <DEDUP_REMOVED lines=46> */
[----:B------:R-:W-:Y:S11]  /*272b0*/  HMMA.1688.F32.TF32 R12, R8, R138, R216 ;  /* 0x0000008a080c723c */ /* 0x000ff600000810d8 */
[----:B------:R-:W-:Y:S11]  /*272c0*/  @!UPT UIADD3 URZ, URZ, URZ, URZ ;  /* 0x0000003f3f3ff290 */ /* 0x000ff6000fffe03f */
[----:B------:R-:W-:Y:S02]  /*272d0*/  @!UPT UIADD3 URZ, URZ, URZ, URZ ;  /* 0x0000003f3f3ff290 */ /* 0x000fe4000fffe03f */
[----:B-1----:R-:W-:Y:S01]  /*272e0*/  MOV R133, R13 ;  /* 0x0000000d00857202 */ /* 0x002fe20000000f00 */
[----:B------:R-:W-:Y:S01]  /*272f0*/  IMAD.MOV.U32 R132, RZ, RZ, R12 ;  /* 0x000000ffff847224 */ /* 0x000fe200078e000c */
[----:B------:R-:W-:Y:S01]  /*27300*/  LDS R13, [R3+0x14500] ;  /* 0x01450000030d7984 */ /* 0x000fe20000000800 */
[----:B--2---:R-:W-:Y:S02]  /*27310*/  IMAD.MOV.U32 R136, RZ, RZ, R14 ;  /* 0x000000ffff887224 */ /* 0x004fe400078e000e */
[----:B---3--:R-:W-:Y:S01]  /*27320*/  IMAD.MOV.U32 R137, RZ, RZ, R15 ;  /* 0x000000ffff897224 */ /* 0x008fe200078e000f */
[----:B------:R-:W-:Y:S04]  /*27330*/  STL [R1+0x15b0], R133 ;  /* 0x0015b08501007387 */ /* 0x000fe80000100800 */
[----:B------:R-:W-:Y:S04]  /*27340*/  STL [R1+0x15ac], R132 ;  /* 0x0015ac8401007387 */ /* 0x000fe80000100800 */
[----:B------:R-:W-:Y:S04]  /*27350*/  STL [R1+0x15a8], R136 ;  /* 0x0015a88801007387 */ /* 0x000fe80000100800 */
[----:B------:R-:W-:Y:S04]  /*27360*/  STL [R1+0x15a4], R137 ;  /* 0x0015a48901007387 */ /* 0x000fe80000100800 */
[----:B------:R-:W-:Y:S04]  /*27370*/  LDS R12, [R2+0x14500] ;  /* 0x01450000020c7984 */ /* 0x000fe80000000800 */
[----:B------:R-:W-:Y:S04]  /*27380*/  LDS R14, [R2+0x16500] ;  /* 0x01650000020e7984 */ /* 0x000fe80000000800 */
[----:B------:R-:W2:Y:S01]  /*27390*/  LDS R15, [R3+0x16500] ;  /* 0x01650000030f7984 */ /* 0x000ea20000000800 */
[C---:B----4-:R-:W-:Y:S11]  /*273a0*/  HMMA.1688.F32.TF32 R8, R4.reuse, R46, R152 ;  /* 0x0000002e0408723c */ /* 0x050ff60000081098 */
[----:B------:R-:W-:Y:S11]  /*273b0*/  @!UPT UIADD3 URZ, URZ, URZ, URZ ;  /* 0x0000003f3f3ff290 */ /* 0x000ff6000fffe03f */
[----:B------:R-:W-:Y:S02]  /*273c0*/  @!UPT UIADD3 URZ, URZ, URZ, URZ ;  /* 0x0000003f3f3ff290 */ /* 0x000fe4000fffe03f */
[----:B------:R-:W-:Y:S01]  /*273d0*/  IMAD.MOV.U32 R52, RZ, RZ, R8 ;  /* 0x000000ffff347224 */ /* 0x000fe200078e0008 */
[----:B------:R-:W-:Y:S01]  /*273e0*/  MOV R53, R9 ;  /* 0x0000000900357202 */ /* 0x000fe20000000f00 */
[----:B------:R-:W-:Y:S02]  /*273f0*/  IMAD.MOV.U32 R56, RZ, RZ, R10 ;  /* 0x000000ffff387224 */ /* 0x000fe400078e000a */
[----:B------:R-:W-:Y:S01]  /*27400*/  IMAD.MOV.U32 R57, RZ, RZ, R11 ;  /* 0x000000ffff397224 */ /* 0x000fe200078e000b */
[C---:B------:R-:W-:Y:S08]  /*27410*/  HMMA.1688.F32.TF32 R104, R4.reuse, R18, R104 ;  /* 0x000000120468723c */ /* 0x040ff00000081068 */
[C---:B------:R-:W-:Y:S11]  /*27420*/  HMMA.1688.F32.TF32 R112, R4.reuse, R22, R108 ;  /* 0x000000160470723c */ /* 0x040ff6000008106c */
[----:B------:R-:W-:Y:S04]  /*27430*/  @!UPT UIADD3 URZ, URZ, URZ, URZ ;  /* 0x0000003f3f3ff290 */ /* 0x000fe8000fffe03f */
[----:B------:R-:W-:Y:S04]  /*27440*/  STL.64 [R1+0x16c0], R106 ;  /* 0x0016c06a01007387 */ /* 0x000fe80000100a00 */
[----:B------:R-:W-:Y:S04]  /*27450*/  STL.64 [R1+0x16b8], R104 ;  /* 0x0016b86801007387 */ /* 0x000fe80000100a00 */
[----:B------:R-:W-:Y:S04]  /*27460*/  STL.64 [R1+0x16d0], R114 ;  /* 0x0016d07201007387 */ /* 0x000fe80000100a00 */
[----:B------:R-:W-:Y:S04]  /*27470*/  STL.64 [R1+0x16c8], R112 ;  /* 0x0016c87001007387 */ /* 0x000fe80000100a00 */
[----:B------:R-:W-:Y:S01]  /*27480*/  STL [R1+0x1600], R57 ;  /* 0x0016003901007387 */ /* 0x000fe20000100800 */
[C---:B------:R-:W-:Y:S08]  /*27490*/  HMMA.1688.F32.TF32 R60, R4.reuse, R54, R144 ;  /* 0x00000036043c723c */ /* 0x040ff00000081090 */
[C---:B------:R-:W-:Y:S01]  /*274a0*/  HMMA.1688.F32.TF32 R64, R4.reuse, R50, R148 ;  /* 0x000000320440723c */ /* 0x040fe20000081094 */
[----:B------:R-:W-:Y:S07]  /*274b0*/  STL [R1+0x15fc], R56 ;  /* 0x0015fc3801007387 */ /* 0x000fee0000100800 */
[C---:B------:R-:W-:Y:S01]  /*274c0*/  HMMA.1688.F32.TF32 R8, R4.reuse, R58, R140 ;  /* 0x0000003a0408723c */ /* 0x040fe2000008108c */
[----:B------:R-:W-:Y:S04]  /*274d0*/  STL [R1+0x15f8], R53 ;  /* 0x0015f83501007387 */ /* 0x000fe80000100800 */
[----:B------:R-:W-:Y:S10]  /*274e0*/  STL [R1+0x15f4], R52 ;  /* 0x0015f43401007387 */ /* 0x000ff40000100800 */
[----:B------:R-:W-:Y:S04]  /*274f0*/  STL.64 [R1+0xf0], R64 ;  /* 0x0000f04001007387 */ /* 0x000fe80000100a00 */
[----:B------:R-:W-:Y:S04]  /*27500*/  STL.64 [R1+0xf8], R66 ;  /* 0x0000f84201007387 */ /* 0x000fe80000100a00 */
[----:B------:R-:W2:Y:S04]  /*27510*/  LDL.LU R140, [R1+0x240] ;  /* 0x00024000018c7983 */ /* 0x000ea80000300800 */
[----:B------:R-:W-:Y:S04]  /*27520*/  STL.64 [R1+0x160], R60 ;  /* 0x0001603c01007387 */ /* 0x000fe80000100a00 */
[----:B------:R-:W-:Y:S04]  /*27530*/  STL.64 [R1+0x168], R62 ;  /* 0x0001683e01007387 */ /* 0x000fe80000100a00 */
[----:B------:R-:W-:Y:S01]  /*27540*/  STL.64 [R1+0x2d0], R8 ;  /* 0x0002d00801007387 */ /* 0x000fe20000100a00 */
[C---:B------:R-:W-:Y:S03]  /*27550*/  HMMA.1688.F32.TF32 R68, R4.reuse, R42, R156 ;  /* 0x0000002a0444723c */ /* 0x040fe6000008109c */
[----:B------:R3:W-:Y:S04]  /*27560*/  STL.64 [R1+0x2d8], R10 ;  /* 0x0002d80a01007387 */ /* 0x0007e80000100a00 */
        /* <DEDUP_REMOVED lines=14> */
[----:B------:R-:W2:Y:S01]  /*27650*/  LDL.LU R147, [R1+0x4ac] ;  /* 0x0004ac0001937983 */ /* 0x000ea20000300800 */
[C---:B------:R-:W-:Y:S03]  /*27660*/  HMMA.1688.F32.TF32 R84, R4.reuse, R34, R76 ;  /* 0x000000220454723c */ /* 0x040fe6000008104c */
[----:B------:R-:W2:Y:S04]  /*27670*/  LDL.LU R108, [R1+0x6c0] ;  /* 0x0006c000016c7983 */ /* 0x000ea80000300800 */
[----:B------:R-:W2:Y:S04]  /*27680*/  LDL.LU R109, [R1+0x6c4] ;  /* 0x0006c400016d7983 */ /* 0x000ea80000300800 */
[----:B------:R-:W2:Y:S04]  /*27690*/  LDL.LU R110, [R1+0x6c8] ;  /* 0x0006c800016e7983 */ /* 0x000ea80000300800 */
[----:B------:R-:W2:Y:S04]  /*276a0*/  LDL.LU R111, [R1+0x6cc] ;  /* 0x0006cc00016f7983 */ /* 0x000ea80000300800 */
        /* <DEDUP_REMOVED lines=8> */
[----:B------:R-:W4:Y:S01]  /*27730*/  LDL.LU R95, [R1+0x5cc] ;  /* 0x0005cc00015f7983 */ /* 0x000f220000300800 */
[----:B---3--:R-:W-:Y:S03]  /*27740*/  HMMA.1688.F32.TF32 R8, R4, R122, R220 ;  /* 0x0000007a0408723c */ /* 0x008fe600000810dc */
[----:B------:R-:W3:Y:S04]  /*27750*/  LDL.LU R152, [R1+0x380] ;  /* 0x0003800001987983 */ /* 0x000ee80000300800 */
[----:B------:R-:W3:Y:S04]  /*27760*/  LDL.LU R153, [R1+0x384] ;  /* 0x0003840001997983 */ /* 0x000ee80000300800 */
[----:B------:R-:W3:Y:S04]  /*27770*/  LDL.LU R154, [R1+0x388] ;  /* 0x00038800019a7983 */ /* 0x000ee80000300800 */
[----:B------:R-:W3:Y:S08]  /*27780*/  LDL.LU R155, [R1+0x38c] ;  /* 0x00038c00019b7983 */ /* 0x000ef00000300800 */
[----:B------:R1:W-:Y:S01]  /*27790*/  STL.64 [R1+0x6b8], R10 ;  /* 0x0006b80a01007387 */ /* 0x0003e20000100a00 */
[----:B------:R-:W-:Y:S01]  /*277a0*/  IMAD.MOV.U32 R136, RZ, RZ, R8 ;  /* 0x000000ffff887224 */ /* 0x000fe200078e0008 */
[----:B------:R-:W-:-:S02]  /*277b0*/  MOV R137, R9 ;  /* 0x0000000900897202 */ /* 0x000fc40000000f00 */
[C---:B-1----:R-:W-:Y:S08]  /*277c0*/  HMMA.1688.F32.TF32 R8, R4.reuse, R126, R224 ;  /* 0x0000007e0408723c */ /* 0x042ff000000810e0 */
[C---:B------:R-:W-:Y:S08]  /*277d0*/  HMMA.1688.F32.TF32 R60, R4.reuse, R134, R232 ;  /* 0x00000086043c723c */ /* 0x040ff000000810e8 */
[----:B------:R-:W-:Y:S08]  /*277e0*/  HMMA.1688.F32.TF32 R72, R4, R30, R72 ;  /* 0x0000001e0448723c */ /* 0x000ff00000081048 */
[----:B------:R-:W-:Y:S01]  /*277f0*/  IMAD.MOV.U32 R129, RZ, RZ, R8 ;  /* 0x000000ffff817224 */ /* 0x000fe200078e0008 */
[----:B------:R-:W-:Y:S01]  /*27800*/  MOV R124, R11 ;  /* 0x0000000b007c7202 */ /* 0x000fe20000000f00 */
[----:B------:R-:W-:-:S02]  /*27810*/  IMAD.MOV.U32 R128, RZ, RZ, R9 ;  /* 0x000000ffff807224 */ /* 0x000fc400078e0009 */
[----:B------:R-:W-:Y:S02]  /*27820*/  IMAD.MOV.U32 R125, RZ, RZ, R10 ;  /* 0x000000ffff7d7224 */ /* 0x000fe400078e000a */
[C---:B------:R-:W-:Y:S08]  /*27830*/  HMMA.1688.F32.TF32 R8, R4.reuse, R130, R228 ;  /* 0x000000820408723c */ /* 0x040ff000000810e4 */
[C---:B------:R-:W-:Y:S08]  /*27840*/  HMMA.1688.F32.TF32 R88, R4.reuse, R38, R88 ;  /* 0x000000260458723c */ /* 0x040ff00000081058 */
[----:B------:R-:W-:Y:S01]  /*27850*/  HMMA.1688.F32.TF32 R4, R4, R138, R236 ;  /* 0x0000008a0404723c */ /* 0x000fe200000810ec */
[----:B------:R-:W-:Y:S04]  /*27860*/  STL [R1+0x15b8], R137 ;  /* 0x0015b88901007387 */ /* 0x000fe80000100800 */
[----:B------:R-:W-:Y:S04]  /*27870*/  STL [R1+0x15b4], R136 ;  /* 0x0015b48801007387 */ /* 0x000fe80000100800 */
[----:B------:R-:W-:Y:S04]  /*27880*/  STL [R1+0x15c8], R124 ;  /* 0x0015c87c01007387 */ /* 0x000fe80000100800 */
[----:B------:R-:W-:Y:S04]  /*27890*/  STL [R1+0x15c4], R125 ;  /* 0x0015c47d01007387 */ /* 0x000fe80000100800 */
[----:B------:R-:W-:Y:S04]  /*278a0*/  STL [R1+0x15c0], R128 ;  /* 0x0015c08001007387 */ /* 0x000fe80000100800 */
[----:B------:R-:W-:Y:S04]  /*278b0*/  STL [R1+0x15bc], R129 ;  /* 0x0015bc8101007387 */ /* 0x000fe80000100800 */
[----:B------:R-:W-:Y:S04]  /*278c0*/  STL.64 [R1+0x690], R8 ;  /* 0x0006900801007387 */ /* 0x000fe80000100a00 */
[----:B------:R-:W-:Y:S04]  /*278d0*/  STL.64 [R1+0x698], R10 ;  /* 0x0006980a01007387 */ /* 0x000fe80000100a00 */
[----:B------:R1:W-:Y:S04]  /*278e0*/  STL.64 [R1+0x680], R60 ;  /* 0x0006803c01007387 */ /* 0x0003e80000100a00 */
[----:B------:R1:W-:Y:S04]  /*278f0*/  STL.64 [R1+0x688], R62 ;  /* 0x0006883e01007387 */ /* 0x0003e80000100a00 */
[----:B------:R-:W-:Y:S04]  /*27900*/  STL.64 [R1+0x660], R4 ;  /* 0x0006600401007387 */ /* 0x000fe80000100a00 */
[----:B------:R-:W-:Y:S04]  /*27910*/  STL.64 [R1+0x668], R6 ;  /* 0x0006680601007387 */ /* 0x000fe80000100a00 */
[----:B------:R-:W-:Y:S04]  /*27920*/  LDS R8, [R2+0x14600] ;  /* 0x0146000002087984 */ /* 0x000fe80000000800 */
[----:B------:R-:W-:Y:S04]  /*27930*/  LDS R10, [R2+0x16600] ;  /* 0x01660000020a7984 */ /* 0x000fe80000000800 */
[----:B------:R-:W-:Y:S04]  /*27940*/  LDS R9, [R3+0x14600] ;  /* 0x0146000003097984 */ /* 0x000fe80000000800 */
[----:B------:R-:W1:Y:S04]  /*27950*/  LDS R11, [R3+0x16600] ;  /* 0x01660000030b7984 */ /* 0x000e680000000800 */
[----:B------:R-:W-:Y:S04]  /*27960*/  LDS R4, [R2+0x14700] ;  /* 0x0147000002047984 */ /* 0x000fe80000000800 */
[----:B------:R-:W-:Y:S04]  /*27970*/  LDS R6, [R2+0x16700] ;  /* 0x0167000002067984 */ /* 0x000fe80000000800 */
[----:B------:R-:W-:Y:S04]  /*27980*/  LDS R5, [R3+0x14700] ;  /* 0x0147000003057984 */ /* 0x000fe80000000800 */
[----:B------:R-:W1:Y:S01]  /*27990*/  LDS R7, [R3+0x16700] ;  /* 0x0167000003077984 */ /* 0x000e620000000800 */
[C---:B--2---:R-:W-:Y:S08]  /*279a0*/  HMMA.1688.F32.TF32 R96, R12.reuse, R42, R156 ;  /* 0x0000002a0c60723c */ /* 0x044ff0000008109c */
[C---:B------:R-:W-:Y:S08]  /*279b0*/  HMMA.1688.F32.TF32 R172, R12.reuse, R18, R108 ;  /* 0x000000120cac723c */ /* 0x040ff0000008106c */
[C---:B----4-:R-:W-:Y:S08]  /*279c0*/  HMMA.1688.F32.TF32 R184, R12.reuse, R26, R76 ;  /* 0x0000001a0cb8723c */ /* 0x050ff0000008104c */
[C---:B------:R-:W-:Y:S01]  /*279d0*/  HMMA.1688.F32.TF32 R76, R12.reuse, R46, R140 ;  /* 0x0000002e0c4c723c */ /* 0x040fe2000008108c */
[----:B------:R-:W2:Y:S04]  /*279e0*/  LDL.LU R140, [R1+0x350] ;  /* 0x00035000018c7983 */ /* 0x000ea80000300800 */
[----:B------:R-:W2:Y:S03]  /*279f0*/  LDL.LU R141, [R1+0x354] ;  /* 0x00035400018d7983 */ /* 0x000ea60000300800 */
[C---:B------:R-:W-:Y:S01]  /*27a00*/  HMMA.1688.F32.TF32 R176, R12.reuse, R22, R92 ;  /* 0x000000160cb0723c */ /* 0x040fe2000008105c */
        /* <DEDUP_REMOVED lines=66> */
[----:B------:R-:W-:Y:S04]  /*27e30*/  STL [R1+0x1610], R76 ;  /* 0x0016104c01007387 */ /* 0x000fe80000100800 */
[----:B------:R-:W-:Y:S04]  /*27e40*/  STL [R1+0x160c], R77 ;  /* 0x00160c4d01007387 */ /* 0x000fe80000100800 */
[----:B------:R-:W-:Y:S04]  /*27e50*/  STL [R1+0x1608], R78 ;  /* 0x0016084e01007387 */ /* 0x000fe80000100800 */
[----:B------:R-:W-:Y:S01]  /*27e60*/  STL [R1+0x1604], R79 ;  /* 0x0016044f01007387 */ /* 0x000fe20000100800 */
[C---:B------:R-:W-:Y:S08]  /*27e70*/  HMMA.1688.F32.TF32 R144, R12.reuse, R30, R144 ;  /* 0x0000001e0c90723c */ /* 0x040ff00000081090 */
[C---:B------:R-:W-:Y:S08]  /*27e80*/  HMMA.1688.F32.TF32 R148, R12.reuse, R34, R148 ;  /* 0x000000220c94723c */ /* 0x040ff00000081094 */
[C---:B---3--:R-:W-:Y:S08]  /*27e90*/  HMMA.1688.F32.TF32 R152, R12.reuse, R38, R152 ;  /* 0x000000260c98723c */ /* 0x048ff00000081098 */
[C---:B--2---:R-:W-:Y:S11]  /*27ea0*/  HMMA.1688.F32.TF32 R60, R12.reuse, R54, R60 ;  /* 0x000000360c3c723c */ /* 0x044ff6000008103c */
[----:B------:R-:W-:Y:S11]  /*27eb0*/  @!UPT UIADD3 URZ, URZ, URZ, URZ ;  /* 0x0000003f3f3ff290 */ /* 0x000ff6000fffe03f */
[----:B------:R-:W-:Y:S02]  /*27ec0*/  @!UPT UIADD3 URZ, URZ, URZ, URZ ;  /* 0x0000003f3f3ff290 */ /* 0x000fe4000fffe03f */
[----:B------:R-:W-:Y:S01]  /*27ed0*/  IMAD.MOV.U32 R137, RZ, RZ, R60 ;  /* 0x000000ffff897224 */ /* 0x000fe200078e003c */
[----:B------:R-:W-:Y:S01]  /*27ee0*/  MOV R132, R63 ;  /* 0x0000003f00847202 */ /* 0x000fe20000000f00 */
[----:B------:R-:W-:Y:S02]  /*27ef0*/  IMAD.MOV.U32 R136, RZ, RZ, R61 ;  /* 0x000000ffff887224 */ /* 0x000fe400078e003d */
[----:B------:R-:W-:Y:S02]  /*27f00*/  IMAD.MOV.U32 R133, RZ, RZ, R62 ;  /* 0x000000ffff857224 */ /* 0x000fe400078e003e */
[----:B----4-:R-:W-:Y:S01]  /*27f10*/  HMMA.1688.F32.TF32 R60, R12, R58, R64 ;  /* 0x0000003a0c3c723c */ /* 0x010fe20000081040 */
[----:B------:R-:W-:Y:S04]  /*27f20*/  STL [R1+0x15e0], R132 ;  /* 0x0015e08401007387 */ /* 0x000fe80000100800 */
[----:B------:R-:W-:Y:S04]  /*27f30*/  STL [R1+0x15dc], R133 ;  /* 0x0015dc8501007387 */ /* 0x000fe80000100800 */
[----:B------:R-:W-:Y:S04]  /*27f40*/  STL [R1+0x15d8], R136 ;  /* 0x0015d88801007387 */ /* 0x000fe80000100800 */
[----:B------:R-:W-:Y:S10]  /*27f50*/  STL [R1+0x15d4], R137 ;  /* 0x0015d48901007387 */ /* 0x000ff40000100800 */
[----:B------:R-:W-:Y:S01]  /*27f60*/  STL [R1+0x150], R60 ;  /* 0x0001503c01007387 */ /* 0x000fe20000100800 */
[----:B------:R-:W-:-:S02]  /*27f70*/  IMAD.MOV.U32 R121, RZ, RZ, R61 ;  /* 0x000000ffff797224 */ /* 0x000fc400078e003d */
[----:B------:R-:W-:Y:S01]  /*27f80*/  IMAD.MOV.U32 R120, RZ, RZ, R62 ;  /* 0x000000ffff787224 */ /* 0x000fe200078e003e */
[----:B------:R1:W-:Y:S02]  /*27f90*/  STL [R1+0x15c], R63 ;  /* 0x00015c3f01007387 */ /* 0x0003e40000100800 */
[C---:B-1----:R-:W-:Y:S08]  /*27fa0*/  HMMA.1688.F32.TF32 R60, R12.reuse, R122, R240 ;  /* 0x0000007a0c3c723c */ /* 0x042ff000000810f0 */
[C---:B------:R-:W-:Y:S08]  /*27fb0*/  HMMA.1688.F32.TF32 R76, R12.reuse, R126, R196 ;  /* 0x0000007e0c4c723c */ /* 0x040ff000000810c4 */
[C---:B------:R-:W-:Y:S07]  /*27fc0*/  HMMA.1688.F32.TF32 R64, R12.reuse, R130, R192 ;  /* 0x000000820c40723c */ /* 0x040fee00000810c0 */
[----:B------:R-:W-:Y:S01]  /*27fd0*/  STL.64 [R1+0x5f0], R60 ;  /* 0x0005f03c01007387 */ /* 0x000fe20000100a00 */
[C---:B------:R-:W-:Y:S03]  /*27fe0*/  HMMA.1688.F32.TF32 R100, R12.reuse, R50, R248 ;  /* 0x000000320c64723c */ /* 0x040fe600000810f8 */
[----:B------:R1:W-:Y:S05]  /*27ff0*/  STL.64 [R1+0x5f8], R62 ;  /* 0x0005f83e01007387 */ /* 0x0003ea0000100a00 */
[C---:B-1----:R-:W-:Y:S08]  /*28000*/  HMMA.1688.F32.TF32 R60, R12.reuse, R134, R188 ;  /* 0x000000860c3c723c */ /* 0x042ff000000810bc */
[----:B------:R-:W-:Y:S01]  /*28010*/  HMMA.1688.F32.TF32 R12, R12, R138, R180 ;  /* 0x0000008a0c0c723c */ /* 0x000fe200000810b4 */
[----:B------:R-:W-:Y:S04]  /*28020*/  STL.64 [R1+0x5e0], R76 ;  /* 0x0005e04c01007387 */ /* 0x000fe80000100a00 */
[----:B------:R-:W-:Y:S04]  /*28030*/  STL.64 [R1+0x5e8], R78 ;  /* 0x0005e84e01007387 */ /* 0x000fe80000100a00 */
[----:B------:R1:W-:Y:S04]  /*28040*/  STL.64 [R1+0x5d0], R64 ;  /* 0x0005d04001007387 */ /* 0x0003e80000100a00 */
[----:B------:R2:W-:Y:S04]  /*28050*/  STL.64 [R1+0x5d8], R66 ;  /* 0x0005d84201007387 */ /* 0x0005e80000100a00 */
[----:B------:R3:W-:Y:S04]  /*28060*/  STL.64 [R1+0x5c0], R60 ;  /* 0x0005c03c01007387 */ /* 0x0007e80000100a00 */
[----:B------:R2:W-:Y:S04]  /*28070*/  STL.64 [R1+0x5c8], R62 ;  /* 0x0005c83e01007387 */ /* 0x0005e80000100a00 */
[----:B------:R-:W-:Y:S04]  /*28080*/  STL.64 [R1+0x5a0], R12 ;  /* 0x0005a00c01007387 */ /* 0x000fe80000100a00 */
[----:B------:R1:W-:Y:S04]  /*28090*/  STL.64 [R1+0x5a8], R14 ;  /* 0x0005a80e01007387 */ /* 0x0003e80000100a00 */
[----:B------:R-:W4:Y:S04]  /*280a0*/  LDL.LU R240, [R1+0x300] ;  /* 0x0003000001f07983 */ /* 0x000f280000300800 */
[----:B------:R-:W4:Y:S04]  /*280b0*/  LDL.LU R241, [R1+0x304] ;  /* 0x0003040001f17983 */ /* 0x000f280000300800 */
[----:B------:R-:W4:Y:S04]  /*280c0*/  LDL.LU R242, [R1+0x308] ;  /* 0x0003080001f27983 */ /* 0x000f280000300800 */
[----:B------:R-:W4:Y:S04]  /*280d0*/  LDL.LU R243, [R1+0x30c] ;  /* 0x00030c0001f37983 */ /* 0x000f280000300800 */
[----:B-1----:R-:W4:Y:S04]  /*280e0*/  LDL.LU R64, [R1+0x310] ;  /* 0x0003100001407983 */ /* 0x002f280000300800 */
[----:B------:R-:W4:Y:S04]  /*280f0*/  LDL.LU R65, [R1+0x314] ;  /* 0x0003140001417983 */ /* 0x000f280000300800 */
[----:B--2---:R-:W4:Y:S04]  /*28100*/  LDL.LU R66, [R1+0x318] ;  /* 0x0003180001427983 */ /* 0x004f280000300800 */
[----:B------:R-:W4:Y:S01]  /*28110*/  LDL.LU R67, [R1+0x31c] ;  /* 0x00031c0001437983 */ /* 0x000f220000300800 */
[----:B------:R-:W-:Y:S03]  /*28120*/  HMMA.1688.F32.TF32 R188, R8, R22, R244 ;  /* 0x0000001608bc723c */ /* 0x000fe600000810f4 */
[----:B---3--:R-:W2:Y:S04]  /*28130*/  LDL.LU R60, [R1+0x320] ;  /* 0x00032000013c7983 */ /* 0x008ea80000300800 */
[----:B------:R-:W2:Y:S04]  /*28140*/  LDL.LU R61, [R1+0x324] ;  /* 0x00032400013d7983 */ /* 0x000ea80000300800 */
[----:B------:R-:W2:Y:S01]  /*28150*/  LDL.LU R62, [R1+0x328] ;  /* 0x00032800013e7983 */ /* 0x000ea20000300800 */
[----:B------:R-:W-:-:S03]  /*28160*/  IMAD.MOV.U32 R57, RZ, RZ, R100 ;  /* 0x000000ffff397224 */ /* 0x000fc600078e0064 */
[----:B------:R-:W2:Y:S01]  /*28170*/  LDL.LU R63, [R1+0x32c] ;  /* 0x00032c00013f7983 */ /* 0x000ea20000300800 */
[----:B------:R-:W-:Y:S01]  /*28180*/  IMAD.MOV.U32 R56, RZ, RZ, R101 ;  /* 0x000000ffff387224 */ /* 0x000fe200078e0065 */
[----:B------:R-:W-:Y:S02]  /*28190*/  MOV R52, R103 ;  /* 0x0000006700347202 */ /* 0x000fe40000000f00 */
[----:B------:R-:W3:Y:S01]  /*281a0*/  LDL.LU R244, [R1+0x3a0] ;  /* 0x0003a00001f47983 */ /* 0x000ee20000300800 */
[----:B------:R-:W-:-:S03]  /*281b0*/  IMAD.MOV.U32 R53, RZ, RZ, R102 ;  /* 0x000000ffff357224 */ /* 0x000fc600078e0066 */
[----:B------:R-:W3:Y:S01]  /*281c0*/  LDL.LU R245, [R1+0x3a4] ;  /* 0x0003a40001f57983 */ /* 0x000ee20000300800 */
[C---:B------:R-:W-:Y:S03]  /*281d0*/  HMMA.1688.F32.TF32 R100, R8.reuse, R42, R108 ;  /* 0x0000002a0864723c */ /* 0x040fe6000008106c */
[----:B------:R-:W3:Y:S04]  /*281e0*/  LDL.LU R246, [R1+0x3a8] ;  /* 0x0003a80001f67983 */ /* 0x000ee80000300800 */
[----:B------:R-:W3:Y:S01]  /*281f0*/  LDL.LU R247, [R1+0x3ac] ;  /* 0x0003ac0001f77983 */ /* 0x000ee20000300800 */
        /* <DEDUP_REMOVED lines=9> */
[----:B------:R-:W2:Y:S01]  /*28290*/  LDL.LU R95, [R1+0x43c] ;  /* 0x00043c00015f7983 */ /* 0x000ea20000300800 */
[----:B------:R-:W-:Y:S03]  /*282a0*/  HMMA.1688.F32.TF32 R12, R8, R50, R140 ;  /* 0x00000032080c723c */ /* 0x000fe6000008108c */
        /* <DEDUP_REMOVED lines=24> */
[----:B------:R-:W-:-:S03]  /*28430*/  IMAD.MOV.U32 R76, RZ, RZ, R12 ;  /* 0x000000ffff4c7224 */ /* 0x000fc600078e000c */
[----:B------:R-:W2:Y:S01]  /*28440*/  LDL.LU R236, [R1+0x1c0] ;  /* 0x0001c00001ec7983 */ /* 0x000ea20000300800 */
[----:B------:R-:W-:-:S03]  /*28450*/  MOV R77, R13 ;  /* 0x0000000d004d7202 */ /* 0x000fc60000000f00 */
        /* <DEDUP_REMOVED lines=46> */
[C---:B--2---:R-:W-:Y:S08]  /*28740*/  HMMA.1688.F32.TF32 R112, R8.reuse, R54, R112 ;  /* 0x000000360870723c */ /* 0x044ff00000081070 */
[C---:B---3--:R-:W-:Y:S08]  /*28750*/  HMMA.1688.F32.TF32 R104, R8.reuse, R58, R104 ;  /* 0x0000003a0868723c */ /* 0x048ff00000081068 */
[C---:B----4-:R-:W-:Y:S08]  /*28760*/  HMMA.1688.F32.TF32 R160, R8.reuse, R126, R160 ;  /* 0x0000007e08a0723c */ /* 0x050ff000000810a0 */
[----:B------:R-:W-:Y:S01]  /*28770*/  HMMA.1688.F32.TF32 R248, R8, R122, R248 ;  /* 0x0000007a08f8723c */ /* 0x000fe200000810f8 */
[----:B------:R-:W-:Y:S01]  /*28780*/  IMAD.MOV.U32 R128, RZ, RZ, R114 ;  /* 0x000000ffff807224 */ /* 0x000fe200078e0072 */
[----:B------:R-:W-:Y:S01]  /*28790*/  MOV R125, R113 ;  /* 0x00000071007d7202 */ /* 0x000fe20000000f00 */
[----:B------:R-:W-:-:S02]  /*287a0*/  IMAD.MOV.U32 R129, RZ, RZ, R115 ;  /* 0x000000ffff817224 */ /* 0x000fc400078e0073 */
[----:B------:R-:W-:Y:S01]  /*287b0*/  IMAD.MOV.U32 R124, RZ, RZ, R112 ;  /* 0x000000ffff7c7224 */ /* 0x000fe200078e0070 */
[----:B------:R-:W2:Y:S02]  /*287c0*/  LDL.LU.64 R114, [R1+0x16d0] ;  /* 0x0016d00001727983 */ /* 0x000ea40000300a00 */
[----:B------:R-:W-:Y:S01]  /*287d0*/  IMAD.MOV.U32 R136, RZ, RZ, R106 ;  /* 0x000000ffff887224 */ /* 0x000fe200078e006a */
[----:B------:R-:W-:Y:S01]  /*287e0*/  MOV R133, R105 ;  /* 0x0000006900857202 */ /* 0x000fe20000000f00 */
[----:B------:R-:W-:Y:S01]  /*287f0*/  IMAD.MOV.U32 R137, RZ, RZ, R107 ;  /* 0x000000ffff897224 */ /* 0x000fe200078e006b */
[----:B------:R-:W2:Y:S01]  /*28800*/  LDL.LU.64 R112, [R1+0x16c8] ;  /* 0x0016c80001707983 */ /* 0x000ea20000300a00 */
[----:B------:R-:W-:-:S03]  /*28810*/  IMAD.MOV.U32 R132, RZ, RZ, R104 ;  /* 0x000000ffff847224 */ /* 0x000fc600078e0068 */
[----:B------:R-:W3:Y:S04]  /*28820*/  LDL.LU.64 R106, [R1+0x16c0] ;  /* 0x0016c000016a7983 */ /* 0x000ee80000300a00 */
[----:B------:R-:W3:Y:S04]  /*28830*/  LDL.LU.64 R104, [R1+0x16b8] ;  /* 0x0016b80001687983 */ /* 0x000ee80000300a00 */
[----:B------:R-:W-:Y:S04]  /*28840*/  STL.64 [R1+0x1f0], R248 ;  /* 0x0001f0f801007387 */ /* 0x000fe80000100a00 */
[----:B------:R1:W-:Y:S04]  /*28850*/  STL.64 [R1+0x1f8], R250 ;  /* 0x0001f8fa01007387 */ /* 0x0003e80000100a00 */
[----:B-1----:R-:W4:Y:S04]  /*28860*/  LDL.LU.64 R250, [R1+0x16b0] ;  /* 0x0016b00001fa7983 */ /* 0x002f280000300a00 */
[----:B------:R-:W2:Y:S04]  /*28870*/  LDL.LU.64 R248, [R1+0x16a8] ;  /* 0x0016a80001f87983 */ /* 0x000ea80000300a00 */
[----:B------:R-:W-:Y:S04]  /*28880*/  STL.64 [R1+0x1e0], R160 ;  /* 0x0001e0a001007387 */ /* 0x000fe80000100a00 */
[----:B------:R1:W-:Y:S04]  /*28890*/  STL.64 [R1+0x1e8], R162 ;  /* 0x0001e8a201007387 */ /* 0x0003e80000100a00 */
[----:B-1----:R-:W2:Y:S04]  /*288a0*/  LDL.LU.64 R162, [R1+0x16a0] ;  /* 0x0016a00001a27983 */ /* 0x002ea80000300a00 */
[----:B------:R-:W3:Y:S01]  /*288b0*/  LDL.LU.64 R160, [R1+0x1698] ;  /* 0x0016980001a07983 */ /* 0x000ee20000300a00 */
[C---:B------:R-:W-:Y:S08]  /*288c0*/  HMMA.1688.F32.TF32 R12, R8.reuse, R130, R12 ;  /* 0x00000082080c723c */ /* 0x040ff0000008100c */
[C---:B------:R-:W-:Y:S08]  /*288d0*/  HMMA.1688.F32.TF32 R156, R8.reuse, R30, R156 ;  /* 0x0000001e089c723c */ /* 0x040ff0000008109c */
[C---:B------:R-:W-:Y:S07]  /*288e0*/  HMMA.1688.F32.TF32 R164, R8.reuse, R34, R164 ;  /* 0x0000002208a4723c */ /* 0x040fee00000810a4 */
[----:B------:R-:W-:Y:S01]  /*288f0*/  STL.64 [R1+0x1d0], R12 ;  /* 0x0001d00c01007387 */ /* 0x000fe20000100a00 */
[C---:B------:R-:W-:Y:S03]  /*28900*/  HMMA.1688.F32.TF32 R168, R8.reuse, R38, R168 ;  /* 0x0000002608a8723c */ /* 0x040fe600000810a8 */
[----:B------:R1:W-:Y:S05]  /*28910*/  STL.64 [R1+0x1d8], R14 ;  /* 0x0001d80e01007387 */ /* 0x0003ea0000100a00 */
        /* <DEDUP_REMOVED lines=10> */
[C---:B-1----:R-:W-:Y:S02]  /*289c0*/  HMMA.1688.F32.TF32 R8, R4.reuse, R122, R200 ;  /* 0x0000007a0408723c */ /* 0x042fe400000810c8 */
[----:B------:R-:W-:Y:S04]  /*289d0*/  LDS R200, [R2+0x18200] ;  /* 0x0182000002c87984 */ /* 0x000fe80000000800 */
[----:B------:R-:W-:Y:S02]  /*289e0*/  LDS R202, [R2+0x1a200] ;  /* 0x01a2000002ca7984 */ /* 0x000fe40000000800 */
[C---:B------:R-:W-:Y:S02]  /*289f0*/  HMMA.1688.F32.TF32 R60, R4.reuse, R126, R60 ;  /* 0x0000007e043c723c */ /* 0x040fe4000008103c */
[----:B------:R-:W-:Y:S04]  /*28a00*/  LDS R201, [R3+0x18200] ;  /* 0x0182000003c97984 */ /* 0x000fe80000000800 */
[----:B------:R-:W-:Y:S02]  /*28a10*/  LDS R203, [R3+0x1a200] ;  /* 0x01a2000003cb7984 */ /* 0x000fe40000000800 */
[C---:B------:R-:W-:Y:S07]  /*28a20*/  HMMA.1688.F32.TF32 R12, R4.reuse, R130, R64 ;  /* 0x00000082040c723c */ /* 0x040fee0000081040 */
[----:B------:R-:W-:Y:S01]  /*28a30*/  STL.64 [R1+0x450], R8 ;  /* 0x0004500801007387 */ /* 0x000fe20000100a00 */
[C---:B------:R-:W-:Y:S03]  /*28a40*/  HMMA.1688.F32.TF32 R232, R4.reuse, R26, R228 ;  /* 0x0000001a04e8723c */ /* 0x040fe600000810e4 */
[----:B------:R1:W-:Y:S05]  /*28a50*/  STL.64 [R1+0x458], R10 ;  /* 0x0004580a01007387 */ /* 0x0003ea0000100a00 */
[C---:B------:R-:W-:Y:S08]  /*28a60*/  HMMA.1688.F32.TF32 R208, R4.reuse, R18, R208 ;  /* 0x0000001204d0723c */ /* 0x040ff000000810d0 */
[C---:B-1----:R-:W-:Y:S08]  /*28a70*/  HMMA.1688.F32.TF32 R8, R4.reuse, R134, R240 ;  /* 0x000000860408723c */ /* 0x042ff000000810f0 */
[C---:B------:R-:W-:Y:S08]  /*28a80*/  HMMA.1688.F32.TF32 R224, R4.reuse, R22, R224 ;  /* 0x0000001604e0723c */ /* 0x040ff000000810e0 */
[C---:B------:R-:W-:Y:S08]  /*28a90*/  HMMA.1688.F32.TF32 R204, R4.reuse, R30, R204 ;  /* 0x0000001e04cc723c */ /* 0x040ff000000810cc */
[C---:B------:R-:W-:Y:S08]  /*28aa0*/  HMMA.1688.F32.TF32 R212, R4.reuse, R34, R212 ;  /* 0x0000002204d4723c */ /* 0x040ff000000810d4 */
[C---:B------:R-:W-:Y:S08]  /*28ab0*/  HMMA.1688.F32.TF32 R228, R4.reuse, R38, R220 ;  /* 0x0000002604e4723c */ /* 0x040ff000000810dc */
[C---:B------:R-:W-:Y:S08]  /*28ac0*/  HMMA.1688.F32.TF32 R216, R4.reuse, R42, R216 ;  /* 0x0000002a04d8723c */ /* 0x040ff000000810d8 */
[C---:B------:R-:W-:Y:S08]  /*28ad0*/  HMMA.1688.F32.TF32 R140, R4.reuse, R46, R140 ;  /* 0x0000002e048c723c */ /* 0x040ff0000008108c */
[C---:B------:R-:W-:Y:S08]  /*28ae0*/  HMMA.1688.F32.TF32 R92, R4.reuse, R50, R92 ;  /* 0x00000032045c723c */ /* 0x040ff0000008105c */
[C---:B------:R-:W-:Y:S08]  /*28af0*/  HMMA.1688.F32.TF32 R108, R4.reuse, R54, R108 ;  /* 0x00000036046c723c */ /* 0x040ff0000008106c */
[----:B------:R-:W-:Y:S01]  /*28b00*/  HMMA.1688.F32.TF32 R244, R4, R58, R244 ;  /* 0x0000003a04f4723c */ /* 0x000fe200000810f4 */
[----:B------:R-:W-:Y:S01]  /*28b10*/  STL.64 [R1+0x430], R60 ;  /* 0x0004303c01007387 */ /* 0x000fe20000100a00 */
[----:B------:R-:W-:Y:S01]  /*28b20*/  IMAD.MOV.U32 R64, RZ, RZ, R37 ;  /* 0x000000ffff407224 */ /* 0x000fe200078e0025 */
[----:B------:R-:W-:-:S02]  /*28b30*/  MOV R65, R36 ;  /* 0x0000002400417202 */ /* 0x000fc40000000f00 */
[----:B------:R-:W-:Y:S03]  /*28b40*/  LDS R220, [R2+0x18300] ;  /* 0x0183000002dc7984 */ /* 0x000fe60000000800 */
[----:B------:R-:W-:Y:S01]  /*28b50*/  HMMA.1688.F32.TF32 R4, R4, R138, R180 ;  /* 0x0000008a0404723c */ /* 0x000fe200000810b4 */
[----:B------:R-:W-:Y:S04]  /*28b60*/  STL.64 [R1+0x438], R62 ;  /* 0x0004383e01007387 */ /* 0x000fe80000100a00 */
[----:B------:R-:W-:Y:S04]  /*28b70*/  STL.64 [R1+0x2f0], R12 ;  /* 0x0002f00c01007387 */ /* 0x000fe80000100a00 */
[----:B------:R-:W-:Y:S04]  /*28b80*/  STL.64 [R1+0x2f8], R14 ;  /* 0x0002f80e01007387 */ /* 0x000fe80000100a00 */
[----:B------:R-:W-:Y:S04]  /*28b90*/  STL.64 [R1+0x330], R8 ;  /* 0x0003300801007387 */ /* 0x000fe80000100a00 */
[----:B------:R-:W-:Y:S04]  /*28ba0*/  STL.64 [R1+0x338], R10 ;  /* 0x0003380a01007387 */ /* 0x000fe80000100a00 */
[----:B------:R-:W-:Y:S04]  /*28bb0*/  LDS R180, [R2+0x18100] ;  /* 0x0181000002b47984 */ /* 0x000fe80000000800 */
[----:B------:R-:W-:Y:S04]  /*28bc0*/  STL.64 [R1+0x320], R4 ;  /* 0x0003200401007387 */ /* 0x000fe80000100a00 */
[----:B------:R-:W-:Y:S04]  /*28bd0*/  STL.64 [R1+0x328], R6 ;  /* 0x0003280601007387 */ /* 0x000fe80000100a00 */
[----:B------:R-:W4:Y:S04]  /*28be0*/  LDL.LU R37, [R1+0x1694] ;  /* 0x0016940001257983 */ /* 0x000f280000300800 */
[----:B------:R-:W4:Y:S04]  /*28bf0*/  LDL.LU R36, [R1+0x1690] ;  /* 0x0016900001247983 */ /* 0x000f280000300800 */
        /* <DEDUP_REMOVED lines=8> */
[----:B------:R-:W-:Y:S01]  /*28c80*/  STL [R1+0x1590], R2 ;  /* 0x0015900201007387 */ /* 0x000fe20000100800 */
[----:B--2---:R-:W-:Y:S01]  /*28c90*/  MOV R241, R162 ;  /* 0x000000a200f17202 */ /* 0x004fe20000000f00 */
[----:B---3--:R-:W-:-:S02]  /*28ca0*/  IMAD.MOV.U32 R243, RZ, RZ, R160 ;  /* 0x000000fffff37224 */ /* 0x008fc400078e00a0 */
[----:B------:R-:W-:Y:S04]  /*28cb0*/  LDS R162, [R2+0x1a000] ;  /* 0x01a0000002a27984 */ /* 0x000fe80000000800 */
[----:B------:R1:W-:Y:S01]  /*28cc0*/  LDS R160, [R2+0x18000] ;  /* 0x0180000002a07984 */ /* 0x0003e20000000800 */
[----:B------:R-:W-:Y:S02]  /*28cd0*/  IMAD.MOV.U32 R240, RZ, RZ, R163 ;  /* 0x000000fffff07224 */ /* 0x000fe400078e00a3 */
[----:B------:R-:W-:Y:S01]  /*28ce0*/  IMAD.MOV.U32 R242, RZ, RZ, R161 ;  /* 0x000000fffff27224 */ /* 0x000fe200078e00a1 */
[----:B------:R-:W-:Y:S04]  /*28cf0*/  LDS R163, [R3+0x1a000] ;  /* 0x01a0000003a37984 */ /* 0x000fe80000000800 */
[----:B-1----:R-:W2:Y:S01]  /*28d00*/  LDL.LU R2, [R1+0x910] ;  /* 0x0009100001027983 */ /* 0x002ea20000300800 */
[----:B------:R-:W-:-:S02]  /*28d10*/  IMAD.MOV.U32 R62, RZ, RZ, R17 ;  /* 0x000000ffff3e7224 */ /* 0x000fc400078e0011 */
[----:B------:R-:W-:Y:S01]  /*28d20*/  IMAD.MOV.U32 R63, RZ, RZ, R16 ;  /* 0x000000ffff3f7224 */ /* 0x000fe200078e0010 */
[----:B------:R-:W-:Y:S04]  /*28d30*/  LDS R161, [R3+0x18000] ;  /* 0x0180000003a17984 */ /* 0x000fe80000000800 */
[----:B------:R-:W-:Y:S04]  /*28d40*/  LDS R181, [R3+0x18100] ;  /* 0x0181000003b57984 */ /* 0x000fe80000000800 */
[----:B------:R-:W-:Y:S01]  /*28d50*/  LDS R183, [R3+0x1a100] ;  /* 0x01a1000003b77984 */ /* 0x000fe20000000800 */
[----:B------:R-:W-:Y:S01]  /*28d60*/  IMAD.MOV.U32 R60, RZ, RZ, R21 ;  /* 0x000000ffff3c7224 */ /* 0x000fe200078e0015 */
[----:B------:R-:W-:Y:S01]  /*28d70*/  MOV R61, R20 ;  /* 0x00000014003d7202 */ /* 0x000fe20000000f00 */
[----:B------:R-:W-:Y:S01]  /*28d80*/  IMAD.MOV.U32 R66, RZ, RZ, R25 ;  /* 0x000000ffff427224 */ /* 0x000fe200078e0019 */
[----:B------:R-:W-:Y:S01]  /*28d90*/  LDS R221, [R3+0x18300] ;  /* 0x0183000003dd7984 */ /* 0x000fe20000000800 */
[----:B------:R-:W-:-:S03]  /*28da0*/  IMAD.MOV.U32 R67, RZ, RZ, R24 ;  /* 0x000000ffff437224 */ /* 0x000fc600078e0018 */
[----:B------:R-:W-:Y:S01]  /*28db0*/  LDS R223, [R3+0x1a300] ;  /* 0x01a3000003df7984 */ /* 0x000fe20000000800 */
[----:B------:R-:W-:Y:S01]  /*28dc0*/  IMAD.MOV.U32 R30, RZ, RZ, R33 ;  /* 0x000000ffff1e7224 */ /* 0x000fe200078e0021 */
[----:B------:R-:W-:Y:S02]  /*28dd0*/  MOV R31, R32 ;  /* 0x00000020001f7202 */ /* 0x000fe40000000f00 */
[----:B------:R-:W-:Y:S04]  /*28de0*/  LDS R5, [R3+0x18500] ;  /* 0x0185000003057984 */ /* 0x000fe80000000800 */
[----:B------:R-:W-:Y:S04]  /*28df0*/  LDS R7, [R3+0x1a500] ;  /* 0x01a5000003077984 */ /* 0x000fe80000000800 */
[----:B------:R-:W-:Y:S04]  /*28e00*/  LDS R9, [R3+0x18600] ;  /* 0x0186000003097984 */ /* 0x000fe80000000800 */
[----:B------:R-:W-:Y:S04]  /*28e10*/  LDS R11, [R3+0x1a600] ;  /* 0x01a60000030b7984 */ /* 0x000fe80000000800 */
[----:B------:R-:W-:Y:S04]  /*28e20*/  LDS R13, [R3+0x18700] ;  /* 0x01870000030d7984 */ /* 0x000fe80000000800 */
[----:B------:R-:W-:Y:S04]  /*28e30*/  LDS R15, [R3+0x1a700] ;  /* 0x01a70000030f7984 */ /* 0x000fe80000000800 */
[----:B--2---:R-:W1:Y:S04]  /*28e40*/  LDSM.16.M88.4 R16, [R2+0x40080] ;  /* 0x040080000210783b */ /* 0x004e680000000200 */
[----:B------:R-:W2:Y:S04]  /*28e50*/  LDSM.16.M88.4 R20, [R2+0x40880] ;  /* 0x040880000214783b */ /* 0x000ea80000000200 */
[----:B------:R-:W3:Y:S01]  /*28e60*/  LDSM.16.M88.4 R24, [R2+0x41080] ;  /* 0x041080000218783b */ /* 0x000ee20000000200 */
[-C--:B-1----:R-:W-:Y:S08]  /*28e70*/  HMMA.1688.F32.TF32 R60, R160, R16.reuse, R60 ;  /* 0x00000010a03c723c */ /* 0x082ff0000008103c */
[-C--:B------:R-:W-:Y:S08]  /*28e80*/  HMMA.1688.F32.TF32 R64, R180, R16.reuse, R64 ;  /* 0x00000010b440723c */ /* 0x080ff00000081040 */
[-C--:B------:R-:W-:Y:S01]  /*28e90*/  HMMA.1688.F32.TF32 R240, R200, R16.reuse, R240 ;  /* 0x00000010c8f0723c */ /* 0x080fe200000810f0 */
[----:B------:R-:W-:Y:S04]  /*28ea0*/  STL [R1+0x1588], R18 ;  /* 0x0015881201007387 */ /* 0x000fe80000100800 */
[----:B------:R-:W-:Y:S04]  /*28eb0*/  STL [R1+0x156c], R19 ;  /* 0x00156c1301007387 */ /* 0x000fe80000100800 */
[----:B--2---:R-:W-:Y:S04]  /*28ec0*/  STL [R1+0x1568], R22 ;  /* 0x0015681601007387 */ /* 0x004fe80000100800 */
[----:B------:R-:W-:Y:S04]  /*28ed0*/  STL [R1+0x1564], R23 ;  /* 0x0015641701007387 */ /* 0x000fe80000100800 */
[----:B---3--:R-:W-:Y:S04]  /*28ee0*/  STL [R1+0x1560], R27 ;  /* 0x0015601b01007387 */ /* 0x008fe80000100800 */
[----:B------:R-:W-:Y:S04]  /*28ef0*/  STL.64 [R1+0x3f0], R60 ;  /* 0x0003f03c01007387 */ /* 0x000fe80000100a00 */
[----:B------:R1:W-:Y:S04]  /*28f00*/  STL.64 [R1+0x3f8], R62 ;  /* 0x0003f83e01007387 */ /* 0x0003e80000100a00 */
[----:B-1----:R-:W2:Y:S04]  /*28f10*/  LDL.LU.64 R62, [R1+0x1688] ;  /* 0x00168800013e7983 */ /* 0x002ea80000300a00 */
[----:B------:R-:W2:Y:S04]  /*28f20*/  LDL.LU.64 R60, [R1+0x1680] ;  /* 0x00168000013c7983 */ /* 0x000ea80000300a00 */
[----:B------:R-:W-:Y:S04]  /*28f30*/  STL.64 [R1+0x3e0], R64 ;  /* 0x0003e04001007387 */ /* 0x000fe80000100a00 */
[----:B------:R1:W-:Y:S04]  /*28f40*/  STL.64 [R1+0x3e8], R66 ;  /* 0x0003e84201007387 */ /* 0x0003e80000100a00 */
[----:B-1----:R-:W3:Y:S04]  /*28f50*/  LDL.LU.64 R66, [R1+0x1678] ;  /* 0x0016780001427983 */ /* 0x002ee80000300a00 */
[----:B------:R-:W3:Y:S04]  /*28f60*/  LDL.LU.64 R64, [R1+0x1670] ;  /* 0x0016700001407983 */ /* 0x000ee80000300a00 */
[----:B------:R-:W-:Y:S04]  /*28f70*/  STL.64 [R1+0x440], R240 ;  /* 0x000440f001007387 */ /* 0x000fe80000100a00 */
[----:B------:R1:W-:Y:S04]  /*28f80*/  STL.64 [R1+0x448], R242 ;  /* 0x000448f201007387 */ /* 0x0003e80000100a00 */
[----:B-1----:R-:W2:Y:S04]  /*28f90*/  LDL.LU.64 R242, [R1+0x1668] ;  /* 0x0016680001f27983 */ /* 0x002ea80000300a00 */
[----:B------:R-:W2:Y:S02]  /*28fa0*/  LDL.LU.64 R240, [R1+0x1660] ;  /* 0x0016600001f07983 */ /* 0x000ea40000300a00 */
[----:B--2---:R-:W-:Y:S11]  /*28fb0*/  HMMA.1688.F32.TF32 R240, R220, R16, R240 ;  /* 0x00000010dcf0723c */ /* 0x004ff600000810f0 */
[----:B------:R-:W-:Y:S11]  /*28fc0*/  @!UPT UIADD3 URZ, URZ, URZ, URZ ;  /* 0x0000003f3f3ff290 */ /* 0x000ff6000fffe03f */
[----:B------:R-:W-:Y:S01]  /*28fd0*/  @!UPT UIADD3 URZ, URZ, URZ, URZ ;  /* 0x0000003f3f3ff290 */ /* 0x000fe2000fffe03f */
[----:B------:R1:W-:Y:S04]  /*28fe0*/  STL.64 [R1+0x4a0], R240 ;  /* 0x0004a0f001007387 */ /* 0x0003e80000100a00 */
[----:B------:R2:W-:Y:S04]  /*28ff0*/  STL.64 [R1+0x4a8], R242 ;  /* 0x0004a8f201007387 */ /* 0x0005e80000100a00 */
[----:B------:R-:W3:Y:S04]  /*29000*/  LDL.LU R33, [R1+0x1658] ;  /* 0x0016580001217983 */ /* 0x000ee80000300800 */
[----:B------:R-:W3:Y:S04]  /*29010*/  LDL.LU R32, [R1+0x1654] ;  /* 0x0016540001207983 */ /* 0x000ee80000300800 */
[----:B------:R-:W3:Y:S04]  /*29020*/  LDL.LU R42, [R1+0x128] ;  /* 0x00012800012a7983 */ /* 0x000ee80000300800 */
[----:B------:R-:W3:Y:S01]  /*29030*/  LDL.LU R43, [R1+0x12c] ;  /* 0x00012c00012b7983 */ /* 0x000ee20000300800 */
[----:B-1----:R-:W-:-:S03]  /*29040*/  IMAD.MOV.U32 R240, RZ, RZ, R0 ;  /* 0x000000fffff07224 */ /* 0x002fc600078e0000 */
[----:B------:R-:W4:Y:S01]  /*29050*/  LDL.LU R38, [R1+0x478] ;  /* 0x0004780001267983 */ /* 0x000f220000300800 */
[----:B------:R-:W-:-:S03]  /*29060*/  IMAD.MOV.U32 R241, RZ, RZ, R252 ;  /* 0x000000fffff17224 */ /* 0x000fc600078e00fc */
[----:B------:R-:W4:Y:S04]  /*29070*/  LDL.LU R39, [R1+0x47c] ;  /* 0x00047c0001277983 */ /* 0x000f280000300800 */
[----:B------:R-:W3:Y:S04]  /*29080*/  LDL.LU R34, [R1+0x258] ;  /* 0x0002580001227983 */ /* 0x000ee80000300800 */
[----:B------:R-:W3:Y:S04]  /*29090*/  LDL.LU R35, [R1+0x25c] ;  /* 0x00025c0001237983 */ /* 0x000ee80000300800 */
[----:B------:R-:W3:Y:S04]  /*290a0*/  LDL.LU R0, [R1+0x1650] ;  /* 0x0016500001007983 */ /* 0x000ee80000300800 */
[----:B------:R-:W4:Y:S01]  /*290b0*/  LDL.LU R252, [R1+0x164c] ;  /* 0x00164c0001fc7983 */ /* 0x000f220000300800 */
[----:B------:R-:W-:Y:S01]  /*290c0*/  HMMA.1688.F32.TF32 R104, R236, R16, R104 ;  /* 0x00000010ec68723c */ /* 0x000fe20000081068 */
[----:B--2---:R-:W-:Y:S01]  /*290d0*/  IMAD.MOV.U32 R242, RZ, RZ, R49 ;  /* 0x000000fffff27224 */ /* 0x004fe200078e0031 */
[----:B------:R-:W-:Y:S01]  /*290e0*/  MOV R243, R48 ;  /* 0x0000003000f37202 */ /* 0x000fe20000000f00 */
[----:B------:R-:W2:Y:S04]  /*290f0*/  LDL.LU R49, [R1+0x1648] ;  /* 0x0016480001317983 */ /* 0x000ea80000300800 */
[----:B------:R-:W2:Y:S11]  /*29100*/  LDL.LU R48, [R1+0x1644] ;  /* 0x0016440001307983 */ /* 0x000eb60000300800 */
[----:B------:R-:W-:Y:S05]  /*29110*/  @!UPT UIADD3 URZ, URZ, URZ, URZ ;  /* 0x0000003f3f3ff290 */ /* 0x000fea000fffe03f */
[----:B------:R1:W-:Y:S04]  /*29120*/  STL.64 [R1+0x500], R104 ;  /* 0x0005006801007387 */ /* 0x0003e80000100a00 */
[----:B------:R4:W-:Y:S04]  /*29130*/  STL.64 [R1+0x508], R106 ;  /* 0x0005086a01007387 */ /* 0x0009e80000100a00 */
[----:B-1----:R-:W2:Y:S01]  /*29140*/  LDL.LU R104, [R1+0x170] ;  /* 0x0001700001687983 */ /* 0x002ea20000300800 */
[----:B---3--:R-:W-:-:S03]  /*29150*/  IMAD.MOV.U32 R105, RZ, RZ, R0 ;  /* 0x000000ffff697224 */ /* 0x008fc600078e0000 */
[----:B------:R-:W3:Y:S01]  /*29160*/  LDL.LU R0, [R1+0x1640] ;  /* 0x0016400001007983 */ /* 0x000ee20000300800 */
[----:B----4-:R-:W-:-:S03]  /*29170*/  IMAD.MOV.U32 R106, RZ, RZ, R252 ;  /* 0x000000ffff6a7224 */ /* 0x010fc600078e00fc */
[----:B------:R-:W4:Y:S01]  /*29180*/  LDL.LU R252, [R1+0x163c] ;  /* 0x00163c0001fc7983 */ /* 0x000f220000300800 */
[-C--:B------:R-:W-:Y:S03]  /*29190*/  HMMA.1688.F32.TF32 R172, R4, R16.reuse, R172 ;  /* 0x0000001004ac723c */ /* 0x080fe600000810ac */
[----:B------:R-:W2:Y:S05]  /*291a0*/  LDL.LU R107, [R1+0x17c] ;  /* 0x00017c00016b7983 */ /* 0x000eaa0000300800 */
[-C--:B------:R-:W-:Y:S08]  /*291b0*/  HMMA.1688.F32.TF32 R196, R8, R16.reuse, R196 ;  /* 0x0000001008c4723c */ /* 0x080ff000000810c4 */
[----:B------:R-:W-:Y:S07]  /*291c0*/  HMMA.1688.F32.TF32 R208, R12, R16, R208 ;  /* 0x000000100cd0723c */ /* 0x000fee00000810d0 */
[----:B------:R1:W-:Y:S04]  /*291d0*/  STL.64 [R1+0x560], R172 ;  /* 0x000560ac01007387 */ /* 0x0003e80000100a00 */
[----:B------:R3:W-:Y:S04]  /*291e0*/  STL.64 [R1+0x568], R174 ;  /* 0x000568ae01007387 */ /* 0x0007e80000100a00 */
[----:B-1----:R-:W2:Y:S04]  /*291f0*/  LDL.LU R172, [R1+0x360] ;  /* 0x0003600001ac7983 */ /* 0x002ea80000300800 */
[----:B------:R-:W2:Y:S01]  /*29200*/  LDL.LU R173, [R1+0x364] ;  /* 0x0003640001ad7983 */ /* 0x000ea20000300800 */
[----:B---3--:R-:W-:-:S03]  /*29210*/  IMAD.MOV.U32 R174, RZ, RZ, R0 ;  /* 0x000000ffffae7224 */ /* 0x008fc600078e0000 */
[----:B------:R-:W3:Y:S01]  /*29220*/  LDL.LU R0, [R1+0x1638] ;  /* 0x0016380001007983 */ /* 0x000ee20000300800 */
[----:B----4-:R-:W-:-:S03]  /*29230*/  MOV R175, R252 ;  /* 0x000000fc00af7202 */ /* 0x010fc60000000f00 */
[----:B------:R-:W4:Y:S04]  /*29240*/  LDL.LU R252, [R1+0x1634] ;  /* 0x0016340001fc7983 */ /* 0x000f280000300800 */
[----:B------:R1:W-:Y:S04]  /*29250*/  STL.64 [R1+0x620], R196 ;  /* 0x000620c401007387 */ /* 0x0003e80000100a00 */
[----:B------:R1:W-:Y:S04]  /*29260*/  STL.64 [R1+0x628], R198 ;  /* 0x000628c601007387 */ /* 0x0003e80000100a00 */
[----:B-1----:R-:W2:Y:S04]  /*29270*/  LDL.LU R196, [R1+0x4c0] ;  /* 0x0004c00001c47983 */ /* 0x002ea80000300800 */
[----:B------:R-:W2:Y:S04]  /*29280*/  LDL.LU R197, [R1+0x4c4] ;  /* 0x0004c40001c57983 */ /* 0x000ea80000300800 */
[----:B------:R-:W2:Y:S04]  /*29290*/  LDL.LU R198, [R1+0x4c8] ;  /* 0x0004c80001c67983 */ /* 0x000ea80000300800 */
[----:B------:R-:W2:Y:S04]  /*292a0*/  LDL.LU R199, [R1+0x4cc] ;  /* 0x0004cc0001c77983 */ /* 0x000ea80000300800 */
[----:B------:R-:W2:Y:S04]  /*292b0*/  LDL.LU R16, [R1+0x400] ;  /* 0x0004000001107983 */ /* 0x000ea80000300800 */
[----:B------:R1:W-:Y:S04]  /*292c0*/  STL.64 [R1+0x6c0], R208 ;  /* 0x0006c0d001007387 */ /* 0x0003e80000100a00 */
[----:B------:R3:W-:Y:S04]  /*292d0*/  STL.64 [R1+0x6c8], R210 ;  /* 0x0006c8d201007387 */ /* 0x0007e80000100a00 */
[----:B------:R-:W2:Y:S04]  /*292e0*/  LDL.LU R17, [R1+0x404] ;  /* 0x0004040001117983 */ /* 0x000ea80000300800 */
[----:B------:R-:W2:Y:S04]  /*292f0*/  LDL.LU R18, [R1+0x408] ;  /* 0x0004080001127983 */ /* 0x000ea80000300800 */
[----:B------:R-:W2:Y:S04]  /*29300*/  LDL.LU R19, [R1+0x40c] ;  /* 0x00040c0001137983 */ /* 0x000ea80000300800 */
[----:B-1----:R-:W2:Y:S04]  /*29310*/  LDL.LU R208, [R1+0x260] ;  /* 0x0002600001d07983 */ /* 0x002ea80000300800 */
[----:B------:R-:W2:Y:S01]  /*29320*/  LDL.LU R209, [R1+0x264] ;  /* 0x0002640001d17983 */ /* 0x000ea20000300800 */
[----:B------:R-:W-:Y:S01]  /*29330*/  HMMA.1688.F32.TF32 R28, R200, R24, R28 ;  /* 0x00000018c81c723c */ /* 0x000fe2000008101c */
[----:B---3--:R-:W-:-:S02]  /*29340*/  IMAD.MOV.U32 R211, RZ, RZ, R0 ;  /* 0x000000ffffd37224 */ /* 0x008fc400078e0000 */
[----:B----4-:R-:W-:-:S05]  /*29350*/  IMAD.MOV.U32 R210, RZ, RZ, R252 ;  /* 0x000000ffffd27224 */ /* 0x010fca00078e00fc */
[-C--:B--2---:R-:W-:Y:S08]  /*29360*/  HMMA.1688.F32.TF32 R16, R160, R20.reuse, R16 ;  /* 0x00000014a010723c */ /* 0x084ff00000081010 */
[-C--:B------:R-:W-:Y:S11]  /*29370*/  HMMA.1688.F32.TF32 R208, R180, R20.reuse, R208 ;  /* 0x00000014b4d0723c */ /* 0x080ff600000810d0 */
[----:B------:R-:W-:Y:S04]  /*29380*/  @!UPT UIADD3 URZ, URZ, URZ, URZ ;  /* 0x0000003f3f3ff290 */ /* 0x000fe8000fffe03f */
[----:B------:R-:W-:Y:S04]  /*29390*/  STL.64 [R1+0x310], R16 ;  /* 0x0003101001007387 */ /* 0x000fe80000100a00 */
[----:B------:R1:W-:Y:S02]  /*293a0*/  STL.64 [R1+0x318], R18 ;  /* 0x0003181201007387 */ /* 0x0003e40000100a00 */
[-C--:B-1----:R-:W-:Y:S02]  /*293b0*/  HMMA.1688.F32.TF32 R16, R200, R20.reuse, R40 ;  /* 0x00000014c810723c */ /* 0x082fe40000081028 */
[----:B------:R-:W-:Y:S04]  /*293c0*/  STL.64 [R1+0x340], R208 ;  /* 0x000340d001007387 */ /* 0x000fe80000100a00 */
[----:B------:R-:W-:Y:S02]  /*293d0*/  STL.64 [R1+0x348], R210 ;  /* 0x000348d201007387 */ /* 0x000fe40000100a00 */
[-C--:B------:R-:W-:Y:S08]  /*293e0*/  HMMA.1688.F32.TF32 R40, R220, R20.reuse, R64 ;  /* 0x00000014dc28723c */ /* 0x080ff00000081040 */
[-C--:B------:R-:W-:Y:S07]  /*293f0*/  HMMA.1688.F32.TF32 R64, R236, R20.reuse, R112 ;  /* 0x00000014ec40723c */ /* 0x080fee0000081070 */
[----:B------:R-:W-:Y:S04]  /*29400*/  STL.64 [R1+0x3a0], R16 ;  /* 0x0003a01001007387 */ /* 0x000fe80000100a00 */
[----:B------:R1:W-:Y:S02]  /*29410*/  STL.64 [R1+0x3a8], R18 ;  /* 0x0003a81201007387 */ /* 0x0003e40000100a00 */
[-C--:B-1----:R-:W-:Y:S02]  /*29420*/  HMMA.1688.F32.TF32 R16, R4, R20.reuse, R176 ;  /* 0x000000140410723c */ /* 0x082fe400000810b0 */
[----:B------:R-:W-:Y:S04]  /*29430*/  STL.64 [R1+0x410], R40 ;  /* 0x0004102801007387 */ /* 0x000fe80000100a00 */
[----:B------:R1:W-:Y:S04]  /*29440*/  STL.64 [R1+0x418], R42 ;  /* 0x0004182a01007387 */ /* 0x0003e80000100a00 */
[----:B------:R-:W-:Y:S04]  /*29450*/  STL.64 [R1+0x490], R64 ;  /* 0x0004904001007387 */ /* 0x000fe80000100a00 */
[----:B------:R-:W-:Y:S01]  /*29460*/  STL.64 [R1+0x498], R66 ;  /* 0x0004984201007387 */ /* 0x000fe20000100a00 */
[-C--:B-1----:R-:W-:Y:S08]  /*29470*/  HMMA.1688.F32.TF32 R40, R8, R20.reuse, R188 ;  /* 0x000000140828723c */ /* 0x082ff000000810bc */
[----:B------:R-:W-:Y:S01]  /*29480*/  STL.64 [R1+0x510], R16 ;  /* 0x0005101001007387 */ /* 0x000fe20000100a00 */
[----:B------:R-:W-:Y:S03]  /*29490*/  HMMA.1688.F32.TF32 R20, R12, R20, R224 ;  /* 0x000000140c14723c */ /* 0x000fe600000810e0 */
[----:B------:R1:W-:Y:S05]  /*294a0*/  STL.64 [R1+0x518], R18 ;  /* 0x0005181201007387 */ /* 0x0003ea0000100a00 */
[----:B-1----:R-:W-:Y:S06]  /*294b0*/  HMMA.1688.F32.TF32 R16, R160, R24, R36 ;  /* 0x00000018a010723c */ /* 0x002fec0000081024 */
[----:B------:R-:W-:Y:S04]  /*294c0*/  STL.64 [R1+0x570], R40 ;  /* 0x0005702801007387 */ /* 0x000fe80000100a00 */
[----:B------:R-:W-:Y:S04]  /*294d0*/  STL.64 [R1+0x578], R42 ;  /* 0x0005782a01007387 */ /* 0x000fe80000100a00 */
[----:B------:R-:W-:Y:S04]  /*294e0*/  LDSM.16.M88.4 R36, [R2+0x42880] ;  /* 0x042880000224783b */ /* 0x000fe80000000200 */
[----:B------:R-:W-:Y:S05]  /*294f0*/  LDSM.16.M88.4 R40, [R2+0x43080] ;  /* 0x043080000228783b */ /* 0x000fea0000000200 */
[----:B------:R-:W-:Y:S04]  /*29500*/  STL.64 [R1+0x220], R16 ;  /* 0x0002201001007387 */ /* 0x000fe80000100a00 */
[----:B------:R-:W-:Y:S04]  /*29510*/  STL.64 [R1+0x630], R20 ;  /* 0x0006301401007387 */ /* 0x000fe80000100a00 */
[----:B------:R-:W-:Y:S04]  /*29520*/  STL.64 [R1+0x638], R22 ;  /* 0x0006381601007387 */ /* 0x000fe80000100a00 */
[----:B------:R1:W-:Y:S02]  /*29530*/  STL [R1+0x228], R18 ;  /* 0x0002281201007387 */ /* 0x0003e40000100800 */
[----:B-1----:R-:W-:-:S05]  /*29540*/  IMAD.MOV.U32 R18, RZ, RZ, R19 ;  /* 0x000000ffff127224 */ /* 0x002fca00078e0013 */
[----:B------:R1:W-:Y:S02]  /*29550*/  STL [R1+0x158c], R18 ;  /* 0x00158c1201007387 */ /* 0x0003e40000100800 */
[-C--:B-1----:R-:W-:Y:S02]  /*29560*/  HMMA.1688.F32.TF32 R16, R180, R24.reuse, R32 ;  /* 0x00000018b410723c */ /* 0x082fe40000081020 */
[----:B------:R-:W-:Y:S06]  /*29570*/  LDSM.16.M88.4 R32, [R2+0x42080] ;  /* 0x042080000220783b */ /* 0x000fec0000000200 */
[-C--:B------:R-:W-:Y:S11]  /*29580*/  HMMA.1688.F32.TF32 R20, R220, R24.reuse, R60 ;  /* 0x00000018dc14723c */ /* 0x080ff6000008103c */
[----:B------:R-:W-:Y:S04]  /*29590*/  @!UPT UIADD3 URZ, URZ, URZ, URZ ;  /* 0x0000003f3f3ff290 */ /* 0x000fe8000fffe03f */
        /* <DEDUP_REMOVED lines=8> */
[----:B------:R-:W-:Y:S04]  /*29620*/  STL.64 [R1+0x400], R16 ;  /* 0x0004001001007387 */ /* 0x000fe80000100a00 */
[----:B------:R2:W-:Y:S04]  /*29630*/  STL.64 [R1+0x408], R18 ;  /* 0x0004081201007387 */ /* 0x0005e80000100a00 */
[----:B------:R-:W-:Y:S04]  /*29640*/  STL.64 [R1+0x4d0], R28 ;  /* 0x0004d01c01007387 */ /* 0x000fe80000100a00 */
[----:B------:R-:W-:Y:S04]  /*29650*/  STL.64 [R1+0x4d8], R30 ;  /* 0x0004d81e01007387 */ /* 0x000fe80000100a00 */
[----:B------:R-:W3:Y:S01]  /*29660*/  LDSM.16.M88.4 R28, [R2+0x41880] ;  /* 0x04188000021c783b */ /* 0x000ee20000000200 */
[-C--:B-1----:R-:W-:Y:S08]  /*29670*/  HMMA.1688.F32.TF32 R20, R8, R24.reuse, R192 ;  /* 0x000000180814723c */ /* 0x082ff000000810c0 */
[----:B--2---:R-:W-:Y:S11]  /*29680*/  HMMA.1688.F32.TF32 R16, R12, R24, R232 ;  /* 0x000000180c10723c */ /* 0x004ff600000810e8 */
[----:B------:R-:W-:Y:S04]  /*29690*/  @!UPT UIADD3 URZ, URZ, URZ, URZ ;  /* 0x0000003f3f3ff290 */ /* 0x000fe8000fffe03f */
[----:B------:R-:W-:Y:S04]  /*296a0*/  STL.64 [R1+0x540], R20 ;  /* 0x0005401401007387 */ /* 0x000fe80000100a00 */
[----:B------:R3:W-:Y:S04]  /*296b0*/  STL.64 [R1+0x548], R22 ;  /* 0x0005481601007387 */ /* 0x0007e80000100a00 */
[----:B------:R-:W-:Y:S04]  /*296c0*/  STL.64 [R1+0x5b0], R16 ;  /* 0x0005b01001007387 */ /* 0x000fe80000100a00 */
[----:B------:R1:W-:Y:S01]  /*296d0*/  STL.64 [R1+0x5b8], R18 ;  /* 0x0005b81201007387 */ /* 0x0003e20000100a00 */
[-C--:B---3--:R-:W-:Y:S08]  /*296e0*/  HMMA.1688.F32.TF32 R20, R180, R28.reuse, R172 ;  /* 0x0000001cb414723c */ /* 0x088ff000000810ac */
[-C--:B-1----:R-:W-:Y:S08]  /*296f0*/  HMMA.1688.F32.TF32 R16, R160, R28.reuse, R196 ;  /* 0x0000001ca010723c */ /* 0x082ff000000810c4 */
[-C--:B------:R-:W-:Y:S08]  /*29700*/  HMMA.1688.F32.TF32 R64, R200, R28.reuse, R104 ;  /* 0x0000001cc840723c */ /* 0x080ff00000081068 */
[-C--:B------:R-:W-:Y:S07]  /*29710*/  HMMA.1688.F32.TF32 R60, R220, R28.reuse, R240 ;  /* 0x0000001cdc3c723c */ /* 0x080fee00000810f0 */
[----:B------:R-:W-:Y:S04]  /*29720*/  STL.64 [R1+0x120], R16 ;  /* 0x0001201001007387 */ /* 0x000fe80000100a00 */
[----:B------:R-:W-:Y:S04]  /*29730*/  STL [R1+0x128], R18 ;  /* 0x0001281201007387 */ /* 0x000fe80000100800 */
[----:B------:R-:W-:Y:S04]  /*29740*/  STL.64 [R1+0x140], R20 ;  /* 0x0001401401007387 */ /* 0x000fe80000100a00 */
[----:B------:R1:W-:Y:S02]  /*29750*/  STL.64 [R1+0x148], R22 ;  /* 0x0001481601007387 */ /* 0x0003e40000100a00 */
[-C--:B-1----:R-:W-:Y:S02]  /*29760*/  HMMA.1688.F32.TF32 R20, R236, R28.reuse, R72 ;  /* 0x0000001cec14723c */ /* 0x082fe40000081048 */
[----:B------:R-:W-:Y:S04]  /*29770*/  STL.64 [R1+0x240], R64 ;  /* 0x0002404001007387 */ /* 0x000fe80000100a00 */
[----:B------:R1:W-:Y:S04]  /*29780*/  STL.64 [R1+0x248], R66 ;  /* 0x0002484201007387 */ /* 0x0003e80000100a00 */
[----:B------:R-:W-:Y:S04]  /*29790*/  STL.64 [R1+0x280], R60 ;  /* 0x0002803c01007387 */ /* 0x000fe80000100a00 */
[----:B------:R2:W-:Y:S01]  /*297a0*/  STL.64 [R1+0x288], R62 ;  /* 0x0002883e01007387 */ /* 0x0005e20000100a00 */
[-C--:B-1----:R-:W-:Y:S08]  /*297b0*/  HMMA.1688.F32.TF32 R64, R4, R28.reuse, R144 ;  /* 0x0000001c0440723c */ /* 0x082ff00000081090 */
[----:B------:R-:W-:Y:S01]  /*297c0*/  STL.64 [R1+0x370], R20 ;  /* 0x0003701401007387 */ /* 0x000fe20000100a00 */
[-C--:B--2---:R-:W-:Y:S03]  /*297d0*/  HMMA.1688.F32.TF32 R60, R8, R28.reuse, R156 ;  /* 0x0000001c083c723c */ /* 0x084fe6000008109c */
[----:B------:R1:W-:Y:S05]  /*297e0*/  STL.64 [R1+0x378], R22 ;  /* 0x0003781601007387 */ /* 0x0003ea0000100a00 */
[----:B-1----:R-:W-:Y:S06]  /*297f0*/  HMMA.1688.F32.TF32 R20, R12, R28, R204 ;  /* 0x0000001c0c14723c */ /* 0x002fec00000810cc */
[----:B------:R1:W-:Y:S01]  /*29800*/  STL.64 [R1+0x470], R64 ;  /* 0x0004704001007387 */ /* 0x0003e20000100a00 */
[----:B------:R-:W-:-:S03]  /*29810*/  IMAD.MOV.U32 R240, RZ, RZ, R248 ;  /* 0x000000fffff07224 */ /* 0x000fc600078e00f8 */
[----:B------:R2:W-:Y:S01]  /*29820*/  STL.64 [R1+0x478], R66 ;  /* 0x0004784201007387 */ /* 0x0005e20000100a00 */
[----:B------:R-:W-:-:S04]  /*29830*/  MOV R241, R249 ;  /* 0x000000f900f17202 */ /* 0x000fc80000000f00 */
[----:B------:R-:W-:Y:S01]  /*29840*/  STL.64 [R1+0x4f0], R60 ;  /* 0x0004f03c01007387 */ /* 0x000fe20000100a00 */
[----:B------:R-:W-:-:S03]  /*29850*/  IMAD.MOV.U32 R242, RZ, RZ, R250 ;  /* 0x000000fffff27224 */ /* 0x000fc600078e00fa */
[----:B------:R-:W-:Y:S01]  /*29860*/  STL.64 [R1+0x4f8], R62 ;  /* 0x0004f83e01007387 */ /* 0x000fe20000100a00 */
[----:B------:R-:W-:-:S03]  /*29870*/  IMAD.MOV.U32 R243, RZ, RZ, R251 ;  /* 0x000000fffff37224 */ /* 0x000fc600078e00fb */
[----:B------:R3:W-:Y:S04]  /*29880*/  STL.64 [R1+0x550], R20 ;  /* 0x0005501401007387 */ /* 0x0007e80000100a00 */
        /* <DEDUP_REMOVED lines=23> */
[----:B------:R-:W4:Y:S04]  /*29a00*/  LDL.LU R45, [R1+0x161c] ;  /* 0x00161c00012d7983 */ /* 0x000f280000300800 */
[----:B-1----:R-:W4:Y:S04]  /*29a10*/  LDL.LU R64, [R1+0x650] ;  /* 0x0006500001407983 */ /* 0x002f280000300800 */
[----:B------:R-:W4:Y:S04]  /*29a20*/  LDL.LU R65, [R1+0x654] ;  /* 0x0006540001417983 */ /* 0x000f280000300800 */
[----:B--2---:R-:W2:Y:S04]  /*29a30*/  LDL.LU R66, [R1+0x658] ;  /* 0x0006580001427983 */ /* 0x004ea80000300800 */
        /* <DEDUP_REMOVED lines=18> */
[----:B------:R-:W3:Y:S01]  /*29b60*/  LDL.LU R47, [R1+0x59c] ;  /* 0x00059c00012f7983 */ /* 0x000ee20000300800 */
[-C--:B------:R-:W-:Y:S03]  /*29b70*/  HMMA.1688.F32.TF32 R20, R160, R32.reuse, R188 ;  /* 0x00000020a014723c */ /* 0x080fe600000810bc */
[----:B------:R1:W-:Y:S05]  /*29b80*/  STL.64 [R1+0x1570], R30 ;  /* 0x0015701e01007387 */ /* 0x0003ea0000100a00 */
[-C--:B------:R-:W-:Y:S08]  /*29b90*/  HMMA.1688.F32.TF32 R72, R200, R32.reuse, R112 ;  /* 0x00000020c848723c */ /* 0x080ff00000081070 */
[----:B------:R-:W-:Y:S08]  /*29ba0*/  HMMA.1688.F32.TF32 R60, R220, R32, R248 ;  /* 0x00000020dc3c723c */ /* 0x000ff000000810f8 */
[----:B-1----:R-:W-:Y:S01]  /*29bb0*/  IMAD.MOV.U32 R31, RZ, RZ, R20 ;  /* 0x000000ffff1f7224 */ /* 0x002fe200078e0014 */
[----:B------:R-:W-:Y:S01]  /*29bc0*/  MOV R30, R21 ;  /* 0x00000015001e7202 */ /* 0x000fe20000000f00 */
[----:B------:R-:W-:-:S02]  /*29bd0*/  IMAD.MOV.U32 R29, RZ, RZ, R22 ;  /* 0x000000ffff1d7224 */ /* 0x000fc400078e0016 */
[----:B------:R-:W-:Y:S02]  /*29be0*/  IMAD.MOV.U32 R28, RZ, RZ, R23 ;  /* 0x000000ffff1c7224 */ /* 0x000fe400078e0017 */
[-C--:B------:R-:W-:Y:S01]  /*29bf0*/  HMMA.1688.F32.TF32 R20, R180, R32.reuse, R176 ;  /* 0x00000020b414723c */ /* 0x080fe200000810b0 */
[----:B------:R-:W-:Y:S04]  /*29c00*/  STL [R1+0x1450], R252 ;  /* 0x001450fc01007387 */ /* 0x000fe80000100800 */
[----:B------:R-:W-:Y:S11]  /*29c10*/  STL [R1+0x144c], R0 ;  /* 0x00144c0001007387 */ /* 0x000ff60000100800 */
[----:B------:R-:W-:Y:S07]  /*29c20*/  @!UPT UIADD3 URZ, URZ, URZ, URZ ;  /* 0x0000003f3f3ff290 */ /* 0x000fee000fffe03f */
        /* <DEDUP_REMOVED lines=8> */
[-C--:B-1----:R-:W-:Y:S07]  /*29cb0*/  HMMA.1688.F32.TF32 R60, R8, R32.reuse, R164 ;  /* 0x00000020083c723c */ /* 0x082fee00000810a4 */
[----:B------:R-:W-:Y:S04]  /*29cc0*/  STL.64 [R1+0x290], R20 ;  /* 0x0002901401007387 */ /* 0x000fe80000100a00 */
[----:B------:R1:W-:Y:S04]  /*29cd0*/  STL.64 [R1+0x298], R22 ;  /* 0x0002981601007387 */ /* 0x0003e80000100a00 */
[----:B------:R-:W-:Y:S04]  /*29ce0*/  STL.64 [R1+0x3d0], R72 ;  /* 0x0003d04801007387 */ /* 0x000fe80000100a00 */
[----:B------:R-:W-:Y:S04]  /*29cf0*/  STL.64 [R1+0x3d8], R74 ;  /* 0x0003d84a01007387 */ /* 0x000fe80000100a00 */
[----:B------:R-:W-:Y:S04]  /*29d00*/  STL.64 [R1+0x1578], R34 ;  /* 0x0015782201007387 */ /* 0x000fe80000100a00 */
[----:B------:R-:W-:Y:S04]  /*29d10*/  STL.64 [R1+0x4c0], R60 ;  /* 0x0004c03c01007387 */ /* 0x000fe80000100a00 */
[----:B------:R2:W-:Y:S01]  /*29d20*/  STL.64 [R1+0x4c8], R62 ;  /* 0x0004c83e01007387 */ /* 0x0005e20000100a00 */
[----:B-1----:R-:W-:Y:S08]  /*29d30*/  HMMA.1688.F32.TF32 R20, R12, R32, R212 ;  /* 0x000000200c14723c */ /* 0x002ff000000810d4 */
[----:B--2---:R-:W-:Y:S01]  /*29d40*/  HMMA.1688.F32.TF32 R60, R160, R36, R64 ;  /* 0x00000024a03c723c */ /* 0x004fe20000081040 */
[----:B------:R-:W-:Y:S01]  /*29d50*/  MOV R18, R19 ;  /* 0x0000001300127202 */ /* 0x000fe20000000f00 */
[----:B------:R-:W-:Y:S11]  /*29d60*/  LDSM.16.M88.4 R64, [R2+0x45080] ;  /* 0x045080000240783b */ /* 0x000ff60000000200 */
[----:B------:R-:W-:Y:S02]  /*29d70*/  @!UPT UIADD3 URZ, URZ, URZ, URZ ;  /* 0x0000003f3f3ff290 */ /* 0x000fe4000fffe03f */
[----:B------:R-:W-:Y:S04]  /*29d80*/  STL.64 [R1+0x530], R20 ;  /* 0x0005301401007387 */ /* 0x000fe80000100a00 */
[----:B------:R1:W-:Y:S05]  /*29d90*/  STL.64 [R1+0x538], R22 ;  /* 0x0005381601007387 */ /* 0x0003ea0000100a00 */
[----:B------:R-:W-:-:S05]  /*29da0*/  IMAD.MOV.U32 R27, RZ, RZ, R63 ;  /* 0x000000ffff1b7224 */ /* 0x000fca00078e003f */
[----:B------:R4:W-:Y:S01]  /*29db0*/  STL.64 [R1+0x1580], R26 ;  /* 0x0015801a01007387 */ /* 0x0009e20000100a00 */
[----:B------:R-:W-:Y:S01]  /*29dc0*/  IMAD.MOV.U32 R19, RZ, RZ, R60 ;  /* 0x000000ffff137224 */ /* 0x000fe200078e003c */
[----:B-1----:R-:W-:Y:S01]  /*29dd0*/  MOV R22, R61 ;  /* 0x0000003d00167202 */ /* 0x002fe20000000f00 */
[----:B------:R-:W-:Y:S02]  /*29de0*/  IMAD.MOV.U32 R23, RZ, RZ, R62 ;  /* 0x000000ffff177224 */ /* 0x000fe400078e003e */
[-C--:B------:R-:W-:Y:S08]  /*29df0*/  HMMA.1688.F32.TF32 R60, R200, R36.reuse, R196 ;  /* 0x00000024c83c723c */ /* 0x080ff000000810c4 */
[----:B------:R-:W-:Y:S08]  /*29e00*/  HMMA.1688.F32.TF32 R32, R220, R36, R172 ;  /* 0x00000024dc20723c */ /* 0x000ff000000810ac */
[----:B------:R-:W-:Y:S08]  /*29e10*/  HMMA.1688.F32.TF32 R48, R200, R40, R48 ;  /* 0x00000028c830723c */ /* 0x000ff00000081030 */
[-C--:B----4-:R-:W-:Y:S11]  /*29e20*/  HMMA.1688.F32.TF32 R24, R180, R36.reuse, R208 ;  /* 0x00000024b418723c */ /* 0x090ff600000810d0 */
[----:B------:R-:W-:Y:S11]  /*29e30*/  @!UPT UIADD3 URZ, URZ, URZ, URZ ;  /* 0x0000003f3f3ff290 */ /* 0x000ff6000fffe03f */
[----:B------:R-:W-:Y:S01]  /*29e40*/  @!UPT UIADD3 URZ, URZ, URZ, URZ ;  /* 0x0000003f3f3ff290 */ /* 0x000fe2000fffe03f */
[----:B------:R-:W-:Y:S04]  /*29e50*/  STL.64 [R1+0x10], R24 ;  /* 0x0000101801007387 */ /* 0x000fe80000100a00 */
[----:B------:R1:W-:Y:S02]  /*29e60*/  STL.64 [R1+0x18], R26 ;  /* 0x0000181a01007387 */ /* 0x0003e40000100a00 */
[----:B-1----:R-:W-:Y:S02]  /*29e70*/  HMMA.1688.F32.TF32 R24, R236, R36, R88 ;  /* 0x00000024ec18723c */ /* 0x002fe40000081058 */
[----:B------:R-:W-:Y:S04]  /*29e80*/  STL.64 [R1], R60 ;  /* 0x0000003c01007387 */ /* 0x000fe80000100a00 */
[----:B------:R1:W-:Y:S04]  /*29e90*/  STL.64 [R1+0x8], R62 ;  /* 0x0000083e01007387 */ /* 0x0003e80000100a00 */
[----:B------:R-:W-:Y:S01]  /*29ea0*/  STL.64 [R1+0x130], R32 ;  /* 0x0001302001007387 */ /* 0x000fe20000100a00 */
[----:B---3--:R-:W-:Y:S03]  /*29eb0*/  HMMA.1688.F32.TF32 R248, R160, R40, R104 ;  /* 0x00000028a0f8723c */ /* 0x008fe60000081068 */
[----:B------:R2:W-:Y:S05]  /*29ec0*/  STL.64 [R1+0x138], R34 ;  /* 0x0001382201007387 */ /* 0x0005ea0000100a00 */
[-C--:B-1----:R-:W-:Y:S04]  /*29ed0*/  HMMA.1688.F32.TF32 R60, R4, R36.reuse, R152 ;  /* 0x00000024043c723c */ /* 0x082fe80000081098 */
[----:B------:R-:W-:Y:S04]  /*29ee0*/  STL.64 [R1+0x230], R24 ;  /* 0x0002301801007387 */ /* 0x000fe80000100a00 */
[-C--:B--2---:R-:W-:Y:S01]  /*29ef0*/  HMMA.1688.F32.TF32 R32, R8, R36.reuse, R168 ;  /* 0x000000240820723c */ /* 0x084fe200000810a8 */
[----:B------:R1:W-:Y:S07]  /*29f00*/  STL.64 [R1+0x238], R26 ;  /* 0x0002381a01007387 */ /* 0x0003ee0000100a00 */
[----:B-1----:R-:W-:Y:S07]  /*29f10*/  HMMA.1688.F32.TF32 R24, R12, R36, R228 ;  /* 0x000000240c18723c */ /* 0x002fee00000810e4 */
[----:B------:R-:W-:Y:S04]  /*29f20*/  STL.64 [R1+0x360], R60 ;  /* 0x0003603c01007387 */ /* 0x000fe80000100a00 */
[----:B------:R-:W-:Y:S01]  /*29f30*/  STL.64 [R1+0x368], R62 ;  /* 0x0003683e01007387 */ /* 0x000fe20000100a00 */
[-C--:B------:R-:W-:Y:S03]  /*29f40*/  HMMA.1688.F32.TF32 R44, R180, R40.reuse, R44 ;  /* 0x00000028b42c723c */ /* 0x080fe6000008102c */
[----:B------:R-:W-:Y:S04]  /*29f50*/  STL.64 [R1+0x460], R32 ;  /* 0x0004602001007387 */ /* 0x000fe80000100a00 */
[----:B------:R1:W-:Y:S04]  /*29f60*/  STL.64 [R1+0x468], R34 ;  /* 0x0004682201007387 */ /* 0x0003e80000100a00 */
[----:B------:R-:W-:Y:S01]  /*29f70*/  STL.64 [R1+0x1518], R250 ;  /* 0x001518fa01007387 */ /* 0x000fe20000100a00 */
[----:B------:R-:W-:Y:S01]  /*29f80*/  IMAD.MOV.U32 R104, RZ, RZ, R76 ;  /* 0x000000ffff687224 */ /* 0x000fe200078e004c */
[----:B------:R-:W-:Y:S01]  /*29f90*/  MOV R105, R77 ;  /* 0x0000004d00697202 */ /* 0x000fe20000000f00 */
[----:B------:R-:W-:Y:S01]  /*29fa0*/  IMAD.MOV.U32 R106, RZ, RZ, R78 ;  /* 0x000000ffff6a7224 */ /* 0x000fe200078e004e */
[----:B------:R-:W-:Y:S01]  /*29fb0*/  MOV R173, R56 ;  /* 0x0000003800ad7202 */ /* 0x000fe20000000f00 */
[----:B------:R-:W-:Y:S01]  /*29fc0*/  STL.64 [R1+0x4e0], R24 ;  /* 0x0004e01801007387 */ /* 0x000fe20000100a00 */
[----:B-1----:R-:W-:Y:S03]  /*29fd0*/  HMMA.1688.F32.TF32 R32, R220, R40, R240 ;  /* 0x00000028dc20723c */ /* 0x002fe600000810f0 */
[----:B------:R1:W-:Y:S01]  /*29fe0*/  STL.64 [R1+0x4e8], R26 ;  /* 0x0004e81a01007387 */ /* 0x0003e20000100a00 */
[----:B------:R-:W-:-:S02]  /*29ff0*/  IMAD.MOV.U32 R107, RZ, RZ, R79 ;  /* 0x000000ffff6b7224 */ /* 0x000fc400078e004f */
[----:B------:R-:W-:Y:S01]  /*2a000*/  IMAD.MOV.U32 R172, RZ, RZ, R57 ;  /* 0x000000ffffac7224 */ /* 0x000fe200078e0039 */
[----:B------:R-:W-:Y:S01]  /*2a010*/  LDSM.16.M88.4 R60, [R2+0x44880] ;  /* 0x04488000023c783b */ /* 0x000fe20000000200 */
[-C--:B-1----:R-:W-:Y:S03]  /*2a020*/  HMMA.1688.F32.TF32 R24, R236, R40.reuse, R68 ;  /* 0x00000028ec18723c */ /* 0x082fe60000081044 */
[----:B------:R-:W-:Y:S04]  /*2a030*/  STL.64 [R1+0x1510], R248 ;  /* 0x001510f801007387 */ /* 0x000fe80000100a00 */
[----:B------:R-:W-:Y:S04]  /*2a040*/  STL.64 [R1+0x1528], R46 ;  /* 0x0015282e01007387 */ /* 0x000fe80000100a00 */
[----:B------:R1:W-:Y:S04]  /*2a050*/  STL.64 [R1+0x1520], R44 ;  /* 0x0015202c01007387 */ /* 0x0003e80000100a00 */
[----:B------:R-:W-:Y:S04]  /*2a060*/  STL [R1+0x150c], R51 ;  /* 0x00150c3301007387 */ /* 0x000fe80000100800 */
[----:B------:R-:W-:Y:S01]  /*2a070*/  STL.64 [R1+0xa0], R32 ;  /* 0x0000a02001007387 */ /* 0x000fe20000100a00 */
[-C--:B-1----:R-:W-:Y:S03]  /*2a080*/  HMMA.1688.F32.TF32 R44, R4, R40.reuse, R96 ;  /* 0x00000028042c723c */ /* 0x082fe60000081060 */
[----:B------:R1:W-:Y:S04]  /*2a090*/  STL.64 [R1+0xa8], R34 ;  /* 0x0000a82201007387 */ /* 0x0003e80000100a00 */
[----:B------:R-:W-:Y:S04]  /*2a0a0*/  STL.64 [R1+0x190], R24 ;  /* 0x0001901801007387 */ /* 0x000fe80000100a00 */
[----:B------:R2:W-:Y:S01]  /*2a0b0*/  STL.64 [R1+0x198], R26 ;  /* 0x0001981a01007387 */ /* 0x0005e20000100a00 */
[-C--:B-1----:R-:W-:Y:S08]  /*2a0c0*/  HMMA.1688.F32.TF32 R32, R8, R40.reuse, R100 ;  /* 0x000000280820723c */ /* 0x082ff00000081064 */
[----:B--2---:R-:W-:Y:S03]  /*2a0d0*/  HMMA.1688.F32.TF32 R24, R12, R40, R216 ;  /* 0x000000280c18723c */ /* 0x004fe600000810d8 */
[----:B------:R-:W-:Y:S04]  /*2a0e0*/  STL.64 [R1+0x2b0], R44 ;  /* 0x0002b02c01007387 */ /* 0x000fe80000100a00 */
[----:B------:R-:W-:Y:S08]  /*2a0f0*/  STL.64 [R1+0x2b8], R46 ;  /* 0x0002b82e01007387 */ /* 0x000ff00000100a00 */
[----:B------:R-:W-:Y:S04]  /*2a100*/  STL.64 [R1+0x3c0], R32 ;  /* 0x0003c02001007387 */ /* 0x000fe80000100a00 */
[----:B------:R-:W-:Y:S04]  /*2a110*/  STL.64 [R1+0x3c8], R34 ;  /* 0x0003c82201007387 */ /* 0x000fe80000100a00 */
[----:B------:R-:W2:Y:S04]  /*2a120*/  LDL.LU R76, [R1+0x1610] ;  /* 0x00161000014c7983 */ /* 0x000ea80000300800 */
[----:B------:R-:W-:Y:S04]  /*2a130*/  STL.64 [R1+0x4b0], R24 ;  /* 0x0004b01801007387 */ /* 0x000fe80000100a00 */
[----:B------:R-:W-:Y:S04]  /*2a140*/  STL.64 [R1+0x4b8], R26 ;  /* 0x0004b81a01007387 */ /* 0x000fe80000100a00 */
[----:B------:R-:W2:Y:S01]  /*2a150*/  LDL.LU R77, [R1+0x160c] ;  /* 0x00160c00014d7983 */ /* 0x000ea20000300800 */
[----:B------:R-:W-:-:S03]  /*2a160*/  IMAD.MOV.U32 R174, RZ, RZ, R53 ;  /* 0x000000ffffae7224 */ /* 0x000fc600078e0035 */
[----:B------:R-:W2:Y:S01]  /*2a170*/  LDL.LU R78, [R1+0x1608] ;  /* 0x00160800014e7983 */ /* 0x000ea20000300800 */
[----:B------:R-:W-:-:S03]  /*2a180*/  IMAD.MOV.U32 R175, RZ, RZ, R52 ;  /* 0x000000ffffaf7224 */ /* 0x000fc600078e0034 */
[----:B------:R-:W2:Y:S04]  /*2a190*/  LDL.LU R79, [R1+0x1604] ;  /* 0x00160400014f7983 */ /* 0x000ea80000300800 */
[----:B------:R-:W3:Y:S04]  /*2a1a0*/  LDL.LU R57, [R1+0x1600] ;  /* 0x0016000001397983 */ /* 0x000ee80000300800 */
[----:B------:R-:W4:Y:S04]  /*2a1b0*/  LDL.LU R56, [R1+0x15fc] ;  /* 0x0015fc0001387983 */ /* 0x000f280000300800 */
[----:B------:R-:W2:Y:S04]  /*2a1c0*/  LDL.LU R53, [R1+0x15f8] ;  /* 0x0015f80001357983 */ /* 0x000ea80000300800 */
        /* <DEDUP_REMOVED lines=21> */
[----:B--2---:R-:W-:Y:S01]  /*2a320*/  MOV R225, R53 ;  /* 0x0000003500e17202 */ /* 0x004fe20000000f00 */
[----:B---3--:R-:W-:-:S02]  /*2a330*/  IMAD.MOV.U32 R224, RZ, RZ, R52 ;  /* 0x000000ffffe07224 */ /* 0x008fc400078e0034 */
[----:B------:R-:W2:Y:S04]  /*2a340*/  LDL.LU R52, [R1+0x15f0] ;  /* 0x0015f00001347983 */ /* 0x000ea80000300800 */
[----:B------:R-:W3:Y:S01]  /*2a350*/  LDL.LU R53, [R1+0x15ec] ;  /* 0x0015ec0001357983 */ /* 0x000ee20000300800 */
[----:B----4-:R-:W-:Y:S02]  /*2a360*/  IMAD.MOV.U32 R226, RZ, RZ, R56 ;  /* 0x000000ffffe27224 */ /* 0x010fe400078e0038 */
[----:B------:R-:W-:Y:S01]  /*2a370*/  IMAD.MOV.U32 R227, RZ, RZ, R57 ;  /* 0x000000ffffe37224 */ /* 0x000fe200078e0039 */
        /* <DEDUP_REMOVED lines=16> */
[----:B------:R-:W1:Y:S01]  /*2a480*/  LDSM.16.M88.4 R52, [R2+0x43880] ;  /* 0x043880000234783b */ /* 0x000e620000000200 */
[----:B----4-:R-:W-:Y:S01]  /*2a490*/  MOV R209, R56 ;  /* 0x0000003800d17202 */ /* 0x010fe20000000f00 */
[----:B------:R-:W-:Y:S02]  /*2a4a0*/  IMAD.MOV.U32 R208, RZ, RZ, R57 ;  /* 0x000000ffffd07224 */ /* 0x000fe400078e0039 */
[----:B------:R-:W2:Y:S01]  /*2a4b0*/  LDSM.16.M88.4 R56, [R2+0x44080] ;  /* 0x044080000238783b */ /* 0x000ea20000000200 */
[-C--:B-1----:R-:W-:Y:S08]  /*2a4c0*/  HMMA.1688.F32.TF32 R240, R160, R52.reuse, R240 ;  /* 0x00000034a0f0723c */ /* 0x082ff000000810f0 */
[-C--:B------:R-:W-:Y:S08]  /*2a4d0*/  HMMA.1688.F32.TF32 R68, R180, R52.reuse, R192 ;  /* 0x00000034b444723c */ /* 0x080ff000000810c0 */
[-C--:B------:R-:W-:Y:S08]  /*2a4e0*/  HMMA.1688.F32.TF32 R72, R200, R52.reuse, R184 ;  /* 0x00000034c848723c */ /* 0x080ff000000810b8 */
[-C--:B------:R-:W-:Y:S01]  /*2a4f0*/  HMMA.1688.F32.TF32 R24, R220, R52.reuse, R116 ;  /* 0x00000034dc18723c */ /* 0x080fe20000081074 */
[----:B------:R-:W-:Y:S04]  /*2a500*/  STL.64 [R1+0x1538], R242 ;  /* 0x001538f201007387 */ /* 0x000fe80000100a00 */
[----:B------:R-:W-:Y:S04]  /*2a510*/  STL.64 [R1+0x1530], R240 ;  /* 0x001530f001007387 */ /* 0x000fe80000100a00 */
[----:B------:R-:W-:Y:S04]  /*2a520*/  STL.64 [R1+0x1548], R70 ;  /* 0x0015484601007387 */ /* 0x000fe80000100a00 */
[----:B------:R-:W-:Y:S04]  /*2a530*/  STL.64 [R1+0x1540], R68 ;  /* 0x0015404401007387 */ /* 0x000fe80000100a00 */
[----:B------:R-:W-:Y:S04]  /*2a540*/  STL.64 [R1+0x1558], R74 ;  /* 0x0015584a01007387 */ /* 0x000fe80000100a00 */
[----:B------:R-:W-:Y:S03]  /*2a550*/  STL.64 [R1+0x1550], R72 ;  /* 0x0015504801007387 */ /* 0x000fe60000100a00 */
[----:B------:R-:W-:Y:S01]  /*2a560*/  IMAD.MOV.U32 R51, RZ, RZ, R24 ;  /* 0x000000ffff337224 */ /* 0x000fe200078e0018 */
[----:B------:R-:W-:Y:S04]  /*2a570*/  STL [R1+0x24], R25 ;  /* 0x0000241901007387 */ /* 0x000fe80000100800 */
[----:B------:R1:W-:Y:S01]  /*2a580*/  STL.64 [R1+0x28], R26 ;  /* 0x0000281a01007387 */ /* 0x0003e20000100a00 */
[-C--:B------:R-:W-:Y:S08]  /*2a590*/  HMMA.1688.F32.TF32 R44, R4, R52.reuse, R76 ;  /* 0x00000034042c723c */ /* 0x080ff0000008104c */
[-C--:B-1----:R-:W-:Y:S08]  /*2a5a0*/  HMMA.1688.F32.TF32 R24, R236, R52.reuse, R224 ;  /* 0x00000034ec18723c */ /* 0x082ff000000810e0 */
[-C--:B------:R-:W-:Y:S11]  /*2a5b0*/  HMMA.1688.F32.TF32 R32, R8, R52.reuse, R80 ;  /* 0x000000340820723c */ /* 0x080ff60000081050 */
[----:B------:R-:W-:Y:S04]  /*2a5c0*/  @!UPT UIADD3 URZ, URZ, URZ, URZ ;  /* 0x0000003f3f3ff290 */ /* 0x000fe8000fffe03f */
[----:B------:R-:W-:Y:S04]  /*2a5d0*/  STL.64 [R1+0x110], R24 ;  /* 0x0001101801007387 */ /* 0x000fe80000100a00 */
[----:B------:R1:W-:Y:S04]  /*2a5e0*/  STL.64 [R1+0x118], R26 ;  /* 0x0001181a01007387 */ /* 0x0003e80000100a00 */
[----:B------:R-:W-:Y:S01]  /*2a5f0*/  STL.64 [R1+0x250], R44 ;  /* 0x0002502c01007387 */ /* 0x000fe20000100a00 */
[----:B-1----:R-:W-:Y:S03]  /*2a600*/  HMMA.1688.F32.TF32 R24, R12, R52, R140 ;  /* 0x000000340c18723c */ /* 0x002fe6000008108c */
[----:B------:R2:W-:Y:S04]  /*2a610*/  STL.64 [R1+0x258], R46 ;  /* 0x0002582e01007387 */ /* 0x0005e80000100a00 */
[----:B------:R-:W-:Y:S04]  /*2a620*/  STL.64 [R1+0x390], R32 ;  /* 0x0003902001007387 */ /* 0x000fe80000100a00 */
[----:B------:R1:W-:Y:S01]  /*2a630*/  STL.64 [R1+0x398], R34 ;  /* 0x0003982201007387 */ /* 0x0003e20000100a00 */
[----:B--2---:R-:W-:Y:S01]  /*2a640*/  HMMA.1688.F32.TF32 R44, R236, R56, R196 ;  /* 0x00000038ec2c723c */ /* 0x004fe200000810c4 */
[----:B------:R-:W-:-:S07]  /*2a650*/  IMAD.MOV.U32 R224, RZ, RZ, R124 ;  /* 0x000000ffffe07224 */ /* 0x000fce00078e007c */
[-C--:B------:R-:W-:Y:S01]  /*2a660*/  HMMA.1688.F32.TF32 R88, R220, R56.reuse, R208 ;  /* 0x00000038dc58723c */ /* 0x080fe200000810d0 */
[----:B------:R-:W-:Y:S01]  /*2a670*/  IMAD.MOV.U32 R225, RZ, RZ, R125 ;  /* 0x000000ffffe17224 */ /* 0x000fe200078e007d */
[----:B------:R-:W-:Y:S01]  /*2a680*/  MOV R226, R128 ;  /* 0x0000008000e27202 */ /* 0x000fe20000000f00 */
[----:B------:R-:W-:Y:S01]  /*2a690*/  IMAD.MOV.U32 R227, RZ, RZ, R129 ;  /* 0x000000ffffe37224 */ /* 0x000fe200078e0081 */
[----:B------:R-:W-:Y:S04]  /*2a6a0*/  LDSM.16.M88.4 R140, [R2+0x47880] ;  /* 0x04788000028c783b */ /* 0x000fe80000000200 */
[----:B-1----:R-:W-:Y:S01]  /*2a6b0*/  HMMA.1688.F32.TF32 R32, R4, R56, R172 ;  /* 0x000000380420723c */ /* 0x002fe200000810ac */
[----:B------:R-:W-:Y:S02]  /*2a6c0*/  IMAD.MOV.U32 R40, RZ, RZ, R27 ;  /* 0x000000ffff287224 */ /* 0x000fe400078e001b */
[----:B------:R-:W-:Y:S01]  /*2a6d0*/  IMAD.MOV.U32 R41, RZ, RZ, R26 ;  /* 0x000000ffff297224 */ /* 0x000fe200078e001a */
[----:B------:R-:W-:Y:S01]  /*2a6e0*/  MOV R53, R24 ;  /* 0x0000001800357202 */ /* 0x000fe20000000f00 */
[----:B------:R-:W-:Y:S01]  /*2a6f0*/  IMAD.MOV.U32 R52, RZ, RZ, R25 ;  /* 0x000000ffff347224 */ /* 0x000fe200078e0019 */
[----:B------:R-:W-:Y:S04]  /*2a700*/  STL [R1+0x1460], R40 ;  /* 0x0014602801007387 */ /* 0x000fe80000100800 */
[----:B------:R-:W-:Y:S04]  /*2a710*/  STL [R1+0x145c], R41 ;  /* 0x00145c2901007387 */ /* 0x000fe80000100800 */
[----:B------:R1:W-:Y:S04]  /*2a720*/  STL [R1+0x1458], R52 ;  /* 0x0014583401007387 */ /* 0x0003e80000100800 */
[----:B------:R2:W-:Y:S01]  /*2a730*/  STL [R1+0x1454], R53 ;  /* 0x0014543501007387 */ /* 0x0005e20000100800 */
[----:B------:R-:W-:-:S03]  /*2a740*/  MOV R172, R132 ;  /* 0x0000008400ac7202 */ /* 0x000fc60000000f00 */
[----:B------:R-:W-:Y:S01]  /*2a750*/  STL.64 [R1+0x100], R44 ;  /* 0x0001002c01007387 */ /* 0x000fe20000100a00 */
[----:B------:R-:W-:-:S03]  /*2a760*/  IMAD.MOV.U32 R173, RZ, RZ, R133 ;  /* 0x000000ffffad7224 */ /* 0x000fc600078e0085 */
[----:B------:R-:W-:Y:S01]  /*2a770*/  STL.64 [R1+0x108], R46 ;  /* 0x0001082e01007387 */ /* 0x000fe20000100a00 */
[----:B------:R-:W-:-:S03]  /*2a780*/  IMAD.MOV.U32 R174, RZ, RZ, R136 ;  /* 0x000000ffffae7224 */ /* 0x000fc600078e0088 */
[----:B------:R-:W-:Y:S01]  /*2a790*/  STL.64 [R1+0x200], R32 ;  /* 0x0002002001007387 */ /* 0x000fe20000100a00 */
[----:B------:R-:W-:-:S03]  /*2a7a0*/  IMAD.MOV.U32 R175, RZ, RZ, R137 ;  /* 0x000000ffffaf7224 */ /* 0x000fc600078e0089 */
[----:B------:R3:W-:Y:S04]  /*2a7b0*/  STL.64 [R1+0x208], R34 ;  /* 0x0002082201007387 */ /* 0x0007e80000100a00 */
[----:B------:R-:W4:Y:S04]  /*2a7c0*/  LDL.LU R132, [R1+0x15e0] ;  /* 0x0015e00001847983 */ /* 0x000f280000300800 */
[----:B------:R-:W2:Y:S04]  /*2a7d0*/  LDL.LU R133, [R1+0x15dc] ;  /* 0x0015dc0001857983 */ /* 0x000ea80000300800 */
[----:B------:R-:W2:Y:S04]  /*2a7e0*/  LDL.LU R136, [R1+0x15d8] ;  /* 0x0015d80001887983 */ /* 0x000ea80000300800 */
[----:B------:R-:W3:Y:S01]  /*2a7f0*/  LDL.LU R137, [R1+0x15d4] ;  /* 0x0015d40001897983 */ /* 0x000ee20000300800 */
[----:B------:R-:W-:Y:S01]  /*2a800*/  MOV R197, R121 ;  /* 0x0000007900c57202 */ /* 0x000fe20000000f00 */
[----:B------:R-:W-:-:S02]  /*2a810*/  IMAD.MOV.U32 R198, RZ, RZ, R120 ;  /* 0x000000ffffc67224 */ /* 0x000fc400078e0078 */
        /* <DEDUP_REMOVED lines=38> */
[----:B------:R-:W3:Y:S01]  /*2aa80*/  LDL.LU R136, [R1+0x15b4] ;  /* 0x0015b40001887983 */ /* 0x000ee20000300800 */
[----:B-1----:R-:W-:Y:S01]  /*2aa90*/  MOV R52, R24 ;  /* 0x0000001800347202 */ /* 0x002fe20000000f00 */
[----:B------:R-:W-:Y:S02]  /*2aaa0*/  IMAD.MOV.U32 R53, RZ, RZ, R25 ;  /* 0x000000ffff357224 */ /* 0x000fe400078e0019 */
[----:B------:R-:W-:-:S02]  /*2aab0*/  IMAD.MOV.U32 R252, RZ, RZ, R26 ;  /* 0x000000fffffc7224 */ /* 0x000fc400078e001a */
[----:B------:R-:W-:Y:S02]  /*2aac0*/  IMAD.MOV.U32 R0, RZ, RZ, R27 ;  /* 0x000000ffff007224 */ /* 0x000fe400078e001b */
[-C--:B------:R-:W-:Y:S01]  /*2aad0*/  HMMA.1688.F32.TF32 R24, R12, R56.reuse, R92 ;  /* 0x000000380c18723c */ /* 0x080fe2000008105c */
[----:B------:R-:W-:Y:S01]  /*2aae0*/  MOV R118, R133 ;  /* 0x0000008500767202 */ /* 0x000fe20000000f00 */
[----:B----4-:R-:W-:Y:S01]  /*2aaf0*/  IMAD.MOV.U32 R119, RZ, RZ, R132 ;  /* 0x000000ffff777224 */ /* 0x010fe200078e0084 */
[----:B------:R-:W4:Y:S04]  /*2ab00*/  LDL.LU R133, [R1+0x15b0] ;  /* 0x0015b00001857983 */ /* 0x000f280000300800 */
[----:B------:R-:W4:Y:S01]  /*2ab10*/  LDL.LU R132, [R1+0x15ac] ;  /* 0x0015ac0001847983 */ /* 0x000f220000300800 */
[-C--:B------:R-:W-:Y:S03]  /*2ab20*/  HMMA.1688.F32.TF32 R80, R180, R56.reuse, R176 ;  /* 0x00000038b450723c */ /* 0x080fe600000810b0 */
[----:B------:R-:W4:Y:S04]  /*2ab30*/  LDL.LU R176, [R1+0x6d0] ;  /* 0x0006d00001b07983 */ /* 0x000f280000300800 */
[----:B------:R-:W4:Y:S01]  /*2ab40*/  LDL.LU R177, [R1+0x6d4] ;  /* 0x0006d40001b17983 */ /* 0x000f220000300800 */
[----:B------:R-:W-:Y:S03]  /*2ab50*/  HMMA.1688.F32.TF32 R76, R160, R56, R188 ;  /* 0x00000038a04c723c */ /* 0x000fe600000810bc */
[----:B------:R-:W4:Y:S04]  /*2ab60*/  LDL.LU R178, [R1+0x6d8] ;  /* 0x0006d80001b27983 */ /* 0x000f280000300800 */
[----:B------:R-:W4:Y:S01]  /*2ab70*/  LDL.LU R179, [R1+0x6dc] ;  /* 0x0006dc0001b37983 */ /* 0x000f220000300800 */
[----:B------:R-:W-:Y:S01]  /*2ab80*/  IMAD.MOV.U32 R21, RZ, RZ, R24 ;  /* 0x000000ffff157224 */ /* 0x000fe200078e0018 */
[----:B------:R-:W-:Y:S01]  /*2ab90*/  MOV R17, R26 ;  /* 0x0000001a00117202 */ /* 0x000fe20000000f00 */
[----:B------:R-:W-:Y:S01]  /*2aba0*/  IMAD.MOV.U32 R20, RZ, RZ, R25 ;  /* 0x000000ffff147224 */ /* 0x000fe200078e0019 */
[----:B------:R-:W4:Y:S01]  /*2abb0*/  LDL.LU R188, [R1+0x880] ;  /* 0x0008800001bc7983 */ /* 0x000f220000300800 */
[----:B------:R-:W-:-:S02]  /*2abc0*/  IMAD.MOV.U32 R16, RZ, RZ, R27 ;  /* 0x000000ffff107224 */ /* 0x000fc400078e001b */
[----:B------:R-:W-:Y:S01]  /*2abd0*/  HMMA.1688.F32.TF32 R24, R8, R60, R224 ;  /* 0x0000003c0818723c */ /* 0x000fe200000810e0 */
[----:B------:R-:W4:Y:S04]  /*2abe0*/  LDL.LU R189, [R1+0x884] ;  /* 0x0008840001bd7983 */ /* 0x000f280000300800 */
[----:B------:R-:W4:Y:S03]  /*2abf0*/  LDL.LU R190, [R1+0x888] ;  /* 0x0008880001be7983 */ /* 0x000f260000300800 */
[----:B------:R-:W-:Y:S01]  /*2ac00*/  HMMA.1688.F32.TF32 R84, R200, R56, R112 ;  /* 0x00000038c854723c */ /* 0x000fe20000081070 */
[----:B------:R-:W4:Y:S04]  /*2ac10*/  LDL.LU R191, [R1+0x88c] ;  /* 0x00088c0001bf7983 */ /* 0x000f280000300800 */
[----:B------:R-:W4:Y:S04]  /*2ac20*/  LDL.LU R112, [R1+0x790] ;  /* 0x0007900001707983 */ /* 0x000f280000300800 */
[----:B------:R-:W4:Y:S01]  /*2ac30*/  LDL.LU R113, [R1+0x794] ;  /* 0x0007940001717983 */ /* 0x000f220000300800 */
[-C--:B------:R-:W-:Y:S03]  /*2ac40*/  HMMA.1688.F32.TF32 R32, R4, R60.reuse, R116 ;  /* 0x0000003c0420723c */ /* 0x080fe60000081074 */
[----:B------:R-:W4:Y:S04]  /*2ac50*/  LDL.LU R114, [R1+0x798] ;  /* 0x0007980001727983 */ /* 0x000f280000300800 */
[----:B------:R-:W4:Y:S01]  /*2ac60*/  LDL.LU R115, [R1+0x79c] ;  /* 0x00079c0001737983 */ /* 0x000f220000300800 */
[----:B------:R-:W-:Y:S03]  /*2ac70*/  HMMA.1688.F32.TF32 R44, R236, R60, R184 ;  /* 0x0000003cec2c723c */ /* 0x000fe600000810b8 */
[----:B------:R-:W-:Y:S01]  /*2ac80*/  STL [R1+0x1470], R0 ;  /* 0x0014700001007387 */ /* 0x000fe20000100800 */
[----:B------:R-:W-:-:S03]  /*2ac90*/  MOV R40, R26 ;  /* 0x0000001a00287202 */ /* 0x000fc60000000f00 */
[----:B------:R-:W-:Y:S01]  /*2aca0*/  STL [R1+0x146c], R252 ;  /* 0x00146cfc01007387 */ /* 0x000fe20000100800 */
[----:B------:R-:W-:-:S03]  /*2acb0*/  IMAD.MOV.U32 R41, RZ, RZ, R27 ;  /* 0x000000ffff297224 */ /* 0x000fc600078e001b */
[----:B------:R1:W-:Y:S04]  /*2acc0*/  STL [R1+0x1468], R53 ;  /* 0x0014683501007387 */ /* 0x0003e80000100800 */
[----:B------:R1:W-:Y:S02]  /*2acd0*/  STL [R1+0x1464], R52 ;  /* 0x0014643401007387 */ /* 0x0003e40000100800 */
[----:B-1----:R-:W-:Y:S02]  /*2ace0*/  IMAD.MOV.U32 R53, RZ, RZ, R24 ;  /* 0x000000ffff357224 */ /* 0x002fe400078e0018 */
[----:B------:R-:W-:Y:S02]  /*2acf0*/  IMAD.MOV.U32 R52, RZ, RZ, R25 ;  /* 0x000000ffff347224 */ /* 0x000fe400078e0019 */
[----:B------:R-:W-:Y:S01]  /*2ad00*/  HMMA.1688.F32.TF32 R24, R12, R60, R108 ;  /* 0x0000003c0c18723c */ /* 0x000fe2000008106c */
[----:B------:R-:W-:Y:S04]  /*2ad10*/  STL [R1+0x1480], R16 ;  /* 0x0014801001007387 */ /* 0x000fe80000100800 */
[----:B------:R-:W-:Y:S04]  /*2ad20*/  STL [R1+0x147c], R17 ;  /* 0x00147c1101007387 */ /* 0x000fe80000100800 */
[----:B------:R-:W-:Y:S04]  /*2ad30*/  STL [R1+0x1478], R20 ;  /* 0x0014781401007387 */ /* 0x000fe80000100800 */
[----:B------:R-:W-:Y:S04]  /*2ad40*/  STL [R1+0x1474], R21 ;  /* 0x0014741501007387 */ /* 0x000fe80000100800 */
[----:B------:R-:W-:Y:S04]  /*2ad50*/  STL.64 [R1+0x50], R44 ;  /* 0x0000502c01007387 */ /* 0x000fe80000100a00 */
[----:B------:R-:W-:Y:S04]  /*2ad60*/  STL.64 [R1+0x58], R46 ;  /* 0x0000582e01007387 */ /* 0x000fe80000100a00 */
[----:B------:R-:W-:Y:S04]  /*2ad70*/  STL.64 [R1+0x1a0], R32 ;  /* 0x0001a02001007387 */ /* 0x000fe80000100a00 */
[----:B------:R-:W-:Y:S04]  /*2ad80*/  STL.64 [R1+0x1a8], R34 ;  /* 0x0001a82201007387 */ /* 0x000fe80000100a00 */
[----:B------:R-:W-:Y:S04]  /*2ad90*/  STL [R1+0x1490], R41 ;  /* 0x0014902901007387 */ /* 0x000fe80000100800 */
[----:B------:R-:W-:Y:S04]  /*2ada0*/  STL [R1+0x148c], R40 ;  /* 0x00148c2801007387 */ /* 0x000fe80000100800 */
[----:B------:R-:W-:Y:S04]  /*2adb0*/  STL [R1+0x1488], R52 ;  /* 0x0014883401007387 */ /* 0x000fe80000100800 */
[----:B------:R-:W-:Y:S04]  /*2adc0*/  STL [R1+0x1484], R53 ;  /* 0x0014843501007387 */ /* 0x000fe80000100800 */
[----:B------:R-:W-:Y:S04]  /*2add0*/  STL.64 [R1+0x3b0], R24 ;  /* 0x0003b01801007387 */ /* 0x000fe80000100a00 */
[----:B------:R1:W-:Y:S02]  /*2ade0*/  STL.64 [R1+0x3b8], R26 ;  /* 0x0003b81a01007387 */ /* 0x0003e40000100a00 */
[-C--:B-1----:R-:W-:Y:S08]  /*2adf0*/  HMMA.1688.F32.TF32 R24, R8, R64.reuse, R172 ;  /* 0x000000400818723c */ /* 0x082ff000000810ac */
[-C--:B------:R-:W-:Y:S08]  /*2ae00*/  HMMA.1688.F32.TF32 R44, R236, R64.reuse, R208 ;  /* 0x00000040ec2c723c */ /* 0x080ff000000810d0 */
[----:B------:R-:W-:Y:S08]  /*2ae10*/  HMMA.1688.F32.TF32 R32, R4, R64, R196 ;  /* 0x000000400420723c */ /* 0x000ff000000810c4 */
[----:B------:R-:W-:Y:S01]  /*2ae20*/  IMAD.MOV.U32 R20, RZ, RZ, R24 ;  /* 0x000000ffff147224 */ /* 0x000fe200078e0018 */
[----:B------:R-:W-:Y:S01]  /*2ae30*/  MOV R0, R26 ;  /* 0x0000001a00007202 */ /* 0x000fe20000000f00 */
[----:B------:R-:W-:-:S02]  /*2ae40*/  IMAD.MOV.U32 R21, RZ, RZ, R25 ;  /* 0x000000ffff157224 */ /* 0x000fc400078e0019 */
[----:B------:R-:W-:Y:S02]  /*2ae50*/  IMAD.MOV.U32 R252, RZ, RZ, R27 ;  /* 0x000000fffffc7224 */ /* 0x000fe400078e001b */
[----:B------:R-:W-:Y:S01]  /*2ae60*/  HMMA.1688.F32.TF32 R24, R12, R64, R244 ;  /* 0x000000400c18723c */ /* 0x000fe200000810f4 */
[----:B------:R-:W-:Y:S04]  /*2ae70*/  STL.64 [R1+0x40], R44 ;  /* 0x0000402c01007387 */ /* 0x000fe80000100a00 */
[----:B------:R-:W-:Y:S04]  /*2ae80*/  STL.64 [R1+0x48], R46 ;  /* 0x0000482e01007387 */ /* 0x000fe80000100a00 */
[----:B------:R4:W-:Y:S01]  /*2ae90*/  STL.64 [R1+0x180], R32 ;  /* 0x0001802001007387 */ /* 0x0009e20000100a00 */
[----:B------:R-:W-:Y:S03]  /*2aea0*/  HMMA.1688.F32.TF32 R96, R180, R60, R232 ;  /* 0x0000003cb460723c */ /* 0x000fe600000810e8 */
[----:B------:R1:W-:Y:S04]  /*2aeb0*/  STL.64 [R1+0x188], R34 ;  /* 0x0001882201007387 */ /* 0x0003e80000100a00 */
[----:B------:R-:W-:Y:S04]  /*2aec0*/  STL [R1+0x14a0], R252 ;  /* 0x0014a0fc01007387 */ /* 0x000fe80000100800 */
[----:B------:R-:W-:Y:S04]  /*2aed0*/  STL [R1+0x149c], R0 ;  /* 0x00149c0001007387 */ /* 0x000fe80000100800 */
[----:B------:R-:W-:Y:S04]  /*2aee0*/  STL [R1+0x1498], R21 ;  /* 0x0014981501007387 */ /* 0x000fe80000100800 */
[----:B------:R-:W-:Y:S01]  /*2aef0*/  STL [R1+0x1494], R20 ;  /* 0x0014941401007387 */ /* 0x000fe20000100800 */
[----:B--2---:R-:W-:-:S02]  /*2af00*/  IMAD.MOV.U32 R233, RZ, RZ, R137 ;  /* 0x000000ffffe97224 */ /* 0x004fc400078e0089 */
[----:B---3--:R-:W-:Y:S02]  /*2af10*/  IMAD.MOV.U32 R232, RZ, RZ, R136 ;  /* 0x000000ffffe87224 */ /* 0x008fe400078e0088 */
[----:B------:R-:W1:Y:S04]  /*2af20*/  LDL.LU R136, [R1+0x15a8] ;  /* 0x0015a80001887983 */ /* 0x000e680000300800 */
[----:B------:R2:W-:Y:S04]  /*2af30*/  STL.64 [R1+0x380], R24 ;  /* 0x0003801801007387 */ /* 0x0005e80000100a00 */
[----:B------:R3:W-:Y:S04]  /*2af40*/  STL.64 [R1+0x388], R26 ;  /* 0x0003881a01007387 */ /* 0x0007e80000100a00 */
[----:B------:R-:W2:Y:S01]  /*2af50*/  LDL.LU R137, [R1+0x15a4] ;  /* 0x0015a40001897983 */ /* 0x000ea20000300800 */
[----:B----4-:R-:W-:Y:S01]  /*2af60*/  MOV R32, R132 ;  /* 0x0000008400207202 */ /* 0x010fe20000000f00 */
[----:B------:R-:W-:-:S02]  /*2af70*/  IMAD.MOV.U32 R33, RZ, RZ, R133 ;  /* 0x000000ffff217224 */ /* 0x000fc400078e0085 */
[----:B------:R-:W4:Y:S04]  /*2af80*/  LDL.LU R234, [R1+0x6b8] ;  /* 0x0006b80001ea7983 */ /* 0x000f280000300800 */
[----:B------:R-:W4:Y:S04]  /*2af90*/  LDL.LU R235, [R1+0x6bc] ;  /* 0x0006bc0001eb7983 */ /* 0x000f280000300800 */
[----:B------:R-:W3:Y:S04]  /*2afa0*/  LDL.LU R132, [R1+0x15a0] ;  /* 0x0015a00001847983 */ /* 0x000ee80000300800 */
[----:B------:R-:W3:Y:S01]  /*2afb0*/  LDL.LU R133, [R1+0x159c] ;  /* 0x00159c0001857983 */ /* 0x000ee20000300800 */
[C---:B------:R-:W-:Y:S08]  /*2afc0*/  HMMA.1688.F32.TF32 R100, R200.reuse, R60, R192 ;  /* 0x0000003cc864723c */ /* 0x040ff000000810c0 */
[-C--:B------:R-:W-:Y:S08]  /*2afd0*/  HMMA.1688.F32.TF32 R116, R200, R64.reuse, R176 ;  /* 0x00000040c874723c */ /* 0x080ff000000810b0 */
[C---:B------:R-:W-:Y:S08]  /*2afe0*/  HMMA.1688.F32.TF32 R108, R160.reuse, R64, R188 ;  /* 0x00000040a06c723c */ /* 0x040ff000000810bc */
[----:B------:R-:W-:Y:S01]  /*2aff0*/  HMMA.1688.F32.TF32 R92, R160, R60, R144 ;  /* 0x0000003ca05c723c */ /* 0x000fe20000081090 */
[----:B-1----:R-:W-:-:S02]  /*2b000*/  IMAD.MOV.U32 R34, RZ, RZ, R136 ;  /* 0x000000ffff227224 */ /* 0x002fc400078e0088 */
[----:B------:R-:W4:Y:S01]  /*2b010*/  LDL.LU R136, [R1+0x1598] ;  /* 0x0015980001887983 */ /* 0x000f220000300800 */
[----:B--2---:R-:W-:-:S03]  /*2b020*/  IMAD.MOV.U32 R35, RZ, RZ, R137 ;  /* 0x000000ffff237224 */ /* 0x004fc600078e0089 */
        /* <DEDUP_REMOVED lines=73> */
[----:B----4-:R-:W-:Y:S01]  /*2b4c0*/  IMAD.MOV.U32 R213, RZ, RZ, R136 ;  /* 0x000000ffffd57224 */ /* 0x010fe200078e0088 */
[----:B------:R-:W-:Y:S01]  /*2b4d0*/  MOV R224, R129 ;  /* 0x0000008100e07202 */ /* 0x000fe20000000f00 */
[----:B------:R-:W-:-:S02]  /*2b4e0*/  IMAD.MOV.U32 R214, RZ, RZ, R133 ;  /* 0x000000ffffd67224 */ /* 0x000fc400078e0085 */
[----:B------:R-:W-:Y:S02]  /*2b4f0*/  IMAD.MOV.U32 R215, RZ, RZ, R132 ;  /* 0x000000ffffd77224 */ /* 0x000fe400078e0084 */
[----:B------:R-:W-:Y:S01]  /*2b500*/  IMAD.MOV.U32 R225, RZ, RZ, R128 ;  /* 0x000000ffffe17224 */ /* 0x000fe200078e0080 */
[----:B------:R-:W-:Y:S01]  /*2b510*/  LDSM.16.M88.4 R132, [R2+0x46880] ;  /* 0x046880000284783b */ /* 0x000fe20000000200 */
[----:B------:R-:W-:Y:S02]  /*2b520*/  IMAD.MOV.U32 R226, RZ, RZ, R125 ;  /* 0x000000ffffe27224 */ /* 0x000fe400078e007d */
[----:B------:R-:W-:Y:S01]  /*2b530*/  IMAD.MOV.U32 R227, RZ, RZ, R124 ;  /* 0x000000ffffe37224 */ /* 0x000fe200078e007c */
[----:B--2---:R-:W-:Y:S01]  /*2b540*/  MOV R212, R137 ;  /* 0x0000008900d47202 */ /* 0x004fe20000000f00 */
[----:B------:R-:W1:Y:S04]  /*2b550*/  LDSM.16.M88.4 R124, [R2+0x45880] ;  /* 0x04588000027c783b */ /* 0x000e680000000200 */
[----:B------:R-:W2:Y:S04]  /*2b560*/  LDSM.16.M88.4 R128, [R2+0x46080] ;  /* 0x046080000280783b */ /* 0x000ea80000000200 */
[----:B------:R4:W2:Y:S04]  /*2b570*/  LDSM.16.M88.4 R136, [R2+0x47080] ;  /* 0x047080000288783b */ /* 0x0008a80000000200 */
[----:B----4-:R-:W4:Y:S01]  /*2b580*/  LDL.LU R2, [R1+0x1590] ;  /* 0x0015900001027983 */ /* 0x010f220000300800 */
[C---:B------:R-:W-:Y:S08]  /*2b590*/  HMMA.1688.F32.TF32 R104, R220.reuse, R60, R104 ;  /* 0x0000003cdc68723c */ /* 0x040ff00000081068 */
[----:B------:R-:W-:Y:S08]  /*2b5a0*/  HMMA.1688.F32.TF32 R120, R220, R64, R120 ;  /* 0x00000040dc78723c */ /* 0x000ff00000081078 */
[----:B-1----:R-:W-:Y:S08]  /*2b5b0*/  HMMA.1688.F32.TF32 R244, R236, R124, R232 ;  /* 0x0000007cecf4723c */ /* 0x002ff000000810e8 */
[C---:B---3--:R-:W-:Y:S08]  /*2b5c0*/  HMMA.1688.F32.TF32 R192, R200.reuse, R132, R192 ;  /* 0x00000084c8c0723c */ /* 0x048ff000000810c0 */
[C---:B--2---:R-:W-:Y:S08]  /*2b5d0*/  HMMA.1688.F32.TF32 R188, R200.reuse, R128, R188 ;  /* 0x00000080c8bc723c */ /* 0x044ff000000810bc */
[-C--:B------:R-:W-:Y:S08]  /*2b5e0*/  HMMA.1688.F32.TF32 R184, R200, R124.reuse, R184 ;  /* 0x0000007cc8b8723c */ /* 0x080ff000000810b8 */
[C---:B------:R-:W-:Y:S08]  /*2b5f0*/  HMMA.1688.F32.TF32 R204, R220.reuse, R124, R204 ;  /* 0x0000007cdccc723c */ /* 0x040ff000000810cc */
[C---:B------:R-:W-:Y:S08]  /*2b600*/  HMMA.1688.F32.TF32 R212, R220.reuse, R132, R212 ;  /* 0x00000084dcd4723c */ /* 0x040ff000000810d4 */
[-C--:B------:R-:W-:Y:S08]  /*2b610*/  HMMA.1688.F32.TF32 R216, R220, R136.reuse, R228 ;  /* 0x00000088dcd8723c */ /* 0x080ff000000810e4 */
[C---:B------:R-:W-:Y:S08]  /*2b620*/  HMMA.1688.F32.TF32 R156, R160.reuse, R136, R156 ;  /* 0x00000088a09c723c */ /* 0x040ff0000008109c */
[C---:B------:R-:W-:Y:S08]  /*2b630*/  HMMA.1688.F32.TF32 R152, R160.reuse, R132, R152 ;  /* 0x00000084a098723c */ /* 0x040ff00000081098 */
[C---:B------:R-:W-:Y:S08]  /*2b640*/  HMMA.1688.F32.TF32 R144, R160.reuse, R124, R144 ;  /* 0x0000007ca090723c */ /* 0x040ff00000081090 */
[C---:B------:R-:W-:Y:S08]  /*2b650*/  HMMA.1688.F32.TF32 R148, R160.reuse, R128, R148 ;  /* 0x00000080a094723c */ /* 0x040ff00000081094 */
[----:B------:R-:W-:Y:S08]  /*2b660*/  HMMA.1688.F32.TF32 R160, R160, R140, R44 ;  /* 0x0000008ca0a0723c */ /* 0x000ff0000008102c */
[C---:B------:R-:W-:Y:S08]  /*2b670*/  HMMA.1688.F32.TF32 R196, R200.reuse, R136, R196 ;  /* 0x00000088c8c4723c */ /* 0x040ff000000810c4 */
[----:B------:R-:W-:Y:S01]  /*2b680*/  HMMA.1688.F32.TF32 R200, R200, R140, R24 ;  /* 0x0000008cc8c8723c */ /* 0x000fe20000081018 */
        /* <DEDUP_REMOVED lines=25> */
[----:B------:R-:W4:Y:S01]  /*2b820*/  LDL.LU R35, [R1+0x5dc] ;  /* 0x0005dc0001237983 */ /* 0x000f220000300800 */
[----:B------:R-:W-:Y:S08]  /*2b830*/  HMMA.1688.F32.TF32 R224, R236, R128, R224 ;  /* 0x00000080ece0723c */ /* 0x000ff000000810e0 */
[C---:B------:R-:W-:Y:S08]  /*2b840*/  HMMA.1688.F32.TF32 R112, R180.reuse, R64, R112 ;  /* 0x00000040b470723c */ /* 0x040ff00000081070 */
[C---:B------:R-:W-:Y:S07]  /*2b850*/  HMMA.1688.F32.TF32 R164, R180.reuse, R124, R164 ;  /* 0x0000007cb4a4723c */ /* 0x040fee00000810a4 */
[----:B------:R-:W-:Y:S01]  /*2b860*/  STL [R1+0x14d8], R224 ;  /* 0x0014d8e001007387 */ /* 0x000fe20000100800 */
[C---:B------:R-:W-:Y:S03]  /*2b870*/  HMMA.1688.F32.TF32 R168, R180.reuse, R128, R168 ;  /* 0x00000080b4a8723c */ /* 0x040fe600000810a8 */
[----:B------:R-:W-:Y:S04]  /*2b880*/  STL [R1+0x14d4], R225 ;  /* 0x0014d4e101007387 */ /* 0x000fe80000100800 */
[----:B------:R-:W-:Y:S01]  /*2b890*/  STL [R1+0x14d0], R226 ;  /* 0x0014d0e201007387 */ /* 0x000fe20000100800 */
[C---:B------:R-:W-:Y:S03]  /*2b8a0*/  HMMA.1688.F32.TF32 R172, R180.reuse, R132, R172 ;  /* 0x00000084b4ac723c */ /* 0x040fe600000810ac */
[----:B------:R-:W-:Y:S05]  /*2b8b0*/  STL [R1+0x14cc], R227 ;  /* 0x0014cce301007387 */ /* 0x000fea0000100800 */
[C---:B------:R-:W-:Y:S08]  /*2b8c0*/  HMMA.1688.F32.TF32 R176, R180.reuse, R136, R176 ;  /* 0x00000088b4b0723c */ /* 0x040ff000000810b0 */
[----:B------:R-:W-:Y:S01]  /*2b8d0*/  HMMA.1688.F32.TF32 R180, R180, R140, R248 ;  /* 0x0000008cb4b4723c */ /* 0x000fe200000810f8 */
[----:B------:R-:W4:Y:S04]  /*2b8e0*/  LDL.LU R248, [R1+0x5c0] ;  /* 0x0005c00001f87983 */ /* 0x000f280000300800 */
[----:B------:R-:W4:Y:S04]  /*2b8f0*/  LDL.LU R249, [R1+0x5c4] ;  /* 0x0005c40001f97983 */ /* 0x000f280000300800 */
[----:B------:R-:W4:Y:S04]  /*2b900*/  LDL.LU R250, [R1+0x5c8] ;  /* 0x0005c80001fa7983 */ /* 0x000f280000300800 */
[----:B------:R-:W4:Y:S01]  /*2b910*/  LDL.LU R251, [R1+0x5cc] ;  /* 0x0005cc0001fb7983 */ /* 0x000f220000300800 */
[C---:B--2---:R-:W-:Y:S08]  /*2b920*/  HMMA.1688.F32.TF32 R228, R236.reuse, R132, R24 ;  /* 0x00000084ece4723c */ /* 0x044ff00000081018 */
[C---:B---3--:R-:W-:Y:S11]  /*2b930*/  HMMA.1688.F32.TF32 R232, R236.reuse, R136, R232 ;  /* 0x00000088ece8723c */ /* 0x048ff600000810e8 */
[----:B------:R-:W-:Y:S04]  /*2b940*/  @!UPT UIADD3 URZ, URZ, URZ, URZ ;  /* 0x0000003f3f3ff290 */ /* 0x000fe8000fffe03f */
[----:B------:R-:W-:Y:S04]  /*2b950*/  STL [R1+0x14e8], R228 ;  /* 0x0014e8e401007387 */ /* 0x000fe80000100800 */
[----:B------:R-:W-:Y:S04]  /*2b960*/  STL [R1+0x14e4], R229 ;  /* 0x0014e4e501007387 */ /* 0x000fe80000100800 */
[----:B------:R-:W-:Y:S04]  /*2b970*/  STL [R1+0x14e0], R230 ;  /* 0x0014e0e601007387 */ /* 0x000fe80000100800 */
[----:B------:R-:W-:Y:S04]  /*2b980*/  STL [R1+0x14dc], R231 ;  /* 0x0014dce701007387 */ /* 0x000fe80000100800 */
[----:B------:R-:W2:Y:S04]  /*2b990*/  LDL.LU R24, [R1+0x5a0] ;  /* 0x0005a00001187983 */ /* 0x000ea80000300800 */
[----:B------:R-:W2:Y:S04]  /*2b9a0*/  LDL.LU R25, [R1+0x5a4] ;  /* 0x0005a40001197983 */ /* 0x000ea80000300800 */
[----:B------:R-:W2:Y:S01]  /*2b9b0*/  LDL.LU R26, [R1+0x5a8] ;  /* 0x0005a800011a7983 */ /* 0x000ea20000300800 */
[----:B----4-:R-:W-:Y:S03]  /*2b9c0*/  HMMA.1688.F32.TF32 R236, R236, R140, R68 ;  /* 0x0000008cecec723c */ /* 0x010fe60000081044 */
[----:B------:R-:W2:Y:S05]  /*2b9d0*/  LDL.LU R27, [R1+0x5ac] ;  /* 0x0005ac00011b7983 */ /* 0x000eaa0000300800 */
[C---:B------:R-:W-:Y:S01]  /*2b9e0*/  HMMA.1688.F32.TF32 R68, R4.reuse, R124, R240 ;  /* 0x0000007c0444723c */ /* 0x040fe200000810f0 */
[----:B------:R1:W-:Y:S07]  /*2b9f0*/  STL [R1+0x14f8], R232 ;  /* 0x0014f8e801007387 */ /* 0x0003ee0000100800 */
[----:B------:R-:W-:Y:S01]  /*2ba00*/  HMMA.1688.F32.TF32 R32, R4, R132, R32 ;  /* 0x000000840420723c */ /* 0x000fe20000081020 */
[----:B------:R3:W-:Y:S04]  /*2ba10*/  STL [R1+0x14f4], R233 ;  /* 0x0014f4e901007387 */ /* 0x0007e80000100800 */
[----:B------:R4:W-:Y:S04]  /*2ba20*/  STL [R1+0x14f0], R234 ;  /* 0x0014f0ea01007387 */ /* 0x0009e80000100800 */
[----:B------:R1:W-:Y:S04]  /*2ba30*/  STL [R1+0x14ec], R235 ;  /* 0x0014eceb01007387 */ /* 0x0003e80000100800 */
[----:B------:R-:W-:Y:S04]  /*2ba40*/  STL [R1+0x1508], R236 ;  /* 0x001508ec01007387 */ /* 0x000fe80000100800 */
[----:B------:R-:W-:Y:S04]  /*2ba50*/  STL [R1+0x1504], R237 ;  /* 0x001504ed01007387 */ /* 0x000fe80000100800 */
[----:B------:R-:W-:Y:S04]  /*2ba60*/  STL [R1+0x1500], R238 ;  /* 0x001500ee01007387 */ /* 0x000fe80000100800 */
[----:B------:R-:W-:Y:S01]  /*2ba70*/  STL [R1+0x14fc], R239 ;  /* 0x0014fcef01007387 */ /* 0x000fe20000100800 */
[----:B-1----:R-:W-:Y:S01]  /*2ba80*/  MOV R232, R32 ;  /* 0x0000002000e87202 */ /* 0x002fe20000000f00 */
[----:B---3--:R-:W-:-:S02]  /*2ba90*/  IMAD.MOV.U32 R233, RZ, RZ, R33 ;  /* 0x000000ffffe97224 */ /* 0x008fc400078e0021 */
[----:B------:R-:W-:Y:S01]  /*2baa0*/  STL.64 [R1+0xf0], R68 ;  /* 0x0000f04401007387 */ /* 0x000fe20000100a00 */
[----:B----4-:R-:W-:-:S03]  /*2bab0*/  IMAD.MOV.U32 R234, RZ, RZ, R34 ;  /* 0x000000ffffea7224 */ /* 0x010fc600078e0022 */
[----:B------:R1:W-:Y:S01]  /*2bac0*/  STL.64 [R1+0xf8], R70 ;  /* 0x0000f84601007387 */ /* 0x0003e20000100a00 */
[----:B------:R-:W-:-:S03]  /*2bad0*/  IMAD.MOV.U32 R235, RZ, RZ, R35 ;  /* 0x000000ffffeb7224 */ /* 0x000fc600078e0023 */
[----:B------:R-:W3:Y:S04]  /*2bae0*/  LDL.LU R32, [R1+0x1f0] ;  /* 0x0001f00001207983 */ /* 0x000ee80000300800 */
[----:B------:R-:W3:Y:S04]  /*2baf0*/  LDL.LU R33, [R1+0x1f4] ;  /* 0x0001f40001217983 */ /* 0x000ee80000300800 */
[----:B------:R-:W3:Y:S04]  /*2bb00*/  LDL.LU R34, [R1+0x1f8] ;  /* 0x0001f80001227983 */ /* 0x000ee80000300800 */
[----:B------:R-:W3:Y:S01]  /*2bb10*/  LDL.LU R35, [R1+0x1fc] ;  /* 0x0001fc0001237983 */ /* 0x000ee20000300800 */
[----:B------:R-:W-:Y:S03]  /*2bb20*/  HMMA.1688.F32.TF32 R44, R4, R128, R44 ;  /* 0x00000080042c723c */ /* 0x000fe6000008102c */
[----:B------:R-:W1:Y:S04]  /*2bb30*/  LDL.LU R240, [R1+0x1e0] ;  /* 0x0001e00001f07983 */ /* 0x000e680000300800 */
[----:B------:R-:W1:Y:S04]  /*2bb40*/  LDL.LU R241, [R1+0x1e4] ;  /* 0x0001e40001f17983 */ /* 0x000e680000300800 */
[----:B------:R-:W1:Y:S04]  /*2bb50*/  LDL.LU R242, [R1+0x1e8] ;  /* 0x0001e80001f27983 */ /* 0x000e680000300800 */
[----:B------:R-:W1:Y:S09]  /*2bb60*/  LDL.LU R243, [R1+0x1ec] ;  /* 0x0001ec0001f37983 */ /* 0x000e720000300800 */
[----:B------:R-:W-:Y:S01]  /*2bb70*/  MOV R228, R44 ;  /* 0x0000002c00e47202 */ /* 0x000fe20000000f00 */
[----:B------:R-:W-:-:S02]  /*2bb80*/  IMAD.MOV.U32 R229, RZ, RZ, R45 ;  /* 0x000000ffffe57224 */ /* 0x000fc400078e002d */
[----:B------:R-:W-:Y:S02]  /*2bb90*/  IMAD.MOV.U32 R230, RZ, RZ, R46 ;  /* 0x000000ffffe67224 */ /* 0x000fe400078e002e */
[----:B------:R-:W-:Y:S02]  /*2bba0*/  IMAD.MOV.U32 R231, RZ, RZ, R47 ;  /* 0x000000ffffe77224 */ /* 0x000fe400078e002f */
[C---:B------:R-:W-:Y:S11]  /*2bbb0*/  HMMA.1688.F32.TF32 R44, R4.reuse, R136, R248 ;  /* 0x00000088042c723c */ /* 0x040ff600000810f8 */
[----:B------:R-:W-:Y:S11]  /*2bbc0*/  @!UPT UIADD3 URZ, URZ, URZ, URZ ;  /* 0x0000003f3f3ff290 */ /* 0x000ff6000fffe03f */
[----:B------:R-:W-:Y:S02]  /*2bbd0*/  @!UPT UIADD3 URZ, URZ, URZ, URZ ;  /* 0x0000003f3f3ff290 */ /* 0x000fe4000fffe03f */
[----:B------:R-:W-:Y:S01]  /*2bbe0*/  MOV R224, R44 ;  /* 0x0000002c00e07202 */ /* 0x000fe20000000f00 */
[----:B------:R-:W-:Y:S02]  /*2bbf0*/  IMAD.MOV.U32 R225, RZ, RZ, R45 ;  /* 0x000000ffffe17224 */ /* 0x000fe400078e002d */
[----:B------:R-:W-:Y:S02]  /*2bc00*/  IMAD.MOV.U32 R226, RZ, RZ, R46 ;  /* 0x000000ffffe27224 */ /* 0x000fe400078e002e */
[----:B------:R-:W-:Y:S01]  /*2bc10*/  IMAD.MOV.U32 R227, RZ, RZ, R47 ;  /* 0x000000ffffe37224 */ /* 0x000fe200078e002f */
[----:B--2---:R-:W-:Y:S01]  /*2bc20*/  HMMA.1688.F32.TF32 R4, R4, R140, R24 ;  /* 0x0000008c0404723c */ /* 0x004fe20000081018 */
        /* <DEDUP_REMOVED lines=12> */
[C---:B---3--:R-:W-:Y:S11]  /*2bcf0*/  HMMA.1688.F32.TF32 R32, R8.reuse, R124, R32 ;  /* 0x0000007c0820723c */ /* 0x048ff60000081020 */
[----:B------:R-:W-:Y:S11]  /*2bd00*/  @!UPT UIADD3 URZ, URZ, URZ, URZ ;  /* 0x0000003f3f3ff290 */ /* 0x000ff6000fffe03f */
[----:B------:R-:W-:Y:S02]  /*2bd10*/  @!UPT UIADD3 URZ, URZ, URZ, URZ ;  /* 0x0000003f3f3ff290 */ /* 0x000fe4000fffe03f */
[----:B------:R-:W-:Y:S01]  /*2bd20*/  MOV R16, R32 ;  /* 0x0000002000107202 */ /* 0x000fe20000000f00 */
[----:B------:R-:W-:Y:S01]  /*2bd30*/  IMAD.MOV.U32 R17, RZ, RZ, R33 ;  /* 0x000000ffff117224 */ /* 0x000fe200078e0021 */
[----:B------:R-:W3:Y:S01]  /*2bd40*/  LDL.LU R32, [R1+0x450] ;  /* 0x0004500001207983 */ /* 0x000ee20000300800 */
[----:B------:R-:W-:Y:S02]  /*2bd50*/  IMAD.MOV.U32 R65, RZ, RZ, R34 ;  /* 0x000000ffff417224 */ /* 0x000fe400078e0022 */
[----:B------:R-:W-:Y:S01]  /*2bd60*/  IMAD.MOV.U32 R64, RZ, RZ, R35 ;  /* 0x000000ffff407224 */ /* 0x000fe200078e0023 */
[----:B------:R-:W3:Y:S04]  /*2bd70*/  LDL.LU R33, [R1+0x454] ;  /* 0x0004540001217983 */ /* 0x000ee80000300800 */
[----:B------:R-:W3:Y:S04]  /*2bd80*/  LDL.LU R34, [R1+0x458] ;  /* 0x0004580001227983 */ /* 0x000ee80000300800 */
[----:B------:R-:W3:Y:S01]  /*2bd90*/  LDL.LU R35, [R1+0x45c] ;  /* 0x00045c0001237983 */ /* 0x000ee20000300800 */
[----:B-1----:R-:W-:Y:S03]  /*2bda0*/  HMMA.1688.F32.TF32 R68, R8, R128, R240 ;  /* 0x000000800844723c */ /* 0x002fe600000810f0 */
[----:B------:R1:W-:Y:S04]  /*2bdb0*/  STL [R1+0x14b0], R64 ;  /* 0x0014b04001007387 */ /* 0x0003e80000100800 */
[----:B------:R1:W-:Y:S04]  /*2bdc0*/  STL [R1+0x14ac], R65 ;  /* 0x0014ac4101007387 */ /* 0x0003e80000100800 */
[----:B------:R1:W-:Y:S04]  /*2bdd0*/  STL [R1+0x14a8], R17 ;  /* 0x0014a81101007387 */ /* 0x0003e80000100800 */
[----:B------:R1:W-:Y:S09]  /*2bde0*/  STL [R1+0x14a4], R16 ;  /* 0x0014a41001007387 */ /* 0x0003f20000100800 */
[----:B------:R-:W-:-:S02]  /*2bdf0*/  IMAD.MOV.U32 R56, RZ, RZ, R71 ;  /* 0x000000ffff387224 */ /* 0x000fc400078e0047 */
[----:B------:R-:W-:Y:S01]  /*2be00*/  IMAD.MOV.U32 R57, RZ, RZ, R70 ;  /* 0x000000ffff397224 */ /* 0x000fe200078e0046 */
[----:B------:R-:W-:Y:S01]  /*2be10*/  MOV R61, R68 ;  /* 0x00000044003d7202 */ /* 0x000fe20000000f00 */
[----:B------:R-:W-:Y:S01]  /*2be20*/  IMAD.MOV.U32 R60, RZ, RZ, R69 ;  /* 0x000000ffff3c7224 */ /* 0x000fe200078e0045 */
[----:B------:R-:W-:Y:S04]  /*2be30*/  STL [R1+0x14c0], R56 ;  /* 0x0014c03801007387 */ /* 0x000fe80000100800 */
[----:B------:R-:W-:Y:S04]  /*2be40*/  STL [R1+0x14bc], R57 ;  /* 0x0014bc3901007387 */ /* 0x000fe80000100800 */
[----:B------:R1:W-:Y:S04]  /*2be50*/  STL [R1+0x14b8], R60 ;  /* 0x0014b83c01007387 */ /* 0x0003e80000100800 */
[----:B------:R1:W-:Y:S01]  /*2be60*/  STL [R1+0x14b4], R61 ;  /* 0x0014b43d01007387 */ /* 0x0003e20000100800 */
[C---:B----4-:R-:W-:Y:S11]  /*2be70*/  HMMA.1688.F32.TF32 R44, R8.reuse, R132, R44 ;  /* 0x00000084082c723c */ /* 0x050ff6000008102c */
[----:B------:R-:W-:Y:S11]  /*2be80*/  @!UPT UIADD3 URZ, URZ, URZ, URZ ;  /* 0x0000003f3f3ff290 */ /* 0x000ff6000fffe03f */
[----:B------:R-:W-:Y:S02]  /*2be90*/  @!UPT UIADD3 URZ, URZ, URZ, URZ ;  /* 0x0000003f3f3ff290 */ /* 0x000fe4000fffe03f */
[----:B------:R-:W-:Y:S01]  /*2bea0*/  MOV R41, R44 ;  /* 0x0000002c00297202 */ /* 0x000fe20000000f00 */
[----:B------:R-:W-:Y:S02]  /*2beb0*/  IMAD.MOV.U32 R40, RZ, RZ, R45 ;  /* 0x000000ffff287224 */ /* 0x000fe400078e002d */
[----:B------:R-:W-:Y:S02]  /*2bec0*/  IMAD.MOV.U32 R52, RZ, RZ, R46 ;  /* 0x000000ffff347224 */ /* 0x000fe400078e002e */
[----:B------:R-:W-:Y:S02]  /*2bed0*/  IMAD.MOV.U32 R53, RZ, RZ, R47 ;  /* 0x000000ffff357224 */ /* 0x000fe400078e002f */
[C---:B--2---:R-:W-:Y:S08]  /*2bee0*/  HMMA.1688.F32.TF32 R44, R8.reuse, R136, R248 ;  /* 0x00000088082c723c */ /* 0x044ff000000810f8 */
[----:B------:R-:W-:Y:S01]  /*2bef0*/  HMMA.1688.F32.TF32 R8, R8, R140, R24 ;  /* 0x0000008c0808723c */ /* 0x000fe20000081018 */
[----:B------:R2:W-:Y:S04]  /*2bf00*/  STL [R1+0x14c8], R40 ;  /* 0x0014c82801007387 */ /* 0x0005e80000100800 */
[----:B------:R4:W-:Y:S04]  /*2bf10*/  STL [R1+0x14c4], R41 ;  /* 0x0014c42901007387 */ /* 0x0009e80000100800 */
[----:B------:R-:W2:Y:S04]  /*2bf20*/  LDL.LU R24, [R1+0x430] ;  /* 0x0004300001187983 */ /* 0x000ea80000300800 */
[----:B------:R-:W2:Y:S04]  /*2bf30*/  LDL.LU R25, [R1+0x434] ;  /* 0x0004340001197983 */ /* 0x000ea80000300800 */
[----:B------:R-:W2:Y:S04]  /*2bf40*/  LDL.LU R26, [R1+0x438] ;  /* 0x00043800011a7983 */ /* 0x000ea80000300800 */
[----:B------:R-:W2:Y:S03]  /*2bf50*/  LDL.LU R27, [R1+0x43c] ;  /* 0x00043c00011b7983 */ /* 0x000ea60000300800 */
[----:B-1----:R-:W-:Y:S01]  /*2bf60*/  MOV R64, R8 ;  /* 0x0000000800407202 */ /* 0x002fe20000000f00 */
[----:B------:R-:W-:-:S02]  /*2bf70*/  IMAD.MOV.U32 R65, RZ, RZ, R9 ;  /* 0x000000ffff417224 */ /* 0x000fc400078e0009 */
[----:B------:R-:W-:Y:S02]  /*2bf80*/  IMAD.MOV.U32 R17, RZ, RZ, R10 ;  /* 0x000000ffff117224 */ /* 0x000fe400078e000a */
[----:B------:R-:W-:Y:S02]  /*2bf90*/  IMAD.MOV.U32 R16, RZ, RZ, R11 ;  /* 0x000000ffff107224 */ /* 0x000fe400078e000b */
[----:B---3--:R-:W-:Y:S01]  /*2bfa0*/  HMMA.1688.F32.TF32 R8, R12, R124, R32 ;  /* 0x0000007c0c08723c */ /* 0x008fe20000081020 */
        /* <DEDUP_REMOVED lines=9> */
[----:B------:R-:W3:Y:S03]  /*2c040*/  LDL.LU R29, [R1+0x334] ;  /* 0x00033400011d7983 */ /* 0x000ee60000300800 */
[----:B------:R-:W-:Y:S01]  /*2c050*/  MOV R60, R8 ;  /* 0x00000008003c7202 */ /* 0x000fe20000000f00 */
[----:B------:R-:W3:Y:S01]  /*2c060*/  LDL.LU R30, [R1+0x338] ;  /* 0x00033800011e7983 */ /* 0x000ee20000300800 */
[----:B------:R-:W-:-:S03]  /*2c070*/  IMAD.MOV.U32 R61, RZ, RZ, R9 ;  /* 0x000000ffff3d7224 */ /* 0x000fc600078e0009 */
[----:B------:R-:W3:Y:S01]  /*2c080*/  LDL.LU R31, [R1+0x33c] ;  /* 0x00033c00011f7983 */ /* 0x000ee20000300800 */
[----:B------:R-:W-:-:S03]  /*2c090*/  IMAD.MOV.U32 R125, RZ, RZ, R10 ;  /* 0x000000ffff7d7224 */ /* 0x000fc600078e000a */
[----:B------:R-:W3:Y:S01]  /*2c0a0*/  LDL.LU R8, [R1+0x320] ;  /* 0x0003200001087983 */ /* 0x000ee20000300800 */
[----:B------:R-:W-:Y:S01]  /*2c0b0*/  IMAD.MOV.U32 R124, RZ, RZ, R11 ;  /* 0x000000ffff7c7224 */ /* 0x000fe200078e000b */
[----:B------:R-:W-:Y:S02]  /*2c0c0*/  MOV R252, R44 ;  /* 0x0000002c00fc7202 */ /* 0x000fe40000000f00 */
[----:B------:R-:W3:Y:S01]  /*2c0d0*/  LDL.LU R9, [R1+0x324] ;  /* 0x0003240001097983 */ /* 0x000ee20000300800 */
[----:B------:R-:W-:-:S03]  /*2c0e0*/  IMAD.MOV.U32 R0, RZ, RZ, R45 ;  /* 0x000000ffff007224 */ /* 0x000fc600078e002d */
[----:B------:R-:W3:Y:S01]  /*2c0f0*/  LDL.LU R10, [R1+0x328] ;  /* 0x00032800010a7983 */ /* 0x000ee20000300800 */
[----:B------:R-:W-:-:S03]  /*2c100*/  IMAD.MOV.U32 R21, RZ, RZ, R46 ;  /* 0x000000ffff157224 */ /* 0x000fc600078e002e */
[----:B------:R-:W3:Y:S01]  /*2c110*/  LDL.LU R11, [R1+0x32c] ;  /* 0x00032c00010b7983 */ /* 0x000ee20000300800 */
[----:B------:R-:W-:Y:S01]  /*2c120*/  IMAD.MOV.U32 R20, RZ, RZ, R47 ;  /* 0x000000ffff147224 */ /* 0x000fe200078e002f */
[----:B------:R-:W-:Y:S02]  /*2c130*/  MOV R47, R18 ;  /* 0x00000012002f7202 */ /* 0x000fe40000000f00 */
        /* <DEDUP_REMOVED lines=15> */
[C---:B--2---:R-:W-:Y:S11]  /*2c230*/  HMMA.1688.F32.TF32 R24, R12.reuse, R128, R24 ;  /* 0x000000800c18723c */ /* 0x044ff60000081018 */
[----:B------:R-:W-:Y:S11]  /*2c240*/  @!UPT UIADD3 URZ, URZ, URZ, URZ ;  /* 0x0000003f3f3ff290 */ /* 0x000ff6000fffe03f */
[----:B------:R-:W-:Y:S02]  /*2c250*/  @!UPT UIADD3 URZ, URZ, URZ, URZ ;  /* 0x0000003f3f3ff290 */ /* 0x000fe4000fffe03f */
[----:B------:R-:W-:Y:S01]  /*2c260*/  MOV R129, R26 ;  /* 0x0000001a00817202 */ /* 0x000fe20000000f00 */
[----:B------:R-:W-:Y:S02]  /*2c270*/  IMAD.MOV.U32 R128, RZ, RZ, R27 ;  /* 0x000000ffff807224 */ /* 0x000fe400078e001b */
[----:B---3--:R-:W-:Y:S02]  /*2c280*/  IMAD.MOV.U32 R243, RZ, RZ, R18 ;  /* 0x000000fffff37224 */ /* 0x008fe400078e0012 */
[----:B------:R-:W2:Y:S04]  /*2c290*/  LDL.LU R18, [R1+0x1588] ;  /* 0x0015880001127983 */ /* 0x000ea80000300800 */
[----:B------:R-:W3:Y:S01]  /*2c2a0*/  LDL.LU.64 R26, [R1+0x1580] ;  /* 0x00158000011a7983 */ /* 0x000ee20000300a00 */
[C---:B------:R-:W-:Y:S08]  /*2c2b0*/  HMMA.1688.F32.TF32 R32, R12.reuse, R132, R32 ;  /* 0x000000840c20723c */ /* 0x040ff00000081020 */
[C---:B------:R-:W-:Y:S08]  /*2c2c0*/  HMMA.1688.F32.TF32 R28, R12.reuse, R136, R28 ;  /* 0x000000880c1c723c */ /* 0x040ff0000008101c */
[----:B------:R-:W-:Y:S08]  /*2c2d0*/  HMMA.1688.F32.TF32 R8, R12, R140, R8 ;  /* 0x0000008c0c08723c */ /* 0x000ff00000081008 */
[----:B------:R-:W-:Y:S01]  /*2c2e0*/  IMAD.MOV.U32 R40, RZ, RZ, R32 ;  /* 0x000000ffff287224 */ /* 0x000fe200078e0020 */
[----:B------:R-:W-:Y:S01]  /*2c2f0*/  MOV R133, R34 ;  /* 0x0000002200857202 */ /* 0x000fe20000000f00 */
[----:B----4-:R-:W-:-:S02]  /*2c300*/  IMAD.MOV.U32 R41, RZ, RZ, R33 ;  /* 0x000000ffff297224 */ /* 0x010fc400078e0021 */
[----:B------:R-:W-:Y:S02]  /*2c310*/  IMAD.MOV.U32 R132, RZ, RZ, R35 ;  /* 0x000000ffff847224 */ /* 0x000fe400078e0023 */
[----:B------:R-:W4:Y:S01]  /*2c320*/  LDL.LU.64 R34, [R1+0x1578] ;  /* 0x0015780001227983 */ /* 0x000f220000300a00 */
[----:B------:R-:W-:Y:S01]  /*2c330*/  IMAD.MOV.U32 R12, RZ, RZ, R19 ;  /* 0x000000ffff0c7224 */ /* 0x000fe200078e0013 */
[----:B------:R-:W-:Y:S01]  /*2c340*/  MOV R33, R30 ;  /* 0x0000001e00217202 */ /* 0x000fe20000000f00 */
[----:B------:R-:W-:Y:S02]  /*2c350*/  IMAD.MOV.U32 R32, RZ, RZ, R31 ;  /* 0x000000ffff207224 */ /* 0x000fe400078e001f */
[----:B------:R-:W2:Y:S01]  /*2c360*/  LDL.LU.64 R30, [R1+0x1570] ;  /* 0x00157000011e7983 */ /* 0x000ea20000300a00 */
[----:B------:R-:W-:-:S03]  /*2c370*/  IMAD.MOV.U32 R13, RZ, RZ, R22 ;  /* 0x000000ffff0d7224 */ /* 0x000fc600078e0016 */
[----:B------:R-:W2:Y:S01]  /*2c380*/  LDL.LU R19, [R1+0x156c] ;  /* 0x00156c0001137983 */ /* 0x000ea20000300800 */
[----:B------:R-:W-:-:S03]  /*2c390*/  MOV R14, R23 ;  /* 0x00000017000e7202 */ /* 0x000fc60000000f00 */
[----:B------:R-:W2:Y:S04]  /*2c3a0*/  LDL.LU R22, [R1+0x1568] ;  /* 0x0015680001167983 */ /* 0x000ea80000300800 */
[----:B------:R-:W2:Y:S01]  /*2c3b0*/  LDL.LU R23, [R1+0x1564] ;  /* 0x0015640001177983 */ /* 0x000ea20000300800 */
[----:B---3--:R-:W-:-:S03]  /*2c3c0*/  IMAD.MOV.U32 R15, RZ, RZ, R27 ;  /* 0x000000ffff0f7224 */ /* 0x008fc600078e001b */
[----:B------:R-:W3:Y:S01]  /*2c3d0*/  LDL.LU R27, [R1+0x1560] ;  /* 0x00156000011b7983 */ /* 0x000ee20000300800 */
[----:B------:R-:W-:Y:S01]  /*2c3e0*/  MOV R236, R4 ;  /* 0x0000000400ec7202 */ /* 0x000fe20000000f00 */
[----:B------:R-:W-:Y:S02]  /*2c3f0*/  IMAD.MOV.U32 R237, RZ, RZ, R5 ;  /* 0x000000ffffed7224 */ /* 0x000fe400078e0005 */
[----:B------:R-:W-:Y:S01]  /*2c400*/  IMAD.MOV.U32 R238, RZ, RZ, R6 ;  /* 0x000000ffffee7224 */ /* 0x000fe200078e0006 */
[----:B------:R-:W-:Y:S01]  /*2c410*/  LDS R4, [R2+0x1c000] ;  /* 0x01c0000002047984 */ /* 0x000fe20000000800 */
[----:B------:R-:W-:-:S03]  /*2c420*/  IMAD.MOV.U32 R239, RZ, RZ, R7 ;  /* 0x000000ffffef7224 */ /* 0x000fc600078e0007 */
[----:B------:R-:W-:Y:S04]  /*2c430*/  LDS R6, [R2+0x1e000] ;  /* 0x01e0000002067984 */ /* 0x000fe80000000800 */
[----:B------:R-:W-:Y:S04]  /*2c440*/  LDS R5, [R3+0x1c000] ;  /* 0x01c0000003057984 */ /* 0x000fe80000000800 */
[----:B------:R-:W2:Y:S02]  /*2c450*/  LDS R7, [R3+0x1e000] ;  /* 0x01e0000003077984 */ /* 0x000ea40000000800 */
[C---:B--2---:R-:W-:Y:S08]  /*2c460*/  HMMA.1688.F32.TF32 R72, R4.reuse, R18, R72 ;  /* 0x000000120448723c */ /* 0x044ff00000081048 */
[C---:B------:R-:W-:Y:S08]  /*2c470*/  HMMA.1688.F32.TF32 R68, R4.reuse, R22, R68 ;  /* 0x000000160444723c */ /* 0x040ff00000081044 */
[C---:B------:R-:W-:Y:S08]  /*2c480*/  HMMA.1688.F32.TF32 R44, R4.reuse, R30, R44 ;  /* 0x0000001e042c723c */ /* 0x040ff0000008102c */
[C---:B----4-:R-:W-:Y:S01]  /*2c490*/  HMMA.1688.F32.TF32 R248, R4.reuse, R34, R248 ;  /* 0x0000002204f8723c */ /* 0x050fe200000810f8 */
        /* <DEDUP_REMOVED lines=8> */
[C---:B---3--:R-:W-:Y:S11]  /*2c520*/  HMMA.1688.F32.TF32 R240, R4.reuse, R26, R240 ;  /* 0x0000001a04f0723c */ /* 0x048ff600000810f0 */
[----:B------:R-:W-:Y:S11]  /*2c530*/  @!UPT UIADD3 URZ, URZ, URZ, URZ ;  /* 0x0000003f3f3ff290 */ /* 0x000ff6000fffe03f */
[----:B------:R-:W-:Y:S01]  /*2c540*/  @!UPT UIADD3 URZ, URZ, URZ, URZ ;  /* 0x0000003f3f3ff290 */ /* 0x000fe2000fffe03f */
[----:B------:R-:W-:Y:S04]  /*2c550*/  STL.64 [R1+0x430], R240 ;  /* 0x000430f001007387 */ /* 0x000fe80000100a00 */
[----:B------:R1:W-:Y:S04]  /*2c560*/  STL.64 [R1+0x438], R242 ;  /* 0x000438f201007387 */ /* 0x0003e80000100a00 */
        /* <DEDUP_REMOVED lines=10> */
[C---:B------:R-:W-:Y:S11]  /*2c610*/  HMMA.1688.F32.TF32 R12, R4.reuse, R38, R12 ;  /* 0x00000026040c723c */ /* 0x040ff6000008100c */
[----:B------:R-:W-:Y:S11]  /*2c620*/  @!UPT UIADD3 URZ, URZ, URZ, URZ ;  /* 0x0000003f3f3ff290 */ /* 0x000ff6000fffe03f */
[----:B------:R-:W-:Y:S01]  /*2c630*/  @!UPT UIADD3 URZ, URZ, URZ, URZ ;  /* 0x0000003f3f3ff290 */ /* 0x000fe2000fffe03f */
[----:B------:R-:W-:Y:S04]  /*2c640*/  STL.64 [R1+0x6a0], R12 ;  /* 0x0006a00c01007387 */ /* 0x000fe80000100a00 */
[----:B------:R1:W-:Y:S02]  /*2c650*/  STL.64 [R1+0x6a8], R14 ;  /* 0x0006a80e01007387 */ /* 0x0003e40000100a00 */
[C---:B-1----:R-:W-:Y:S08]  /*2c660*/  HMMA.1688.F32.TF32 R12, R4.reuse, R58, R76 ;  /* 0x0000003a040c723c */ /* 0x042ff0000008104c */
[C---:B---3--:R-:W-:Y:S08]  /*2c670*/  HMMA.1688.F32.TF32 R240, R4.reuse, R54, R240 ;  /* 0x0000003604f0723c */ /* 0x048ff000000810f0 */
[C---:B--2---:R-:W-:Y:S11]  /*2c680*/  HMMA.1688.F32.TF32 R248, R4.reuse, R42, R248 ;  /* 0x0000002a04f8723c */ /* 0x044ff600000810f8 */
[----:B------:R-:W-:Y:S11]  /*2c690*/  @!UPT UIADD3 URZ, URZ, URZ, URZ ;  /* 0x0000003f3f3ff290 */ /* 0x000ff6000fffe03f */
[----:B------:R-:W-:Y:S01]  /*2c6a0*/  @!UPT UIADD3 URZ, URZ, URZ, URZ ;  /* 0x0000003f3f3ff290 */ /* 0x000fe2000fffe03f */
[----:B------:R-:W-:Y:S04]  /*2c6b0*/  STL.64 [R1+0x720], R248 ;  /* 0x000720f801007387 */ /* 0x000fe80000100a00 */
[----:B------:R-:W-:Y:S04]  /*2c6c0*/  STL.64 [R1+0x728], R250 ;  /* 0x000728fa01007387 */ /* 0x000fe80000100a00 */
[----:B------:R-:W2:Y:S04]  /*2c6d0*/  LDL.LU R76, [R1+0x10] ;  /* 0x00001000014c7983 */ /* 0x000ea80000300800 */
[----:B------:R-:W-:Y:S04]  /*2c6e0*/  STL.64 [R1+0x7a0], R240 ;  /* 0x0007a0f001007387 */ /* 0x000fe80000100a00 */
[----:B------:R-:W-:Y:S04]  /*2c6f0*/  STL.64 [R1+0x7a8], R242 ;  /* 0x0007a8f201007387 */ /* 0x000fe80000100a00 */
        /* <DEDUP_REMOVED lines=14> */
[----:B------:R-:W2:Y:S11]  /*2c7e0*/  LDL.LU R108, [R1+0x140] ;  /* 0x00014000016c7983 */ /* 0x000eb60000300800 */
[----:B------:R-:W-:Y:S05]  /*2c7f0*/  @!UPT UIADD3 URZ, URZ, URZ, URZ ;  /* 0x0000003f3f3ff290 */ /* 0x000fea000fffe03f */
[----:B------:R-:W-:Y:S04]  /*2c800*/  STL.64 [R1+0x880], R12 ;  /* 0x0008800c01007387 */ /* 0x000fe80000100a00 */
[----:B------:R1:W-:Y:S04]  /*2c810*/  STL.64 [R1+0x888], R14 ;  /* 0x0008880e01007387 */ /* 0x0003e80000100a00 */
[----:B------:R-:W2:Y:S04]  /*2c820*/  LDL.LU R109, [R1+0x144] ;  /* 0x00014400016d7983 */ /* 0x000ea80000300800 */
[----:B------:R-:W2:Y:S01]  /*2c830*/  LDL.LU R110, [R1+0x148] ;  /* 0x00014800016e7983 */ /* 0x000ea20000300800 */
[C---:B-1----:R-:W-:Y:S03]  /*2c840*/  HMMA.1688.F32.TF32 R12, R4.reuse, R126, R144 ;  /* 0x0000007e040c723c */ /* 0x042fe60000081090 */
[----:B------:R-:W2:Y:S04]  /*2c850*/  LDL.LU R111, [R1+0x14c] ;  /* 0x00014c00016f7983 */ /* 0x000ea80000300800 */
        /* <DEDUP_REMOVED lines=21> */
[----:B------:R-:W2:Y:S04]  /*2c9b0*/  LDL.LU R154, [R1+0x3e8] ;  /* 0x0003e800019a7983 */ /* 0x000ea80000300800 */
[----:B------:R-:W2:Y:S01]  /*2c9c0*/  LDL.LU R155, [R1+0x3ec] ;  /* 0x0003ec00019b7983 */ /* 0x000ea20000300800 */
[C---:B-1----:R-:W-:Y:S03]  /*2c9d0*/  HMMA.1688.F32.TF32 R12, R4.reuse, R138, R156 ;  /* 0x0000008a040c723c */ /* 0x042fe6000008109c */
[----:B------:R-:W3:Y:S05]  /*2c9e0*/  LDL.LU R240, [R1+0x440] ;  /* 0x0004400001f07983 */ /* 0x000eea0000300800 */
[----:B------:R-:W-:Y:S11]  /*2c9f0*/  HMMA.1688.F32.TF32 R4, R4, R142, R160 ;  /* 0x0000008e0404723c */ /* 0x000ff600000810a0 */
[----:B------:R-:W-:Y:S04]  /*2ca00*/  @!UPT UIADD3 URZ, URZ, URZ, URZ ;  /* 0x0000003f3f3ff290 */ /* 0x000fe8000fffe03f */
[----:B------:R1:W-:Y:S04]  /*2ca10*/  STL.64 [R1+0x8a0], R12 ;  /* 0x0008a00c01007387 */ /* 0x0003e80000100a00 */
[----:B------:R1:W-:Y:S04]  /*2ca20*/  STL.64 [R1+0x8a8], R14 ;  /* 0x0008a80e01007387 */ /* 0x0003e80000100a00 */
[----:B------:R-:W-:Y:S04]  /*2ca30*/  STL.64 [R1+0x890], R4 ;  /* 0x0008900401007387 */ /* 0x000fe80000100a00 */
[----:B------:R-:W-:Y:S04]  /*2ca40*/  STL.64 [R1+0x898], R6 ;  /* 0x0008980601007387 */ /* 0x000fe80000100a00 */
        /* <DEDUP_REMOVED lines=11> */
[----:B------:R-:W-:-:S02]  /*2cb00*/  IMAD.MOV.U32 R56, RZ, RZ, R24 ;  /* 0x000000ffff387224 */ /* 0x000fc400078e0018 */
[----:B------:R-:W-:Y:S01]  /*2cb10*/  IMAD.MOV.U32 R57, RZ, RZ, R25 ;  /* 0x000000ffff397224 */ /* 0x000fe200078e0019 */
[----:B------:R-:W-:Y:S01]  /*2cb20*/  MOV R25, R10 ;  /* 0x0000000a00197202 */ /* 0x000fe20000000f00 */
[----:B------:R-:W-:Y:S01]  /*2cb30*/  IMAD.MOV.U32 R37, RZ, RZ, R28 ;  /* 0x000000ffff257224 */ /* 0x000fe200078e001c */
[----:B------:R-:W-:Y:S01]  /*2cb40*/  LDS R10, [R2+0x1e100] ;  /* 0x01e10000020a7984 */ /* 0x000fe20000000800 */
[----:B------:R-:W-:Y:S02]  /*2cb50*/  IMAD.MOV.U32 R36, RZ, RZ, R29 ;  /* 0x000000ffff247224 */ /* 0x000fe400078e001d */
[----:B------:R-:W-:Y:S01]  /*2cb60*/  IMAD.MOV.U32 R29, RZ, RZ, R8 ;  /* 0x000000ffff1d7224 */ /* 0x000fe200078e0008 */
[----:B------:R-:W-:Y:S01]  /*2cb70*/  LDS R4, [R2+0x1c200] ;  /* 0x01c2000002047984 */ /* 0x000fe20000000800 */
[----:B------:R-:W-:Y:S02]  /*2cb80*/  IMAD.MOV.U32 R28, RZ, RZ, R9 ;  /* 0x000000ffff1c7224 */ /* 0x000fe400078e0009 */
[----:B------:R-:W-:Y:S01]  /*2cb90*/  IMAD.MOV.U32 R24, RZ, RZ, R11 ;  /* 0x000000ffff187224 */ /* 0x000fe200078e000b */
[----:B------:R-:W-:Y:S04]  /*2cba0*/  LDS R8, [R2+0x1c100] ;  /* 0x01c1000002087984 */ /* 0x000fe80000000800 */
[----:B------:R-:W-:Y:S04]  /*2cbb0*/  LDS R9, [R3+0x1c100] ;  /* 0x01c1000003097984 */ /* 0x000fe80000000800 */
[----:B------:R-:W2:Y:S04]  /*2cbc0*/  LDS R11, [R3+0x1e100] ;  /* 0x01e10000030b7984 */ /* 0x000ea80000000800 */
[----:B------:R-:W-:Y:S04]  /*2cbd0*/  LDS R6, [R2+0x1e200] ;  /* 0x01e2000002067984 */ /* 0x000fe80000000800 */
[----:B------:R-:W-:Y:S04]  /*2cbe0*/  LDS R5, [R3+0x1c200] ;  /* 0x01c2000003057984 */ /* 0x000fe80000000800 */
[----:B------:R-:W1:Y:S01]  /*2cbf0*/  LDS R7, [R3+0x1e200] ;  /* 0x01e2000003077984 */ /* 0x000e620000000800 */
[C---:B--2---:R-:W-:Y:S08]  /*2cc00*/  HMMA.1688.F32.TF32 R156, R8.reuse, R18, R152 ;  /* 0x00000012089c723c */ /* 0x044ff00000081098 */
[C---:B------:R-:W-:Y:S08]  /*2cc10*/  HMMA.1688.F32.TF32 R152, R8.reuse, R22, R148 ;  /* 0x000000160898723c */ /* 0x040ff00000081094 */
[C---:B------:R-:W-:Y:S08]  /*2cc20*/  HMMA.1688.F32.TF32 R148, R8.reuse, R26, R144 ;  /* 0x0000001a0894723c */ /* 0x040ff00000081090 */
[C---:B------:R-:W-:Y:S08]  /*2cc30*/  HMMA.1688.F32.TF32 R144, R8.reuse, R30, R108 ;  /* 0x0000001e0890723c */ /* 0x040ff0000008106c */
[C---:B---3--:R-:W-:Y:S08]  /*2cc40*/  HMMA.1688.F32.TF32 R108, R8.reuse, R34, R92 ;  /* 0x00000022086c723c */ /* 0x048ff0000008105c */
[C---:B------:R-:W-:Y:S08]  /*2cc50*/  HMMA.1688.F32.TF32 R92, R8.reuse, R38, R76 ;  /* 0x00000026085c723c */ /* 0x040ff0000008104c */
[C---:B------:R-:W-:Y:S08]  /*2cc60*/  HMMA.1688.F32.TF32 R76, R8.reuse, R42, R44 ;  /* 0x0000002a084c723c */ /* 0x040ff0000008102c */
[C---:B----4-:R-:W-:Y:S01]  /*2cc70*/  HMMA.1688.F32.TF32 R44, R8.reuse, R54, R68 ;  /* 0x00000036082c723c */ /* 0x050fe20000081044 */
[----:B------:R-:W-:Y:S07]  /*2cc80*/  STL.64 [R1+0x160], R156 ;  /* 0x0001609c01007387 */ /* 0x000fee0000100a00 */
[C---:B------:R-:W-:Y:S01]  /*2cc90*/  HMMA.1688.F32.TF32 R68, R8.reuse, R58, R80 ;  /* 0x0000003a0844723c */ /* 0x040fe20000081050 */
        /* <DEDUP_REMOVED lines=15> */
[C---:B--2---:R-:W-:Y:S03]  /*2cd90*/  HMMA.1688.F32.TF32 R76, R8.reuse, R62, R96 ;  /* 0x0000003e084c723c */ /* 0x044fe60000081060 */
[----:B------:R-:W-:Y:S04]  /*2cda0*/  STL.64 [R1+0x730], R68 ;  /* 0x0007304401007387 */ /* 0x000fe80000100a00 */
[----:B------:R2:W-:Y:S01]  /*2cdb0*/  STL.64 [R1+0x738], R70 ;  /* 0x0007384601007387 */ /* 0x0005e20000100a00 */
[C---:B---3--:R-:W-:Y:S03]  /*2cdc0*/  HMMA.1688.F32.TF32 R44, R8.reuse, R66, R112 ;  /* 0x00000042082c723c */ /* 0x048fe60000081070 */
[----:B------:R-:W-:Y:S04]  /*2cdd0*/  LDS R92, [R2+0x1c400] ;  /* 0x01c40000025c7984 */ /* 0x000fe80000000800 */
[----:B------:R-:W-:Y:S01]  /*2cde0*/  LDS R94, [R2+0x1e400] ;  /* 0x01e40000025e7984 */ /* 0x000fe20000000800 */
[C---:B--2---:R-:W-:Y:S03]  /*2cdf0*/  HMMA.1688.F32.TF32 R68, R8.reuse, R126, R164 ;  /* 0x0000007e0844723c */ /* 0x044fe600000810a4 */
[----:B------:R-:W-:Y:S04]  /*2ce00*/  LDS R93, [R3+0x1c400] ;  /* 0x01c40000035d7984 */ /* 0x000fe80000000800 */
[----:B------:R-:W-:Y:S04]  /*2ce10*/  LDS R95, [R3+0x1e400] ;  /* 0x01e40000035f7984 */ /* 0x000fe80000000800 */
[----:B------:R-:W-:Y:S04]  /*2ce20*/  STL.64 [R1+0x790], R76 ;  /* 0x0007904c01007387 */ /* 0x000fe80000100a00 */
[----:B------:R2:W-:Y:S04]  /*2ce30*/  STL.64 [R1+0x798], R78 ;  /* 0x0007984e01007387 */ /* 0x0005e80000100a00 */
[----:B------:R-:W-:Y:S04]  /*2ce40*/  STL.64 [R1+0x7b0], R44 ;  /* 0x0007b02c01007387 */ /* 0x000fe80000100a00 */
[----:B------:R3:W-:Y:S01]  /*2ce50*/  STL.64 [R1+0x7b8], R46 ;  /* 0x0007b82e01007387 */ /* 0x0007e20000100a00 */
[C---:B--2---:R-:W-:Y:S03]  /*2ce60*/  HMMA.1688.F32.TF32 R76, R8.reuse, R130, R168 ;  /* 0x00000082084c723c */ /* 0x044fe600000810a8 */
[----:B------:R-:W-:Y:S04]  /*2ce70*/  STL.64 [R1+0x870], R68 ;  /* 0x0008704401007387 */ /* 0x000fe80000100a00 */
[----:B------:R2:W-:Y:S01]  /*2ce80*/  STL.64 [R1+0x878], R70 ;  /* 0x0008784601007387 */ /* 0x0005e20000100a00 */
[C---:B---3--:R-:W-:Y:S08]  /*2ce90*/  HMMA.1688.F32.TF32 R44, R8.reuse, R134, R172 ;  /* 0x00000086082c723c */ /* 0x048ff000000810ac */
[C---:B--2---:R-:W-:Y:S01]  /*2cea0*/  HMMA.1688.F32.TF32 R68, R8.reuse, R138, R176 ;  /* 0x0000008a0844723c */ /* 0x044fe200000810b0 */
[----:B------:R-:W-:Y:S04]  /*2ceb0*/  LDS R178, [R2+0x1e700] ;  /* 0x01e7000002b27984 */ /* 0x000fe80000000800 */
[----:B------:R-:W-:Y:S03]  /*2cec0*/  LDS R176, [R2+0x1c700] ;  /* 0x01c7000002b07984 */ /* 0x000fe60000000800 */
[----:B------:R-:W-:Y:S01]  /*2ced0*/  HMMA.1688.F32.TF32 R8, R8, R142, R180 ;  /* 0x0000008e0808723c */ /* 0x000fe200000810b4 */
[----:B------:R2:W-:Y:S04]  /*2cee0*/  STL.64 [R1+0x860], R76 ;  /* 0x0008604c01007387 */ /* 0x0005e80000100a00 */
[----:B------:R-:W-:Y:S04]  /*2cef0*/  STL.64 [R1+0x868], R78 ;  /* 0x0008684e01007387 */ /* 0x000fe80000100a00 */
[----:B------:R-:W-:Y:S04]  /*2cf00*/  STL.64 [R1+0x850], R44 ;  /* 0x0008502c01007387 */ /* 0x000fe80000100a00 */
[----:B------:R-:W-:Y:S04]  /*2cf10*/  STL.64 [R1+0x858], R46 ;  /* 0x0008582e01007387 */ /* 0x000fe80000100a00 */
[----:B------:R-:W-:Y:S04]  /*2cf20*/  STL.64 [R1+0x840], R68 ;  /* 0x0008404401007387 */ /* 0x000fe80000100a00 */
[----:B------:R-:W-:Y:S04]  /*2cf30*/  STL.64 [R1+0x848], R70 ;  /* 0x0008484601007387 */ /* 0x000fe80000100a00 */
[----:B------:R-:W-:Y:S04]  /*2cf40*/  STL.64 [R1+0x830], R8 ;  /* 0x0008300801007387 */ /* 0x000fe80000100a00 */
[----:B------:R1:W-:Y:S01]  /*2cf50*/  STL.64 [R1+0x838], R10 ;  /* 0x0008380a01007387 */ /* 0x0003e20000100a00 */
[----:B--2---:R-:W-:-:S03]  /*2cf60*/  IMAD.MOV.U32 R76, RZ, RZ, R51 ;  /* 0x000000ffff4c7224 */ /* 0x004fc600078e0033 */
[----:B------:R-:W-:Y:S04]  /*2cf70*/  LDS R44, [R2+0x1c300] ;  /* 0x01c30000022c7984 */ /* 0x000fe80000000800 */
[----:B------:R-:W-:Y:S01]  /*2cf80*/  LDS R46, [R2+0x1e300] ;  /* 0x01e30000022e7984 */ /* 0x000fe20000000800 */
[C---:B-1----:R-:W-:Y:S03]  /*2cf90*/  HMMA.1688.F32.TF32 R8, R4.reuse, R18, R240 ;  /* 0x000000120408723c */ /* 0x042fe600000810f0 */
[----:B------:R-:W-:Y:S04]  /*2cfa0*/  LDS R45, [R3+0x1c300] ;  /* 0x01c30000032d7984 */ /* 0x000fe80000000800 */
[----:B------:R-:W1:Y:S01]  /*2cfb0*/  LDS R47, [R3+0x1e300] ;  /* 0x01e30000032f7984 */ /* 0x000e620000000800 */
[C---:B------:R-:W-:Y:S03]  /*2cfc0*/  HMMA.1688.F32.TF32 R68, R4.reuse, R22, R248 ;  /* 0x000000160444723c */ /* 0x040fe600000810f8 */
[----:B------:R-:W-:Y:S04]  /*2cfd0*/  LDS R180, [R2+0x1c600] ;  /* 0x01c6000002b47984 */ /* 0x000fe80000000800 */
[----:B------:R-:W-:Y:S04]  /*2cfe0*/  LDS R182, [R2+0x1e600] ;  /* 0x01e6000002b67984 */ /* 0x000fe80000000800 */
[----:B------:R-:W-:Y:S04]  /*2cff0*/  LDS R181, [R3+0x1c600] ;  /* 0x01c6000003b57984 */ /* 0x000fe80000000800 */
[----:B------:R-:W-:Y:S04]  /*2d000*/  LDS R183, [R3+0x1e600] ;  /* 0x01e6000003b77984 */ /* 0x000fe80000000800 */
[----:B------:R-:W-:Y:S04]  /*2d010*/  STL.64 [R1+0x70], R8 ;  /* 0x0000700801007387 */ /* 0x000fe80000100a00 */
[----:B------:R2:W-:Y:S04]  /*2d020*/  STL.64 [R1+0x78], R10 ;  /* 0x0000780a01007387 */ /* 0x0005e80000100a00 */
[----:B------:R-:W3:Y:S04]  /*2d030*/  LDL.LU R248, [R1+0x130] ;  /* 0x0001300001f87983 */ /* 0x000ee80000300800 */
[----:B------:R-:W-:Y:S01]  /*2d040*/  LDS R179, [R3+0x1e700] ;  /* 0x01e7000003b37984 */ /* 0x000fe20000000800 */
[C---:B--2---:R-:W-:Y:S03]  /*2d050*/  HMMA.1688.F32.TF32 R8, R4.reuse, R26, R12 ;  /* 0x0000001a0408723c */ /* 0x044fe6000008100c */
[----:B------:R2:W-:Y:S04]  /*2d060*/  STL.64 [R1+0x60], R68 ;  /* 0x0000604401007387 */ /* 0x0005e80000100a00 */
[----:B------:R4:W-:Y:S04]  /*2d070*/  STL.64 [R1+0x68], R70 ;  /* 0x0000684601007387 */ /* 0x0009e80000100a00 */
[----:B------:R-:W-:Y:S11]  /*2d080*/  LDS R177, [R3+0x1c700] ;  /* 0x01c7000003b17984 */ /* 0x000ff60000000800 */
[----:B------:R-:W-:Y:S01]  /*2d090*/  @!UPT UIADD3 URZ, URZ, URZ, URZ ;  /* 0x0000003f3f3ff290 */ /* 0x000fe2000fffe03f */
[----:B------:R-:W-:Y:S04]  /*2d0a0*/  STL.64 [R1+0x30], R8 ;  /* 0x0000300801007387 */ /* 0x000fe80000100a00 */
[----:B------:R1:W-:Y:S04]  /*2d0b0*/  STL.64 [R1+0x38], R10 ;  /* 0x0000380a01007387 */ /* 0x0003e80000100a00 */
[----:B------:R-:W3:Y:S04]  /*2d0c0*/  LDL.LU R249, [R1+0x134] ;  /* 0x0001340001f97983 */ /* 0x000ee80000300800 */
[----:B------:R-:W3:Y:S04]  /*2d0d0*/  LDL.LU R250, [R1+0x138] ;  /* 0x0001380001fa7983 */ /* 0x000ee80000300800 */
[----:B------:R-:W3:Y:S04]  /*2d0e0*/  LDL.LU R251, [R1+0x13c] ;  /* 0x00013c0001fb7983 */ /* 0x000ee80000300800 */
[----:B------:R-:W3:Y:S04]  /*2d0f0*/  LDL.LU R160, [R1+0x170] ;  /* 0x0001700001a07983 */ /* 0x000ee80000300800 */
[----:B------:R-:W3:Y:S04]  /*2d100*/  LDL.LU R161, [R1+0x174] ;  /* 0x0001740001a17983 */ /* 0x000ee80000300800 */
[----:B------:R-:W3:Y:S04]  /*2d110*/  LDL.LU R162, [R1+0x178] ;  /* 0x0001780001a27983 */ /* 0x000ee80000300800 */
[----:B------:R-:W3:Y:S04]  /*2d120*/  LDL.LU R163, [R1+0x17c] ;  /* 0x00017c0001a37983 */ /* 0x000ee80000300800 */
[----:B--2---:R-:W2:Y:S04]  /*2d130*/  LDL.LU R68, [R1+0x240] ;  /* 0x0002400001447983 */ /* 0x004ea80000300800 */
[----:B------:R-:W2:Y:S04]  /*2d140*/  LDL.LU R69, [R1+0x244] ;  /* 0x0002440001457983 */ /* 0x000ea80000300800 */
[----:B----4-:R-:W2:Y:S04]  /*2d150*/  LDL.LU R70, [R1+0x248] ;  /* 0x0002480001467983 */ /* 0x010ea80000300800 */
[----:B------:R-:W2:Y:S04]  /*2d160*/  LDL.LU R71, [R1+0x24c] ;  /* 0x00024c0001477983 */ /* 0x000ea80000300800 */
[----:B------:R-:W1:Y:S04]  /*2d170*/  LDL.LU R156, [R1] ;  /* 0x00000000019c7983 */ /* 0x000e680000300800 */
[----:B------:R-:W1:Y:S04]  /*2d180*/  LDL.LU R157, [R1+0x4] ;  /* 0x00000400019d7983 */ /* 0x000e680000300800 */
[----:B------:R-:W1:Y:S04]  /*2d190*/  LDL.LU R158, [R1+0x8] ;  /* 0x00000800019e7983 */ /* 0x000e680000300800 */
[----:B------:R-:W1:Y:S04]  /*2d1a0*/  LDL.LU R159, [R1+0xc] ;  /* 0x00000c00019f7983 */ /* 0x000e680000300800 */
        /* <DEDUP_REMOVED lines=28> */
[C---:B---3--:R-:W-:Y:S08]  /*2d370*/  HMMA.1688.F32.TF32 R80, R4.reuse, R34, R160 ;  /* 0x000000220450723c */ /* 0x048ff000000810a0 */
[C---:B--2---:R-:W-:Y:S08]  /*2d380*/  HMMA.1688.F32.TF32 R68, R4.reuse, R30, R68 ;  /* 0x0000001e0444723c */ /* 0x044ff00000081044 */
[C---:B-1----:R-:W-:Y:S11]  /*2d390*/  HMMA.1688.F32.TF32 R8, R4.reuse, R38, R156 ;  /* 0x000000260408723c */ /* 0x042ff6000008109c */
[----:B------:R-:W-:Y:S04]  /*2d3a0*/  @!UPT UIADD3 URZ, URZ, URZ, URZ ;  /* 0x0000003f3f3ff290 */ /* 0x000fe8000fffe03f */
[----:B------:R-:W-:Y:S04]  /*2d3b0*/  STL.64 [R1+0x80], R68 ;  /* 0x0000804401007387 */ /* 0x000fe80000100a00 */
[----:B------:R-:W-:Y:S04]  /*2d3c0*/  STL.64 [R1+0x88], R70 ;  /* 0x0000884601007387 */ /* 0x000fe80000100a00 */
[----:B------:R-:W-:Y:S04]  /*2d3d0*/  STL.64 [R1+0x90], R80 ;  /* 0x0000905001007387 */ /* 0x000fe80000100a00 */
[----:B------:R-:W-:Y:S04]  /*2d3e0*/  STL.64 [R1+0x98], R82 ;  /* 0x0000985201007387 */ /* 0x000fe80000100a00 */
[----:B------:R-:W-:Y:S04]  /*2d3f0*/  STL.64 [R1+0x140], R8 ;  /* 0x0001400801007387 */ /* 0x000fe80000100a00 */
[----:B------:R1:W-:Y:S02]  /*2d400*/  STL.64 [R1+0x148], R10 ;  /* 0x0001480a01007387 */ /* 0x0003e40000100a00 */
[C---:B-1----:R-:W-:Y:S08]  /*2d410*/  HMMA.1688.F32.TF32 R8, R4.reuse, R58, R84 ;  /* 0x0000003a0408723c */ /* 0x042ff00000081054 */
[C---:B----4-:R-:W-:Y:S08]  /*2d420*/  HMMA.1688.F32.TF32 R68, R4.reuse, R42, R48 ;  /* 0x0000002a0444723c */ /* 0x050ff00000081030 */
[C---:B------:R-:W-:Y:S11]  /*2d430*/  HMMA.1688.F32.TF32 R48, R4.reuse, R54, R72 ;  /* 0x000000360430723c */ /* 0x040ff60000081048 */
[----:B------:R-:W-:Y:S04]  /*2d440*/  @!UPT UIADD3 URZ, URZ, URZ, URZ ;  /* 0x0000003f3f3ff290 */ /* 0x000fe8000fffe03f */
[----:B------:R-:W-:Y:S04]  /*2d450*/  STL.64 [R1+0x3a0], R68 ;  /* 0x0003a04401007387 */ /* 0x000fe80000100a00 */
[----:B------:R1:W-:Y:S04]  /*2d460*/  STL.64 [R1+0x3a8], R70 ;  /* 0x0003a84601007387 */ /* 0x0003e80000100a00 */
[----:B------:R-:W-:Y:S04]  /*2d470*/  STL.64 [R1+0x5d0], R48 ;  /* 0x0005d03001007387 */ /* 0x000fe80000100a00 */
[----:B------:R2:W-:Y:S01]  /*2d480*/  STL.64 [R1+0x5d8], R50 ;  /* 0x0005d83201007387 */ /* 0x0005e20000100a00 */
[C---:B-1----:R-:W-:Y:S03]  /*2d490*/  HMMA.1688.F32.TF32 R68, R4.reuse, R62, R100 ;  /* 0x0000003e0444723c */ /* 0x042fe60000081064 */
[----:B------:R-:W-:Y:S04]  /*2d4a0*/  STL.64 [R1+0x660], R8 ;  /* 0x0006600801007387 */ /* 0x000fe80000100a00 */
[----:B------:R1:W-:Y:S01]  /*2d4b0*/  STL.64 [R1+0x668], R10 ;  /* 0x0006680a01007387 */ /* 0x0003e20000100a00 */
[C---:B--2---:R-:W-:Y:S08]  /*2d4c0*/  HMMA.1688.F32.TF32 R48, R4.reuse, R66, R116 ;  /* 0x000000420430723c */ /* 0x044ff00000081074 */
[C---:B-1----:R-:W-:Y:S07]  /*2d4d0*/  HMMA.1688.F32.TF32 R8, R4.reuse, R126, R184 ;  /* 0x0000007e0408723c */ /* 0x042fee00000810b8 */
        /* <DEDUP_REMOVED lines=8> */
[----:B-1----:R-:W-:Y:S08]  /*2d560*/  HMMA.1688.F32.TF32 R8, R4, R138, R196 ;  /* 0x0000008a0408723c */ /* 0x002ff000000810c4 */
[----:B------:R-:W-:Y:S08]  /*2d570*/  HMMA.1688.F32.TF32 R12, R44, R18, R12 ;  /* 0x000000122c0c723c */ /* 0x000ff0000008100c */
[----:B------:R-:W-:Y:S01]  /*2d580*/  HMMA.1688.F32.TF32 R4, R4, R142, R200 ;  /* 0x0000008e0404723c */ /* 0x000fe200000810c8 */
[----:B------:R-:W-:Y:S04]  /*2d590*/  STL.64 [R1+0x800], R68 ;  /* 0x0008004401007387 */ /* 0x000fe80000100a00 */
[----:B------:R-:W-:Y:S04]  /*2d5a0*/  STL.64 [R1+0x808], R70 ;  /* 0x0008084601007387 */ /* 0x000fe80000100a00 */
[----:B------:R-:W-:Y:S04]  /*2d5b0*/  STL.64 [R1+0x7f0], R48 ;  /* 0x0007f03001007387 */ /* 0x000fe80000100a00 */
[----:B------:R-:W-:Y:S04]  /*2d5c0*/  STL.64 [R1+0x7f8], R50 ;  /* 0x0007f83201007387 */ /* 0x000fe80000100a00 */
[----:B------:R-:W-:Y:S04]  /*2d5d0*/  STL.64 [R1+0x7e0], R8 ;  /* 0x0007e00801007387 */ /* 0x000fe80000100a00 */
[----:B------:R1:W-:Y:S04]  /*2d5e0*/  STL.64 [R1+0x7e8], R10 ;  /* 0x0007e80a01007387 */ /* 0x0003e80000100a00 */
[----:B------:R-:W-:Y:S04]  /*2d5f0*/  STL.64 [R1+0x1380], R14 ;  /* 0x0013800e01007387 */ /* 0x000fe80000100a00 */
[----:B------:R-:W-:Y:S01]  /*2d600*/  STL.64 [R1+0x7d0], R4 ;  /* 0x0007d00401007387 */ /* 0x000fe20000100a00 */
[C---:B-1----:R-:W-:Y:S03]  /*2d610*/  HMMA.1688.F32.TF32 R8, R44.reuse, R22, R152 ;  /* 0x000000162c08723c */ /* 0x042fe60000081098 */
[----:B------:R1:W-:Y:S05]  /*2d620*/  STL.64 [R1+0x7d8], R6 ;  /* 0x0007d80601007387 */ /* 0x0003ea0000100a00 */
[C---:B-1----:R-:W-:Y:S01]  /*2d630*/  HMMA.1688.F32.TF32 R4, R44.reuse, R26, R148 ;  /* 0x0000001a2c04723c */ /* 0x042fe20000081094 */
[----:B------:R-:W-:Y:S11]  /*2d640*/  STL.64 [R1+0x1378], R12 ;  /* 0x0013780c01007387 */ /* 0x000ff60000100a00 */
[----:B------:R-:W-:Y:S03]  /*2d650*/  @!UPT UIADD3 URZ, URZ, URZ, URZ ;  /* 0x0000003f3f3ff290 */ /* 0x000fe6000fffe03f */
[----:B------:R-:W-:Y:S01]  /*2d660*/  STL.64 [R1+0x1390], R10 ;  /* 0x0013900a01007387 */ /* 0x000fe20000100a00 */
[C---:B------:R-:W-:Y:S03]  /*2d670*/  HMMA.1688.F32.TF32 R248, R44.reuse, R38, R248 ;  /* 0x000000262cf8723c */ /* 0x040fe600000810f8 */
[----:B------:R1:W-:Y:S04]  /*2d680*/  STL.64 [R1+0x1388], R8 ;  /* 0x0013880801007387 */ /* 0x0003e80000100a00 */
[----:B------:R-:W-:Y:S01]  /*2d690*/  STL.64 [R1+0x13a0], R6 ;  /* 0x0013a00601007387 */ /* 0x000fe20000100a00 */
[C---:B-1----:R-:W-:Y:S03]  /*2d6a0*/  HMMA.1688.F32.TF32 R8, R44.reuse, R30, R144 ;  /* 0x0000001e2c08723c */ /* 0x042fe60000081090 */
[----:B------:R1:W-:Y:S05]  /*2d6b0*/  STL.64 [R1+0x1398], R4 ;  /* 0x0013980401007387 */ /* 0x0003ea0000100a00 */
[C---:B-1----:R-:W-:Y:S08]  /*2d6c0*/  HMMA.1688.F32.TF32 R4, R44.reuse, R34, R108 ;  /* 0x000000222c04723c */ /* 0x042ff0000008106c */
[C---:B------:R-:W-:Y:S07]  /*2d6d0*/  HMMA.1688.F32.TF32 R240, R44.reuse, R42, R240 ;  /* 0x0000002a2cf0723c */ /* 0x040fee00000810f0 */
[----:B------:R-:W-:Y:S04]  /*2d6e0*/  STL.64 [R1+0x10], R8 ;  /* 0x0000100801007387 */ /* 0x000fe80000100a00 */
[----:B------:R1:W-:Y:S01]  /*2d6f0*/  STL.64 [R1+0x18], R10 ;  /* 0x0000180a01007387 */ /* 0x0003e20000100a00 */
[C---:B------:R-:W-:Y:S03]  /*2d700*/  HMMA.1688.F32.TF32 R12, R44.reuse, R54, R76 ;  /* 0x000000362c0c723c */ /* 0x040fe6000008104c */
[----:B------:R-:W-:Y:S04]  /*2d710*/  STL.64 [R1+0x13b0], R250 ;  /* 0x0013b0fa01007387 */ /* 0x000fe80000100a00 */
[----:B------:R-:W-:Y:S01]  /*2d720*/  STL.64 [R1], R4 ;  /* 0x0000000401007387 */ /* 0x000fe20000100a00 */
[C---:B-1----:R-:W-:Y:S03]  /*2d730*/  HMMA.1688.F32.TF32 R8, R44.reuse, R58, R88 ;  /* 0x0000003a2c08723c */ /* 0x042fe60000081058 */
[----:B------:R1:W-:Y:S05]  /*2d740*/  STL.64 [R1+0x8], R6 ;  /* 0x0000080601007387 */ /* 0x0003ea0000100a00 */
[C---:B-1----:R-:W-:Y:S01]  /*2d750*/  HMMA.1688.F32.TF32 R4, R44.reuse, R62, R104 ;  /* 0x0000003e2c04723c */ /* 0x042fe20000081068 */
[----:B------:R-:W-:Y:S04]  /*2d760*/  STL.64 [R1+0x13a8], R248 ;  /* 0x0013a8f801007387 */ /* 0x000fe80000100a00 */
[----:B------:R-:W-:Y:S04]  /*2d770*/  STL.64 [R1+0x13c0], R242 ;  /* 0x0013c0f201007387 */ /* 0x000fe80000100a00 */
[----:B------:R-:W-:Y:S04]  /*2d780*/  STL.64 [R1+0x13b8], R240 ;  /* 0x0013b8f001007387 */ /* 0x000fe80000100a00 */
[----:B------:R-:W-:Y:S04]  /*2d790*/  STL.64 [R1+0x240], R12 ;  /* 0x0002400c01007387 */ /* 0x000fe80000100a00 */
[----:B------:R1:W-:Y:S04]  /*2d7a0*/  STL.64 [R1+0x248], R14 ;  /* 0x0002480e01007387 */ /* 0x0003e80000100a00 */
[----:B------:R-:W-:Y:S04]  /*2d7b0*/  STL.64 [R1+0x440], R8 ;  /* 0x0004400801007387 */ /* 0x000fe80000100a00 */
[----:B------:R2:W-:Y:S01]  /*2d7c0*/  STL.64 [R1+0x448], R10 ;  /* 0x0004480a01007387 */ /* 0x0005e20000100a00 */
[C---:B-1----:R-:W-:Y:S03]  /*2d7d0*/  HMMA.1688.F32.TF32 R12, R44.reuse, R66, R120 ;  /* 0x000000422c0c723c */ /* 0x042fe60000081078 */
[----:B------:R-:W-:Y:S04]  /*2d7e0*/  STL.64 [R1+0x450], R4 ;  /* 0x0004500401007387 */ /* 0x000fe80000100a00 */
[----:B------:R1:W-:Y:S01]  /*2d7f0*/  STL.64 [R1+0x458], R6 ;  /* 0x0004580601007387 */ /* 0x0003e20000100a00 */
[----:B--2---:R-:W-:Y:S01]  /*2d800*/  HMMA.1688.F32.TF32 R8, R44, R126, R204 ;  /* 0x0000007e2c08723c */ /* 0x004fe200000810cc */
[----:B------:R-:W-:Y:S01]  /*2d810*/  IMAD.MOV.U32 R116, RZ, RZ, R236 ;  /* 0x000000ffff747224 */ /* 0x000fe200078e00ec */
[----:B------:R-:W-:Y:S01]  /*2d820*/  MOV R117, R237 ;  /* 0x000000ed00757202 */ /* 0x000fe20000000f00 */
[----:B------:R-:W-:-:S02]  /*2d830*/  IMAD.MOV.U32 R118, RZ, RZ, R238 ;  /* 0x000000ffff767224 */ /* 0x000fc400078e00ee */
[----:B------:R-:W-:Y:S01]  /*2d840*/  IMAD.MOV.U32 R119, RZ, RZ, R239 ;  /* 0x000000ffff777224 */ /* 0x000fe200078e00ef */
[----:B------:R-:W-:Y:S01]  /*2d850*/  MOV R189, R233 ;  /* 0x000000e900bd7202 */ /* 0x000fe20000000f00 */
[----:B------:R-:W-:Y:S02]  /*2d860*/  IMAD.MOV.U32 R188, RZ, RZ, R232 ;  /* 0x000000ffffbc7224 */ /* 0x000fe400078e00e8 */
[----:B------:R-:W-:Y:S01]  /*2d870*/  IMAD.MOV.U32 R190, RZ, RZ, R234 ;  /* 0x000000ffffbe7224 */ /* 0x000fe200078e00ea */
[C---:B-1----:R-:W-:Y:S01]  /*2d880*/  HMMA.1688.F32.TF32 R4, R44.reuse, R130, R208 ;  /* 0x000000822c04723c */ /* 0x042fe200000810d0 */
[----:B------:R-:W-:Y:S01]  /*2d890*/  IMAD.MOV.U32 R191, RZ, RZ, R235 ;  /* 0x000000ffffbf7224 */ /* 0x000fe200078e00eb */
[----:B------:R-:W-:Y:S01]  /*2d8a0*/  MOV R193, R229 ;  /* 0x000000e500c17202 */ /* 0x000fe20000000f00 */
[----:B------:R-:W-:Y:S01]  /*2d8b0*/  IMAD.MOV.U32 R192, RZ, RZ, R228 ;  /* 0x000000ffffc07224 */ /* 0x000fe200078e00e4 */
[----:B------:R-:W-:Y:S01]  /*2d8c0*/  MOV R185, R225 ;  /* 0x000000e100b97202 */ /* 0x000fe20000000f00 */
[----:B------:R-:W-:Y:S04]  /*2d8d0*/  STL.64 [R1+0x610], R12 ;  /* 0x0006100c01007387 */ /* 0x000fe80000100a00 */
[----:B------:R1:W-:Y:S04]  /*2d8e0*/  STL.64 [R1+0x618], R14 ;  /* 0x0006180e01007387 */ /* 0x0003e80000100a00 */
[----:B------:R-:W-:Y:S04]  /*2d8f0*/  STL.64 [R1+0x780], R8 ;  /* 0x0007800801007387 */ /* 0x000fe80000100a00 */
[----:B------:R2:W-:Y:S01]  /*2d900*/  STL.64 [R1+0x788], R10 ;  /* 0x0007880a01007387 */ /* 0x0005e20000100a00 */
[----:B-1----:R-:W-:Y:S01]  /*2d910*/  HMMA.1688.F32.TF32 R12, R44, R134, R212 ;  /* 0x000000862c0c723c */ /* 0x002fe200000810d4 */
[----:B------:R-:W-:-:S04]  /*2d920*/  IMAD.MOV.U32 R194, RZ, RZ, R230 ;  /* 0x000000ffffc27224 */ /* 0x000fc800078e00e6 */
[----:B------:R-:W-:Y:S04]  /*2d930*/  STL.64 [R1+0x770], R4 ;  /* 0x0007700401007387 */ /* 0x000fe80000100a00 */
[----:B------:R1:W-:Y:S01]  /*2d940*/  STL.64 [R1+0x778], R6 ;  /* 0x0007780601007387 */ /* 0x0003e20000100a00 */
[C---:B--2---:R-:W-:Y:S01]  /*2d950*/  HMMA.1688.F32.TF32 R8, R44.reuse, R138, R216 ;  /* 0x0000008a2c08723c */ /* 0x044fe200000810d8 */
[----:B------:R-:W-:Y:S02]  /*2d960*/  IMAD.MOV.U32 R195, RZ, RZ, R231 ;  /* 0x000000ffffc37224 */ /* 0x000fe400078e00e7 */
[----:B------:R-:W-:Y:S01]  /*2d970*/  LDS R104, [R2+0x1c500] ;  /* 0x01c5000002687984 */ /* 0x000fe20000000800 */
[----:B------:R-:W-:Y:S02]  /*2d980*/  IMAD.MOV.U32 R184, RZ, RZ, R224 ;  /* 0x000000ffffb87224 */ /* 0x000fe400078e00e0 */
[----:B------:R-:W-:Y:S01]  /*2d990*/  IMAD.MOV.U32 R186, RZ, RZ, R226 ;  /* 0x000000ffffba7224 */ /* 0x000fe200078e00e2 */
[----:B------:R-:W-:Y:S01]  /*2d9a0*/  LDS R106, [R2+0x1e500] ;  /* 0x01e50000026a7984 */ /* 0x000fe20000000800 */
[----:B-1----:R-:W-:Y:S01]  /*2d9b0*/  HMMA.1688.F32.TF32 R4, R44, R142, R220 ;  /* 0x0000008e2c04723c */ /* 0x002fe200000810dc */
[----:B------:R-:W-:-:S02]  /*2d9c0*/  IMAD.MOV.U32 R187, RZ, RZ, R227 ;  /* 0x000000ffffbb7224 */ /* 0x000fc400078e00e3 */
[----:B------:R-:W-:Y:S04]  /*2d9d0*/  LDS R105, [R3+0x1c500] ;  /* 0x01c5000003697984 */ /* 0x000fe80000000800 */
        /* <DEDUP_REMOVED lines=46> */
[----:B------:R-:W4:Y:S04]  /*2dcc0*/  LDL.LU R108, [R1+0x40] ;  /* 0x00004000016c7983 */ /* 0x000f280000300800 */
[----:B------:R-:W4:Y:S04]  /*2dcd0*/  LDL.LU R109, [R1+0x44] ;  /* 0x00004400016d7983 */ /* 0x000f280000300800 */
[----:B------:R-:W4:Y:S04]  /*2dce0*/  LDL.LU R110, [R1+0x48] ;  /* 0x00004800016e7983 */ /* 0x000f280000300800 */
[----:B------:R-:W4:Y:S04]  /*2dcf0*/  LDL.LU R111, [R1+0x4c] ;  /* 0x00004c00016f7983 */ /* 0x000f280000300800 */
[----:B------:R-:W1:Y:S01]  /*2dd00*/  LDS R107, [R3+0x1e500] ;  /* 0x01e50000036b7984 */ /* 0x000e620000000800 */
[C---:B--2---:R-:W-:Y:S08]  /*2dd10*/  HMMA.1688.F32.TF32 R204, R92.reuse, R54, R152 ;  /* 0x000000365ccc723c */ /* 0x044ff00000081098 */
[C---:B---3--:R-:W-:Y:S08]  /*2dd20*/  HMMA.1688.F32.TF32 R72, R92.reuse, R30, R96 ;  /* 0x0000001e5c48723c */ /* 0x048ff00000081060 */
[C---:B----4-:R-:W-:Y:S08]  /*2dd30*/  HMMA.1688.F32.TF32 R84, R92.reuse, R18, R112 ;  /* 0x000000125c54723c */ /* 0x050ff00000081070 */
[C---:B------:R-:W-:Y:S08]  /*2dd40*/  HMMA.1688.F32.TF32 R80, R92.reuse, R22, R80 ;  /* 0x000000165c50723c */ /* 0x040ff00000081050 */
[C---:B------:R-:W-:Y:S07]  /*2dd50*/  HMMA.1688.F32.TF32 R76, R92.reuse, R26, R76 ;  /* 0x0000001a5c4c723c */ /* 0x040fee000008104c */
[----:B------:R-:W-:Y:S01]  /*2dd60*/  STL.64 [R1+0x13d0], R86 ;  /* 0x0013d05601007387 */ /* 0x000fe20000100a00 */
[C---:B------:R-:W-:Y:S03]  /*2dd70*/  HMMA.1688.F32.TF32 R44, R92.reuse, R34, R68 ;  /* 0x000000225c2c723c */ /* 0x040fe60000081044 */
[----:B------:R-:W-:Y:S05]  /*2dd80*/  STL.64 [R1+0x13c8], R84 ;  /* 0x0013c85401007387 */ /* 0x000fea0000100a00 */
[C---:B------:R-:W-:Y:S01]  /*2dd90*/  HMMA.1688.F32.TF32 R48, R92.reuse, R38, R160 ;  /* 0x000000265c30723c */ /* 0x040fe200000810a0 */
[----:B------:R-:W-:Y:S07]  /*2dda0*/  STL.64 [R1+0x13e0], R82 ;  /* 0x0013e05201007387 */ /* 0x000fee0000100a00 */
[C---:B------:R-:W-:Y:S01]  /*2ddb0*/  HMMA.1688.F32.TF32 R68, R92.reuse, R42, R156 ;  /* 0x0000002a5c44723c */ /* 0x040fe2000008109c */
[----:B------:R-:W-:Y:S04]  /*2ddc0*/  STL.64 [R1+0x13d8], R80 ;  /* 0x0013d85001007387 */ /* 0x000fe80000100a00 */
[----:B------:R-:W-:Y:S04]  /*2ddd0*/  STL.64 [R1+0x13f0], R78 ;  /* 0x0013f04e01007387 */ /* 0x000fe80000100a00 */
[----:B------:R-:W-:Y:S04]  /*2dde0*/  STL.64 [R1+0x13e8], R76 ;  /* 0x0013e84c01007387 */ /* 0x000fe80000100a00 */
[----:B------:R-:W-:Y:S04]  /*2ddf0*/  STL.64 [R1+0x1400], R74 ;  /* 0x0014004a01007387 */ /* 0x000fe80000100a00 */
[----:B------:R-:W-:Y:S01]  /*2de00*/  STL.64 [R1+0x13f8], R72 ;  /* 0x0013f84801007387 */ /* 0x000fe20000100a00 */
[C---:B-1----:R-:W-:Y:S03]  /*2de10*/  HMMA.1688.F32.TF32 R4, R92.reuse, R58, R148 ;  /* 0x0000003a5c04723c */ /* 0x042fe60000081094 */
[----:B------:R-:W-:Y:S04]  /*2de20*/  STL.64 [R1+0x1410], R46 ;  /* 0x0014102e01007387 */ /* 0x000fe80000100a00 */
[----:B------:R-:W-:Y:S04]  /*2de30*/  STL.64 [R1+0x1408], R44 ;  /* 0x0014082c01007387 */ /* 0x000fe80000100a00 */
[----:B------:R-:W-:Y:S01]  /*2de40*/  STL.64 [R1+0x1420], R50 ;  /* 0x0014203201007387 */ /* 0x000fe20000100a00 */
[C---:B------:R-:W-:Y:S03]  /*2de50*/  HMMA.1688.F32.TF32 R12, R92.reuse, R62, R144 ;  /* 0x0000003e5c0c723c */ /* 0x040fe60000081090 */
[----:B------:R-:W-:Y:S04]  /*2de60*/  STL.64 [R1+0x1418], R48 ;  /* 0x0014183001007387 */ /* 0x000fe80000100a00 */
[----:B------:R-:W-:Y:S01]  /*2de70*/  STL.64 [R1+0x1430], R70 ;  /* 0x0014304601007387 */ /* 0x000fe20000100a00 */
[C---:B------:R-:W-:Y:S03]  /*2de80*/  HMMA.1688.F32.TF32 R8, R92.reuse, R66, R108 ;  /* 0x000000425c08723c */ /* 0x040fe6000008106c */
[----:B------:R-:W-:Y:S04]  /*2de90*/  STL.64 [R1+0x1428], R68 ;  /* 0x0014284401007387 */ /* 0x000fe80000100a00 */
[----:B------:R-:W-:Y:S04]  /*2dea0*/  STL.64 [R1+0x1440], R206 ;  /* 0x001440ce01007387 */ /* 0x000fe80000100a00 */
[----:B------:R-:W-:Y:S04]  /*2deb0*/  STL.64 [R1+0x1438], R204 ;  /* 0x001438cc01007387 */ /* 0x000fe80000100a00 */
[----:B------:R-:W-:Y:S04]  /*2dec0*/  STL.64 [R1+0x20], R4 ;  /* 0x0000200401007387 */ /* 0x000fe80000100a00 */
[----:B------:R1:W-:Y:S02]  /*2ded0*/  STL.64 [R1+0x28], R6 ;  /* 0x0000280601007387 */ /* 0x0003e40000100a00 */
[C---:B-1----:R-:W-:Y:S02]  /*2dee0*/  HMMA.1688.F32.TF32 R4, R92.reuse, R126, R244 ;  /* 0x0000007e5c04723c */ /* 0x042fe400000810f4 */
[----:B------:R-:W-:Y:S04]  /*2def0*/  STL.64 [R1+0x170], R12 ;  /* 0x0001700c01007387 */ /* 0x000fe80000100a00 */
[----:B------:R-:W-:Y:S04]  /*2df00*/  STL.64 [R1+0x178], R14 ;  /* 0x0001780e01007387 */ /* 0x000fe80000100a00 */
[----:B------:R-:W2:Y:S04]  /*2df10*/  LDL.LU R144, [R1+0x460] ;  /* 0x0004600001907983 */ /* 0x000ea80000300800 */
[----:B------:R1:W-:Y:S04]  /*2df20*/  STL.64 [R1+0x280], R8 ;  /* 0x0002800801007387 */ /* 0x0003e80000100a00 */
[----:B------:R3:W-:Y:S05]  /*2df30*/  STL.64 [R1+0x288], R10 ;  /* 0x0002880a01007387 */ /* 0x0007ea0000100a00 */
        /* <DEDUP_REMOVED lines=90> */
[C---:B------:R-:W-:Y:S08]  /*2e4e0*/  HMMA.1688.F32.TF32 R48, R92.reuse, R138, R232 ;  /* 0x0000008a5c30723c */ /* 0x040ff000000810e8 */
[----:B------:R-:W-:Y:S11]  /*2e4f0*/  HMMA.1688.F32.TF32 R68, R92, R134, R228 ;  /* 0x000000865c44723c */ /* 0x000ff600000810e4 */
[----:B------:R-:W-:Y:S11]  /*2e500*/  @!UPT UIADD3 URZ, URZ, URZ, URZ ;  /* 0x0000003f3f3ff290 */ /* 0x000ff6000fffe03f */
[----:B------:R-:W-:Y:S01]  /*2e510*/  @!UPT UIADD3 URZ, URZ, URZ, URZ ;  /* 0x0000003f3f3ff290 */ /* 0x000fe2000fffe03f */
[----:B------:R-:W-:Y:S04]  /*2e520*/  STL.64 [R1+0x6f0], R68 ;  /* 0x0006f04401007387 */ /* 0x000fe80000100a00 */
[----:B------:R-:W-:Y:S04]  /*2e530*/  STL.64 [R1+0x6f8], R70 ;  /* 0x0006f84601007387 */ /* 0x000fe80000100a00 */
[----:B------:R-:W-:Y:S01]  /*2e540*/  STL.64 [R1+0x6e0], R48 ;  /* 0x0006e03001007387 */ /* 0x000fe20000100a00 */
[C---:B---3--:R-:W-:Y:S03]  /*2e550*/  HMMA.1688.F32.TF32 R212, R104.reuse, R62, R8 ;  /* 0x0000003e68d4723c */ /* 0x048fe60000081008 */
[----:B------:R-:W-:Y:S04]  /*2e560*/  STL.64 [R1+0x6e8], R50 ;  /* 0x0006e83201007387 */ /* 0x000fe80000100a00 */
[----:B------:R-:W-:Y:S01]  /*2e570*/  STL.64 [R1+0x6b0], R44 ;  /* 0x0006b02c01007387 */ /* 0x000fe20000100a00 */
[----:B------:R-:W-:Y:S03]  /*2e580*/  HMMA.1688.F32.TF32 R8, R104, R134, R188 ;  /* 0x000000866808723c */ /* 0x000fe600000810bc */
[----:B------:R-:W-:Y:S05]  /*2e590*/  STL.64 [R1+0x6b8], R46 ;  /* 0x0006b82e01007387 */ /* 0x000fea0000100a00 */
[----:B----4-:R-:W-:Y:S08]  /*2e5a0*/  HMMA.1688.F32.TF32 R224, R92, R130, R224 ;  /* 0x000000825ce0723c */ /* 0x010ff000000810e0 */
[C---:B------:R-:W-:Y:S08]  /*2e5b0*/  HMMA.1688.F32.TF32 R92, R104.reuse, R38, R4 ;  /* 0x00000026685c723c */ /* 0x040ff00000081004 */
[C---:B------:R-:W-:Y:S08]  /*2e5c0*/  HMMA.1688.F32.TF32 R4, R104.reuse, R126, R196 ;  /* 0x0000007e6804723c */ /* 0x040ff000000810c4 */
[C---:B------:R-:W-:Y:S08]  /*2e5d0*/  HMMA.1688.F32.TF32 R220, R104.reuse, R66, R12 ;  /* 0x0000004268dc723c */ /* 0x040ff0000008100c */
[C---:B------:R-:W-:Y:S07]  /*2e5e0*/  HMMA.1688.F32.TF32 R12, R104.reuse, R130, R192 ;  /* 0x00000082680c723c */ /* 0x040fee00000810c0 */
[----:B------:R-:W-:Y:S04]  /*2e5f0*/  STL.64 [R1+0x5f0], R4 ;  /* 0x0005f00401007387 */ /* 0x000fe80000100a00 */
[----:B------:R1:W-:Y:S02]  /*2e600*/  STL.64 [R1+0x5f8], R6 ;  /* 0x0005f80601007387 */ /* 0x0003e40000100a00 */
[----:B-1----:R-:W-:Y:S10]  /*2e610*/  HMMA.1688.F32.TF32 R4, R104, R138, R184 ;  /* 0x0000008a6804723c */ /* 0x002ff400000810b8 */
[----:B------:R-:W-:Y:S04]  /*2e620*/  STL.64 [R1+0x5e0], R12 ;  /* 0x0005e00c01007387 */ /* 0x000fe80000100a00 */
[----:B------:R-:W-:Y:S01]  /*2e630*/  STL.64 [R1+0x5e8], R14 ;  /* 0x0005e80e01007387 */ /* 0x000fe20000100a00 */
[----:B------:R-:W-:-:S03]  /*2e640*/  IMAD.MOV.U32 R192, RZ, RZ, R40 ;  /* 0x000000ffffc07224 */ /* 0x000fc600078e0028 */
[----:B------:R1:W-:Y:S01]  /*2e650*/  STL.64 [R1+0x560], R8 ;  /* 0x0005600801007387 */ /* 0x0003e20000100a00 */
[----:B------:R-:W-:-:S03]  /*2e660*/  MOV R193, R41 ;  /* 0x0000002900c17202 */ /* 0x000fc60000000f00 */
[----:B------:R2:W-:Y:S04]  /*2e670*/  STL.64 [R1+0x568], R10 ;  /* 0x0005680a01007387 */ /* 0x0005e80000100a00 */
[----:B------:R3:W-:Y:S04]  /*2e680*/  STL.64 [R1+0x500], R4 ;  /* 0x0005000401007387 */ /* 0x0007e80000100a00 */
[----:B------:R2:W-:Y:S04]  /*2e690*/  STL.64 [R1+0x508], R6 ;  /* 0x0005080601007387 */ /* 0x0005e80000100a00 */
[----:B------:R-:W4:Y:S04]  /*2e6a0*/  LDL.LU R40, [R1+0x14c8] ;  /* 0x0014c80001287983 */ /* 0x000f280000300800 */
[----:B------:R-:W4:Y:S01]  /*2e6b0*/  LDL.LU R41, [R1+0x14c4] ;  /* 0x0014c40001297983 */ /* 0x000f220000300800 */
[----:B------:R-:W-:Y:S01]  /*2e6c0*/  IMAD.MOV.U32 R196, RZ, RZ, R56 ;  /* 0x000000ffffc47224 */ /* 0x000fe200078e0038 */
[----:B------:R-:W-:-:S02]  /*2e6d0*/  MOV R197, R57 ;  /* 0x0000003900c57202 */ /* 0x000fc40000000f00 */
        /* <DEDUP_REMOVED lines=9> */
[----:B------:R-:W4:Y:S04]  /*2e770*/  LDL.LU R237, [R1+0x3b4] ;  /* 0x0003b40001ed7983 */ /* 0x000f280000300800 */
[----:B------:R-:W4:Y:S04]  /*2e780*/  LDL.LU R238, [R1+0x3b8] ;  /* 0x0003b80001ee7983 */ /* 0x000f280000300800 */
[----:B------:R-:W4:Y:S04]  /*2e790*/  LDL.LU R239, [R1+0x3bc] ;  /* 0x0003bc0001ef7983 */ /* 0x000f280000300800 */
[----:B------:R-:W4:Y:S04]  /*2e7a0*/  LDL.LU R60, [R1+0x14b8] ;  /* 0x0014b800013c7983 */ /* 0x000f280000300800 */
[----:B------:R-:W4:Y:S04]  /*2e7b0*/  LDL.LU R61, [R1+0x14b4] ;  /* 0x0014b400013d7983 */ /* 0x000f280000300800 */
[----:B-1----:R-:W4:Y:S04]  /*2e7c0*/  LDL.LU R8, [R1+0x4b0] ;  /* 0x0004b00001087983 */ /* 0x002f280000300800 */
[----:B------:R-:W4:Y:S04]  /*2e7d0*/  LDL.LU R9, [R1+0x4b4] ;  /* 0x0004b40001097983 */ /* 0x000f280000300800 */
[----:B--2---:R-:W2:Y:S04]  /*2e7e0*/  LDL.LU R10, [R1+0x4b8] ;  /* 0x0004b800010a7983 */ /* 0x004ea80000300800 */
[----:B------:R-:W2:Y:S01]  /*2e7f0*/  LDL.LU R11, [R1+0x4bc] ;  /* 0x0004bc00010b7983 */ /* 0x000ea20000300800 */
[----:B------:R-:W-:Y:S03]  /*2e800*/  HMMA.1688.F32.TF32 R88, R104, R34, R248 ;  /* 0x000000226858723c */ /* 0x000fe600000810f8 */
[----:B---3--:R-:W3:Y:S04]  /*2e810*/  LDL.LU R4, [R1+0x4e0] ;  /* 0x0004e00001047983 */ /* 0x008ee80000300800 */
[----:B------:R-:W3:Y:S04]  /*2e820*/  LDL.LU R5, [R1+0x4e4] ;  /* 0x0004e40001057983 */ /* 0x000ee80000300800 */
[----:B------:R-:W3:Y:S04]  /*2e830*/  LDL.LU R6, [R1+0x4e8] ;  /* 0x0004e80001067983 */ /* 0x000ee80000300800 */
[----:B------:R-:W3:Y:S04]  /*2e840*/  LDL.LU R7, [R1+0x4ec] ;  /* 0x0004ec0001077983 */ /* 0x000ee80000300800 */
        /* <DEDUP_REMOVED lines=19> */
[----:B------:R-:W3:Y:S04]  /*2e980*/  LDL.LU R16, [R1+0x14a4] ;  /* 0x0014a40001107983 */ /* 0x000ee80000300800 */
[----:B------:R-:W3:Y:S04]  /*2e990*/  LDL.LU R252, [R1+0x14a0] ;  /* 0x0014a00001fc7983 */ /* 0x000ee80000300800 */
[----:B------:R-:W3:Y:S01]  /*2e9a0*/  LDL.LU R0, [R1+0x149c] ;  /* 0x00149c0001007983 */ /* 0x000ee20000300800 */
[----:B------:R-:W-:-:S03]  /*2e9b0*/  IMAD.MOV.U32 R50, RZ, RZ, R52 ;  /* 0x000000ffff327224 */ /* 0x000fc600078e0034 */
[----:B------:R-:W3:Y:S01]  /*2e9c0*/  LDL.LU R21, [R1+0x1498] ;  /* 0x0014980001157983 */ /* 0x000ee20000300800 */
[----:B------:R-:W-:-:S03]  /*2e9d0*/  IMAD.MOV.U32 R51, RZ, RZ, R53 ;  /* 0x000000ffff337224 */ /* 0x000fc600078e0035 */
[----:B------:R-:W3:Y:S01]  /*2e9e0*/  LDL.LU R20, [R1+0x1494] ;  /* 0x0014940001147983 */ /* 0x000ee20000300800 */
[----:B----4-:R-:W-:Y:S01]  /*2e9f0*/  MOV R49, R40 ;  /* 0x0000002800317202 */ /* 0x010fe20000000f00 */
[----:B------:R-:W-:Y:S02]  /*2ea00*/  IMAD.MOV.U32 R48, RZ, RZ, R41 ;  /* 0x000000ffff307224 */ /* 0x000fe400078e0029 */
        /* <DEDUP_REMOVED lines=8> */
[----:B------:R-:W-:Y:S02]  /*2ea90*/  IMAD.MOV.U32 R219, RZ, RZ, R252 ;  /* 0x000000ffffdb7224 */ /* 0x000fe400078e00fc */
[----:B------:R-:W-:Y:S01]  /*2eaa0*/  IMAD.MOV.U32 R218, RZ, RZ, R0 ;  /* 0x000000ffffda7224 */ /* 0x000fe200078e0000 */
[----:B------:R-:W-:Y:S01]  /*2eab0*/  MOV R217, R21 ;  /* 0x0000001500d97202 */ /* 0x000fe20000000f00 */
[----:B------:R-:W-:Y:S02]  /*2eac0*/  IMAD.MOV.U32 R216, RZ, RZ, R20 ;  /* 0x000000ffffd87224 */ /* 0x000fe400078e0014 */
[----:B------:R-:W2:Y:S04]  /*2ead0*/  LDL.LU R20, [R1+0x1478] ;  /* 0x0014780001147983 */ /* 0x000ea80000300800 */
[----:B------:R-:W2:Y:S04]  /*2eae0*/  LDL.LU R21, [R1+0x1474] ;  /* 0x0014740001157983 */ /* 0x000ea80000300800 */
[----:B------:R-:W2:Y:S04]  /*2eaf0*/  LDL.LU R0, [R1+0x1470] ;  /* 0x0014700001007983 */ /* 0x000ea80000300800 */
[----:B------:R-:W3:Y:S01]  /*2eb00*/  LDL.LU R252, [R1+0x146c] ;  /* 0x00146c0001fc7983 */ /* 0x000ee20000300800 */
[----:B----4-:R-:W-:Y:S01]  /*2eb10*/  MOV R209, R52 ;  /* 0x0000003400d17202 */ /* 0x010fe20000000f00 */
[----:B------:R-:W-:-:S02]  /*2eb20*/  IMAD.MOV.U32 R208, RZ, RZ, R53 ;  /* 0x000000ffffd07224 */ /* 0x000fc400078e0035 */
[----:B------:R-:W4:Y:S04]  /*2eb30*/  LDL.LU R53, [R1+0x1468] ;  /* 0x0014680001357983 */ /* 0x000f280000300800 */
[----:B------:R-:W4:Y:S01]  /*2eb40*/  LDL.LU R52, [R1+0x1464] ;  /* 0x0014640001347983 */ /* 0x000f220000300800 */
[----:B------:R-:W-:Y:S02]  /*2eb50*/  IMAD.MOV.U32 R210, RZ, RZ, R40 ;  /* 0x000000ffffd27224 */ /* 0x000fe400078e0028 */
[----:B------:R-:W-:Y:S01]  /*2eb60*/  IMAD.MOV.U32 R211, RZ, RZ, R41 ;  /* 0x000000ffffd37224 */ /* 0x000fe200078e0029 */
        /* <DEDUP_REMOVED lines=8> */
[C---:B------:R-:W-:Y:S08]  /*2ebf0*/  HMMA.1688.F32.TF32 R148, R104.reuse, R26, R148 ;  /* 0x0000001a6894723c */ /* 0x040ff00000081094 */
[C---:B------:R-:W-:Y:S08]  /*2ec00*/  HMMA.1688.F32.TF32 R108, R104.reuse, R30, R108 ;  /* 0x0000001e686c723c */ /* 0x040ff0000008106c */
[C---:B------:R-:W-:Y:S08]  /*2ec10*/  HMMA.1688.F32.TF32 R96, R104.reuse, R42, R96 ;  /* 0x0000002a6860723c */ /* 0x040ff00000081060 */
[C---:B------:R-:W-:Y:S08]  /*2ec20*/  HMMA.1688.F32.TF32 R100, R104.reuse, R54, R100 ;  /* 0x000000366864723c */ /* 0x040ff00000081064 */
[C---:B------:R-:W-:Y:S08]  /*2ec30*/  HMMA.1688.F32.TF32 R200, R104.reuse, R58, R200 ;  /* 0x0000003a68c8723c */ /* 0x040ff000000810c8 */
[----:B------:R-:W-:Y:S01]  /*2ec40*/  HMMA.1688.F32.TF32 R244, R104, R142, R116 ;  /* 0x0000008e68f4723c */ /* 0x000fe20000081074 */
[----:B------:R-:W4:Y:S04]  /*2ec50*/  LDL.LU R116, [R1+0x3c0] ;  /* 0x0003c00001747983 */ /* 0x000f280000300800 */
[----:B------:R-:W4:Y:S03]  /*2ec60*/  LDL.LU R117, [R1+0x3c4] ;  /* 0x0003c40001757983 */ /* 0x000f260000300800 */
[C---:B------:R-:W-:Y:S01]  /*2ec70*/  HMMA.1688.F32.TF32 R104, R180.reuse, R30, R168 ;  /* 0x0000001eb468723c */ /* 0x040fe200000810a8 */
[----:B------:R-:W4:Y:S04]  /*2ec80*/  LDL.LU R118, [R1+0x3c8] ;  /* 0x0003c80001767983 */ /* 0x000f280000300800 */
[----:B------:R-:W4:Y:S03]  /*2ec90*/  LDL.LU R119, [R1+0x3cc] ;  /* 0x0003cc0001777983 */ /* 0x000f260000300800 */
[C---:B------:R-:W-:Y:S08]  /*2eca0*/  HMMA.1688.F32.TF32 R168, R180.reuse, R34, R112 ;  /* 0x00000022b4a8723c */ /* 0x040ff00000081070 */
[----:B------:R-:W-:Y:S07]  /*2ecb0*/  HMMA.1688.F32.TF32 R112, R180, R38, R144 ;  /* 0x00000026b470723c */ /* 0x000fee0000081090 */
[----:B--2---:R-:W-:-:S02]  /*2ecc0*/  IMAD.MOV.U32 R147, RZ, RZ, R0 ;  /* 0x000000ffff937224 */ /* 0x004fc400078e0000 */
[----:B---3--:R-:W-:Y:S01]  /*2ecd0*/  IMAD.MOV.U32 R146, RZ, RZ, R252 ;  /* 0x000000ffff927224 */ /* 0x008fe200078e00fc */
[----:B----4-:R-:W-:Y:S01]  /*2ece0*/  MOV R145, R53 ;  /* 0x0000003500917202 */ /* 0x010fe20000000f00 */
[----:B------:R-:W-:Y:S02]  /*2ecf0*/  IMAD.MOV.U32 R144, RZ, RZ, R52 ;  /* 0x000000ffff907224 */ /* 0x000fe400078e0034 */
[----:B------:R-:W2:Y:S04]  /*2ed00*/  LDL.LU R52, [R1+0x1458] ;  /* 0x0014580001347983 */ /* 0x000ea80000300800 */
[----:B------:R-:W3:Y:S04]  /*2ed10*/  LDL.LU R53, [R1+0x1454] ;  /* 0x0014540001357983 */ /* 0x000ee80000300800 */
[----:B------:R-:W4:Y:S04]  /*2ed20*/  LDL.LU R252, [R1+0x1450] ;  /* 0x0014500001fc7983 */ /* 0x000f280000300800 */
        /* <DEDUP_REMOVED lines=11> */
[----:B------:R-:W-:-:S02]  /*2ede0*/  IMAD.MOV.U32 R206, RZ, RZ, R65 ;  /* 0x000000ffffce7224 */ /* 0x000fc400078e0041 */
[----:B------:R-:W-:Y:S01]  /*2edf0*/  IMAD.MOV.U32 R207, RZ, RZ, R64 ;  /* 0x000000ffffcf7224 */ /* 0x000fe200078e0040 */
[----:B------:R-:W-:Y:S01]  /*2ee00*/  MOV R69, R60 ;  /* 0x0000003c00457202 */ /* 0x000fe20000000f00 */
[----:B------:R-:W-:Y:S02]  /*2ee10*/  IMAD.MOV.U32 R68, RZ, RZ, R61 ;  /* 0x000000ffff447224 */ /* 0x000fe400078e003d */
[----:B------:R-:W-:Y:S02]  /*2ee20*/  IMAD.MOV.U32 R70, RZ, RZ, R57 ;  /* 0x000000ffff467224 */ /* 0x000fe400078e0039 */
[----:B------:R-:W-:Y:S01]  /*2ee30*/  IMAD.MOV.U32 R71, RZ, RZ, R56 ;  /* 0x000000ffff477224 */ /* 0x000fe200078e0038 */
        /* <DEDUP_REMOVED lines=13> */
[----:B------:R-:W-:-:S02]  /*2ef10*/  IMAD.MOV.U32 R230, RZ, RZ, R125 ;  /* 0x000000ffffe67224 */ /* 0x000fc400078e007d */
[----:B------:R-:W-:Y:S02]  /*2ef20*/  IMAD.MOV.U32 R231, RZ, RZ, R124 ;  /* 0x000000ffffe77224 */ /* 0x000fe400078e007c */
[----:B------:R-:W-:Y:S02]  /*2ef30*/  IMAD.MOV.U32 R198, RZ, RZ, R129 ;  /* 0x000000ffffc67224 */ /* 0x000fe400078e0081 */
[----:B------:R-:W-:Y:S02]  /*2ef40*/  IMAD.MOV.U32 R199, RZ, RZ, R128 ;  /* 0x000000ffffc77224 */ /* 0x000fe400078e0080 */
[----:B------:R-:W-:Y:S02]  /*2ef50*/  IMAD.MOV.U32 R194, RZ, RZ, R133 ;  /* 0x000000ffffc27224 */ /* 0x000fe400078e0085 */
[----:B------:R-:W-:Y:S01]  /*2ef60*/  IMAD.MOV.U32 R195, RZ, RZ, R132 ;  /* 0x000000ffffc37224 */ /* 0x000fe200078e0084 */
[----:B------:R-:W-:Y:S01]  /*2ef70*/  HMMA.1688.F32.TF32 R124, R176, R126, R228 ;  /* 0x0000007eb07c723c */ /* 0x000fe200000810e4 */
[----:B------:R-:W-:Y:S01]  /*2ef80*/  IMAD.MOV.U32 R186, RZ, RZ, R25 ;  /* 0x000000ffffba7224 */ /* 0x000fe200078e0019 */
[----:B------:R-:W-:-:S06]  /*2ef90*/  MOV R187, R24 ;  /* 0x0000001800bb7202 */ /* 0x000fcc0000000f00 */
[----:B------:R-:W-:Y:S01]  /*2efa0*/  HMMA.1688.F32.TF32 R132, R176, R134, R192 ;  /* 0x00000086b084723c */ /* 0x000fe200000810c0 */
[----:B------:R-:W-:Y:S02]  /*2efb0*/  IMAD.MOV.U32 R184, RZ, RZ, R29 ;  /* 0x000000ffffb87224 */ /* 0x000fe400078e001d */
[----:B------:R-:W-:Y:S01]  /*2efc0*/  IMAD.MOV.U32 R185, RZ, RZ, R28 ;  /* 0x000000ffffb97224 */ /* 0x000fe200078e001c */
[----:B------:R-:W-:Y:S01]  /*2efd0*/  MOV R15, R40 ;  /* 0x00000028000f7202 */ /* 0x000fe20000000f00 */
[----:B------:R-:W-:-:S03]  /*2efe0*/  IMAD.MOV.U32 R14, RZ, RZ, R41 ;  /* 0x000000ffff0e7224 */ /* 0x000fc600078e0029 */
[----:B------:R-:W-:Y:S01]  /*2eff0*/  HMMA.1688.F32.TF32 R24, R176, R26, R84 ;  /* 0x0000001ab018723c */ /* 0x000fe20000081054 */
[----:B------:R-:W-:Y:S01]  /*2f000*/  IMAD.MOV.U32 R190, RZ, RZ, R33 ;  /* 0x000000ffffbe7224 */ /* 0x000fe200078e0021 */
[----:B------:R-:W-:Y:S01]  /*2f010*/  MOV R191, R32 ;  /* 0x0000002000bf7202 */ /* 0x000fe20000000f00 */
[----:B------:R-:W-:Y:S02]  /*2f020*/  IMAD.MOV.U32 R188, RZ, RZ, R37 ;  /* 0x000000ffffbc7224 */ /* 0x000fe400078e0025 */
[----:B------:R-:W-:-:S03]  /*2f030*/  IMAD.MOV.U32 R189, RZ, RZ, R36 ;  /* 0x000000ffffbd7224 */ /* 0x000fc600078e0024 */
[C---:B------:R-:W-:Y:S08]  /*2f040*/  HMMA.1688.F32.TF32 R32, R176.reuse, R34, R248 ;  /* 0x00000022b020723c */ /* 0x040ff000000810f8 */
[C---:B------:R-:W-:Y:S08]  /*2f050*/  HMMA.1688.F32.TF32 R36, R176.reuse, R38, R4 ;  /* 0x00000026b024723c */ /* 0x040ff00000081004 */
[----:B------:R-:W-:Y:S01]  /*2f060*/  HMMA.1688.F32.TF32 R40, R176, R42, R8 ;  /* 0x0000002ab028723c */ /* 0x000fe20000081008 */
[----:B--2---:R-:W-:-:S02]  /*2f070*/  IMAD.MOV.U32 R242, RZ, RZ, R0 ;  /* 0x000000fffff27224 */ /* 0x004fc400078e0000 */
[----:B------:R-:W2:Y:S04]  /*2f080*/  LDL.LU R0, [R1+0x1448] ;  /* 0x0014480001007983 */ /* 0x000ea80000300800 */
[----:B------:R-:W-:Y:S04]  /*2f090*/  STL.64 [R1+0x250], R204 ;  /* 0x000250cc01007387 */ /* 0x000fe80000100a00 */
[----:B------:R1:W-:Y:S04]  /*2f0a0*/  STL.64 [R1+0x258], R206 ;  /* 0x000258ce01007387 */ /* 0x0003e80000100a00 */
[----:B-1----:R1:W5:Y:S04]  /*2f0b0*/  LDL.LU.64 R206, [R1+0x1440] ;  /* 0x0014400001ce7983 */ /* 0x0023680000300a00 */
[----:B------:R1:W5:Y:S04]  /*2f0c0*/  LDL.LU.64 R204, [R1+0x1438] ;  /* 0x0014380001cc7983 */ /* 0x0003680000300a00 */
        /* <DEDUP_REMOVED lines=12> */
[----:B------:R1:W5:Y:S04]  /*2f190*/  LDL.LU.64 R74, [R1+0x1400] ;  /* 0x00140000014a7983 */ /* 0x0003680000300a00 */
[----:B------:R1:W5:Y:S04]  /*2f1a0*/  LDL.LU.64 R72, [R1+0x13f8] ;  /* 0x0013f80001487983 */ /* 0x0003680000300a00 */
[----:B------:R1:W-:Y:S04]  /*2f1b0*/  STL.64 [R1+0x390], R180 ;  /* 0x000390b401007387 */ /* 0x0003e80000100a00 */
[----:B------:R3:W-:Y:S01]  /*2f1c0*/  STL.64 [R1+0x398], R182 ;  /* 0x000398b601007387 */ /* 0x0007e20000100a00 */
[----:B-1----:R-:W-:-:S02]  /*2f1d0*/  IMAD.MOV.U32 R180, RZ, RZ, R21 ;  /* 0x000000ffffb47224 */ /* 0x002fc400078e0015 */
[----:B------:R-:W-:Y:S02]  /*2f1e0*/  IMAD.MOV.U32 R181, RZ, RZ, R20 ;  /* 0x000000ffffb57224 */ /* 0x000fe400078e0014 */
[----:B---3--:R-:W-:Y:S01]  /*2f1f0*/  IMAD.MOV.U32 R182, RZ, RZ, R17 ;  /* 0x000000ffffb67224 */ /* 0x008fe200078e0011 */
[----:B------:R-:W-:Y:S02]  /*2f200*/  MOV R183, R16 ;  /* 0x0000001000b77202 */ /* 0x000fe40000000f00 */
[----:B----4-:R-:W-:Y:S01]  /*2f210*/  MOV R243, R252 ;  /* 0x000000fc00f37202 */ /* 0x010fe20000000f00 */
[C---:B------:R-:W-:Y:S01]  /*2f220*/  HMMA.1688.F32.TF32 R16, R176.reuse, R18, R76 ;  /* 0x00000012b010723c */ /* 0x040fe2000008104c */
[----:B------:R1:W5:Y:S04]  /*2f230*/  LDL.LU.64 R78, [R1+0x13f0] ;  /* 0x0013f000014e7983 */ /* 0x0003680000300a00 */
[----:B------:R1:W5:Y:S03]  /*2f240*/  LDL.LU.64 R76, [R1+0x13e8] ;  /* 0x0013e800014c7983 */ /* 0x0003660000300a00 */
[C---:B------:R-:W-:Y:S01]  /*2f250*/  HMMA.1688.F32.TF32 R56, R176.reuse, R58, R180 ;  /* 0x0000003ab038723c */ /* 0x040fe200000810b4 */
[----:B------:R-:W3:Y:S07]  /*2f260*/  LDL.LU R128, [R1+0x93c] ;  /* 0x00093c0001807983 */ /* 0x000eee0000300800 */
[----:B------:R-:W-:Y:S01]  /*2f270*/  HMMA.1688.F32.TF32 R180, R176, R130, R196 ;  /* 0x00000082b0b4723c */ /* 0x000fe200000810c4 */
[----:B------:R-:W-:-:S02]  /*2f280*/  IMAD.MOV.U32 R12, RZ, RZ, R53 ;  /* 0x000000ffff0c7224 */ /* 0x000fc400078e0035 */
[----:B------:R-:W-:-:S05]  /*2f290*/  IMAD.MOV.U32 R13, RZ, RZ, R52 ;  /* 0x000000ffff0d7224 */ /* 0x000fca00078e0034 */
[C---:B------:R-:W-:Y:S01]  /*2f2a0*/  HMMA.1688.F32.TF32 R20, R176.reuse, R22, R80 ;  /* 0x00000016b014723c */ /* 0x040fe20000081050 */
[----:B------:R1:W5:Y:S04]  /*2f2b0*/  LDL.LU.64 R82, [R1+0x13e0] ;  /* 0x0013e00001527983 */ /* 0x0003680000300a00 */
[----:B------:R1:W5:Y:S03]  /*2f2c0*/  LDL.LU.64 R80, [R1+0x13d8] ;  /* 0x0013d80001507983 */ /* 0x0003660000300a00 */
[C---:B------:R-:W-:Y:S01]  /*2f2d0*/  HMMA.1688.F32.TF32 R28, R176.reuse, R30, R240 ;  /* 0x0000001eb01c723c */ /* 0x040fe200000810f0 */
[----:B------:R1:W5:Y:S04]  /*2f2e0*/  LDL.LU.64 R86, [R1+0x13d0] ;  /* 0x0013d00001567983 */ /* 0x0003680000300a00 */
[----:B------:R1:W5:Y:S04]  /*2f2f0*/  LDL.LU.64 R84, [R1+0x13c8] ;  /* 0x0013c80001547983 */ /* 0x0003680000300a00 */
[----:B------:R1:W5:Y:S04]  /*2f300*/  LDL.LU.64 R242, [R1+0x13c0] ;  /* 0x0013c00001f27983 */ /* 0x0003680000300a00 */
[----:B------:R1:W5:Y:S04]  /*2f310*/  LDL.LU.64 R240, [R1+0x13b8] ;  /* 0x0013b80001f07983 */ /* 0x0003680000300a00 */
[----:B------:R1:W5:Y:S04]  /*2f320*/  LDL.LU.64 R250, [R1+0x13b0] ;  /* 0x0013b00001fa7983 */ /* 0x0003680000300a00 */
[----:B------:R1:W5:Y:S01]  /*2f330*/  LDL.LU.64 R248, [R1+0x13a8] ;  /* 0x0013a80001f87983 */ /* 0x0003620000300a00 */
[----:B------:R-:W-:Y:S03]  /*2f340*/  HMMA.1688.F32.TF32 R52, R176, R54, R12 ;  /* 0x00000036b034723c */ /* 0x000fe6000008100c */
[----:B------:R1:W5:Y:S04]  /*2f350*/  LDL.LU.64 R6, [R1+0x13a0] ;  /* 0x0013a00001067983 */ /* 0x0003680000300a00 */
[----:B------:R1:W5:Y:S04]  /*2f360*/  LDL.LU.64 R4, [R1+0x1398] ;  /* 0x0013980001047983 */ /* 0x0003680000300a00 */
[----:B------:R1:W5:Y:S04]  /*2f370*/  LDL.LU.64 R10, [R1+0x1390] ;  /* 0x00139000010a7983 */ /* 0x0003680000300a00 */
[----:B------:R1:W5:Y:S04]  /*2f380*/  LDL.LU.64 R8, [R1+0x1388] ;  /* 0x0013880001087983 */ /* 0x0003680000300a00 */
[----:B------:R1:W5:Y:S04]  /*2f390*/  LDL.LU.64 R14, [R1+0x1380] ;  /* 0x00138000010e7983 */ /* 0x0003680000300a00 */
[----:B------:R1:W5:Y:S04]  /*2f3a0*/  LDL.LU.64 R12, [R1+0x1378] ;  /* 0x00137800010c7983 */ /* 0x0003680000300a00 */
[----:B------:R4:W-:Y:S04]  /*2f3b0*/  STL.64 [R1+0x220], R124 ;  /* 0x0002207c01007387 */ /* 0x0009e80000100a00 */
[----:B------:R-:W-:Y:S04]  /*2f3c0*/  STL.64 [R1+0x228], R126 ;  /* 0x0002287e01007387 */ /* 0x000fe80000100a00 */
[----:B------:R-:W-:Y:S01]  /*2f3d0*/  STL.64 [R1+0x210], R180 ;  /* 0x000210b401007387 */ /* 0x000fe20000100a00 */
[----:B----4-:R-:W-:-:S03]  /*2f3e0*/  IMAD.MOV.U32 R124, RZ, RZ, c[0x0][0x180] ;  /* 0x00006000ff7c7624 */ /* 0x010fc600078e00ff */
[----:B------:R-:W-:Y:S04]  /*2f3f0*/  STL.64 [R1+0x218], R182 ;  /* 0x000218b601007387 */ /* 0x000fe80000100a00 */
[----:B------:R-:W2:Y:S01]  /*2f400*/  LDL.LU R125, [R1+0x130c] ;  /* 0x00130c00017d7983 */ /* 0x000ea20000300800 */
[----:B------:R-:W-:-:S03]  /*2f410*/  IADD3 R2, R124, -0x80, RZ ;  /* 0xffffff807c027810 */ /* 0x000fc60007ffe0ff */
[----:B------:R-:W-:Y:S04]  /*2f420*/  STL.64 [R1+0x200], R132 ;  /* 0x0002008401007387 */ /* 0x000fe80000100a00 */
[----:B------:R4:W-:Y:S04]  /*2f430*/  STL.64 [R1+0x208], R134 ;  /* 0x0002088601007387 */ /* 0x0009e80000100a00 */
[----:B------:R-:W2:Y:S01]  /*2f440*/  LDL.LU R124, [R1+0x1310] ;  /* 0x00131000017c7983 */ /* 0x000ea20000300800 */
[C---:B----4-:R-:W-:Y:S11]  /*2f450*/  HMMA.1688.F32.TF32 R132, R176.reuse, R138, R188 ;  /* 0x0000008ab084723c */ /* 0x050ff600000810bc */
[----:B------:R-:W-:Y:S11]  /*2f460*/  @!UPT UIADD3 URZ, URZ, URZ, URZ ;  /* 0x0000003f3f3ff290 */ /* 0x000ff6000fffe03f */
[----:B------:R-:W-:Y:S01]  /*2f470*/  @!UPT UIADD3 URZ, URZ, URZ, URZ ;  /* 0x0000003f3f3ff290 */ /* 0x000fe2000fffe03f */
[----:B------:R-:W-:Y:S04]  /*2f480*/  STL.64 [R1+0x1d0], R132 ;  /* 0x0001d08401007387 */ /* 0x000fe80000100a00 */
[----:B------:R4:W-:Y:S04]  /*2f490*/  STL.64 [R1+0x1d8], R134 ;  /* 0x0001d88601007387 */ /* 0x0009e80000100a00 */
[----:B------:R-:W3:Y:S01]  /*2f4a0*/  LDL.LU R136, [R1+0x1318] ;  /* 0x0013180001887983 */ /* 0x000ee20000300800 */
[----:B----4-:R-:W-:Y:S01]  /*2f4b0*/  HMMA.1688.F32.TF32 R132, R176, R142, R184 ;  /* 0x0000008eb084723c */ /* 0x010fe200000810b8 */
[----:B------:R-:W-:Y:S11]  /*2f4c0*/  IMAD.MOV.U32 R129, RZ, RZ, c[0x0][0x188] ;  /* 0x00006200ff817624 */ /* 0x000ff600078e00ff */
[----:B------:R-:W-:Y:S11]  /*2f4d0*/  @!UPT UIADD3 URZ, URZ, URZ, URZ ;  /* 0x0000003f3f3ff290 */ /* 0x000ff6000fffe03f */
[----:B------:R4:W-:Y:S04]  /*2f4e0*/  STL.64 [R1+0x190], R132 ;  /* 0x0001908401007387 */ /* 0x0009e80000100a00 */
[----:B------:R1:W-:Y:S04]  /*2f4f0*/  STL.64 [R1+0x198], R134 ;  /* 0x0001988601007387 */ /* 0x0003e80000100a00 */
[----:B----4-:R-:W4:Y:S04]  /*2f500*/  LDL.LU R132, [R1+0x1320] ;  /* 0x0013200001847983 */ /* 0x010f280000300800 */
[----:B------:R-:W4:Y:S04]  /*2f510*/  LDL.LU R139, [R1+0x1314] ;  /* 0x00131400018b7983 */ /* 0x000f280000300800 */
[----:B-1----:R-:W4:Y:S01]  /*2f520*/  LDL.LU R135, [R1+0x131c] ;  /* 0x00131c0001877983 */ /* 0x002f220000300800 */
[----:B------:R-:W-:-:S03]  /*2f530*/  SHF.L.U32 R129, R129, 0x6, RZ ;  /* 0x0000000681817819 */ /* 0x000fc600000006ff */
[----:B------:R-:W4:Y:S04]  /*2f540*/  LDL.LU R141, [R1+0x1324] ;  /* 0x00132400018d7983 */ /* 0x000f280000300800 */
[----:B------:R-:W4:Y:S01]  /*2f550*/  LDL.LU R140, [R1+0x1328] ;  /* 0x00132800018c7983 */ /* 0x000f220000300800 */
[----:B------:R-:W-:-:S03]  /*2f560*/  IMAD.SHL.U32 R129, R129, 0x4, RZ ;  /* 0x0000000481817824 */ /* 0x000fc600078e00ff */
[----:B------:R-:W4:Y:S04]  /*2f570*/  LDL.LU R138, [R1+0x1270] ;  /* 0x00127000018a7983 */ /* 0x000f280000300800 */
[----:B------:R-:W4:Y:S01]  /*2f580*/  LDL.LU R137, [R1+0x1274] ;  /* 0x0012740001897983 */ /* 0x000f220000300800 */
[----:B--2---:R-:W-:-:S04]  /*2f590*/  IADD3 R124, P2, R124, R129, RZ ;  /* 0x000000817c7c7210 */ /* 0x004fc80007f5e0ff */
[----:B------:R-:W-:Y:S01]  /*2f5a0*/  IADD3.X R125, R125, R0, RZ, P2, !PT ;  /* 0x000000007d7d7210 */ /* 0x000fe200017fe4ff */
[----:B------:R1:W-:Y:S04]  /*2f5b0*/  STL [R1+0x1310], R124 ;  /* 0x0013107c01007387 */ /* 0x0003e80000100800 */
[----:B------:R3:W-:Y:S04]  /*2f5c0*/  STL [R1+0x130c], R125 ;  /* 0x00130c7d01007387 */ /* 0x0007e80000100800 */
[----:B------:R-:W2:Y:S04]  /*2f5d0*/  LDL.LU R134, [R1+0x1278] ;  /* 0x0012780001867983 */ /* 0x000ea80000300800 */
[----:B------:R-:W2:Y:S04]  /*2f5e0*/  LDL.LU R131, [R1+0x127c] ;  /* 0x00127c0001837983 */ /* 0x000ea80000300800 */
[----:B------:R-:W2:Y:S04]  /*2f5f0*/  LDL.LU R127, [R1+0x1280] ;  /* 0x00128000017f7983 */ /* 0x000ea80000300800 */
[----:B------:R-:W2:Y:S01]  /*2f600*/  LDL.LU R126, [R1+0x1284] ;  /* 0x00128400017e7983 */ /* 0x000ea20000300800 */
[----:B------:R-:W-:-:S05]  /*2f610*/  IMAD.MOV.U32 R252, RZ, RZ, 0x3f ;  /* 0x0000003ffffc7424 */ /* 0x000fca00078e00ff */
[----:B------:R-:W-:Y:S01]  /*2f620*/  IADD3 R252, R252, c[0x0][0x180], RZ ;  /* 0x00006000fcfc7a10 */ /* 0x000fe20007ffe0ff */
[----:B------:R-:W1:Y:S03]  /*2f630*/  S2R R133, SR_TID.X ;  /* 0x0000000000857919 */ /* 0x000e660000002100 */
[----:B------:R-:W-:-:S04]  /*2f640*/  SHF.R.S32.HI R3, RZ, 0x1f, R252 ;  /* 0x0000001fff037819 */ /* 0x000fc800000114fc */
[----:B------:R-:W-:Y:S01]  /*2f650*/  LEA.HI R3, R3, R252, RZ, 0x6 ;  /* 0x000000fc03037211 */ /* 0x000fe200078f30ff */
[----:B---3--:R-:W-:-:S03]  /*2f660*/  IMAD R2, R128, -0x40, R2 ;  /* 0xffffffc080027824 */ /* 0x008fc600078e0202 */
[----:B------:R-:W-:Y:S02]  /*2f670*/  SHF.R.S32.HI R3, RZ, 0x6, R3 ;  /* 0x00000006ff037819 */ /* 0x000fe40000011403 */
[----:B------:R-:W-:Y:S02]  /*2f680*/  ISETP.GT.AND P1, PT, R2, RZ, PT ;  /* 0x000000ff0200720c */ /* 0x000fe40003f24270 */
[----:B------:R-:W-:Y:S01]  /*2f690*/  IADD3 R3, R3, -0x2, RZ ;  /* 0xfffffffe03037810 */ /* 0x000fe20007ffe0ff */
[----:B------:R-:W-:-:S03]  /*2f6a0*/  UIADD3 UR5, UR5, 0x1, URZ ;  /* 0x0000000105057890 */ /* 0x000fc6000fffe03f */
[----:B------:R-:W-:Y:S02]  /*2f6b0*/  ISETP.GE.AND P0, PT, R128, R3, PT ;  /* 0x000000038000720c */ /* 0x000fe40003f06270 */
[----:B------:R-:W-:Y:S01]  /*2f6c0*/  SEL R3, RZ, 0x4, !P1 ;  /* 0x00000004ff037807 */ /* 0x000fe20004800000 */
[----:B------:R-:W-:-:S03]  /*2f6d0*/  UISETP.GT.AND UP0, UPT, UR5, 0x1, UPT ;  /* 0x000000010500788c */ /* 0x000fc6000bf04270 */
[----:B------:R-:W-:Y:S01]  /*2f6e0*/  SEL R3, R3, RZ, !P0 ;  /* 0x000000ff03037207 */ /* 0x000fe20004000000 */
[----:B------:R-:W-:Y:S01]  /*2f6f0*/  USEL UR5, UR5, URZ, !UP0 ;  /* 0x0000003f05057287 */ /* 0x000fe2000c000000 */
[----:B-1----:R-:W-:Y:S02]  /*2f700*/  LOP3.LUT R252, R133, 0x7f, RZ, 0xc0, !PT ;  /* 0x0000007f85fc7812 */ /* 0x002fe400078ec0ff */
[----:B------:R-:W-:Y:S02]  /*2f710*/  ISETP.NE.U32.AND P1, PT, R3, RZ, PT ;  /* 0x000000ff0300720c */ /* 0x000fe40003f25070 */
[----:B------:R-:W-:Y:S01]  /*2f720*/  IADD3 R136, P2, R136, R129, RZ ;  /* 0x0000008188887210 */ /* 0x000fe20007f5e0ff */
[----:B------:R-:W-:Y:S02]  /*2f730*/  IMAD.SHL.U32 R130, R252, 0x4, RZ ;  /* 0x00000004fc827824 */ /* 0x000fe400078e00ff */
[----:B------:R-:W-:-:S04]  /*2f740*/  IMAD.U32 R3, RZ, RZ, UR5 ;  /* 0x00000005ff037e24 */ /* 0x000fc8000f8e00ff */
[----:B------:R-:W-:Y:S01]  /*2f750*/  IMAD R3, R3, 0x20000, R130 ;  /* 0x0002000003037824 */ /* 0x000fe200078e0282 */
[----:B------:R-:W-:Y:S01]  /*2f760*/  BAR.SYNC.DEFER_BLOCKING 0x0 ;  /* 0x0000000000007b1d */ /* 0x000fe20000010000 */
[----:B----4-:R-:W-:Y:S01]  /*2f770*/  IADD3 R132, P3, R132, R129, RZ ;  /* 0x0000008184847210 */ /* 0x010fe20007f7e0ff */
[----:B------:R-:W-:-:S04]  /*2f780*/  IMAD.X R139, R139, 0x1, R0, P2 ;  /* 0x000000018b8b7824 */ /* 0x000fc800010e0600 */
[----:B------:R-:W-:Y:S01]  /*2f790*/  STL [R1+0x1318], R136 ;  /* 0x0013188801007387 */ /* 0x000fe20000100800 */
[----:B------:R-:W-:-:S03]  /*2f7a0*/  IMAD.X R135, R135, 0x1, R0, P3 ;  /* 0x0000000187877824 */ /* 0x000fc600018e0600 */
[----:B------:R1:W-:Y:S04]  /*2f7b0*/  STL [R1+0x1314], R139 ;  /* 0x0013148b01007387 */ /* 0x0003e80000100800 */
[----:B------:R-:W-:Y:S01]  /*2f7c0*/  @!PT LDS RZ, [RZ] ;  /* 0x00000000fffff984 */ /* 0x000fe20000000800 */
[----:B------:R-:W-:Y:S01]  /*2f7d0*/  @!PT LDS RZ, [RZ] ;  /* 0x00000000fffff984 */ /* 0x000fe20000000800 */
[----:B------:R-:W-:Y:S01]  /*2f7e0*/  @!PT LDS RZ, [RZ] ;  /* 0x00000000fffff984 */ /* 0x000fe20000000800 */
[----:B------:R3:W-:Y:S04]  /*2f7f0*/  LDGSTS.E [R3], [R124.64], P1 ;  /* 0x000000007c037fae */ /* 0x0007e80008921848 */
[----:B------:R-:W-:Y:S04]  /*2f800*/  STL [R1+0x1320], R132 ;  /* 0x0013208401007387 */ /* 0x000fe80000100800 */
[----:B------:R4:W-:Y:S01]  /*2f810*/  STL [R1+0x131c], R135 ;  /* 0x00131c8701007387 */ /* 0x0009e20000100800 */
[----:B---3--:R-:W-:Y:S01]  /*2f820*/  MOV R124, R136 ;  /* 0x00000088007c7202 */ /* 0x008fe20000000f00 */
[----:B------:R-:W-:-:S02]  /*2f830*/  IMAD.MOV.U32 R125, RZ, RZ, R139 ;  /* 0x000000ffff7d7224 */ /* 0x000fc400078e008b */
[----:B-1----:R-:W3:Y:S01]  /*2f840*/  LDL.LU R139, [R1+0x1288] ;  /* 0x00128800018b7983 */ /* 0x002ee20000300800 */
[----:B------:R-:W-:-:S03]  /*2f850*/  ISETP.GT.AND P2, PT, R2, 0x4, PT ;  /* 0x000000040200780c */ /* 0x000fc60003f44270 */
[----:B------:R1:W-:Y:S04]  /*2f860*/  LDGSTS.E [R3+0x200], [R124.64], P1 ;  /* 0x002000007c037fae */ /* 0x0003e80008921848 */
[----:B------:R-:W3:Y:S01]  /*2f870*/  LDL.LU R136, [R1+0x128c] ;  /* 0x00128c0001887983 */ /* 0x000ee20000300800 */
[-C--:B------:R-:W-:Y:S01]  /*2f880*/  IADD3 R140, P3, R140, R129.reuse, RZ ;  /* 0x000000818c8c7210 */ /* 0x080fe20007f7e0ff */
[----:B-1----:R-:W-:Y:S02]  /*2f890*/  IMAD.MOV.U32 R124, RZ, RZ, R132 ;  /* 0x000000ffff7c7224 */ /* 0x002fe400078e0084 */
[----:B------:R-:W-:Y:S02]  /*2f8a0*/  IMAD.MOV.U32 R125, RZ, RZ, R135 ;  /* 0x000000ffff7d7224 */ /* 0x000fe400078e0087 */
[----:B----4-:R-:W3:Y:S04]  /*2f8b0*/  LDL.LU R135, [R1+0x11f0] ;  /* 0x0011f00001877983 */ /* 0x010ee80000300800 */
[----:B------:R-:W3:Y:S01]  /*2f8c0*/  LDL.LU R132, [R1+0x11f4] ;  /* 0x0011f40001847983 */ /* 0x000ee20000300800 */
[----:B------:R-:W-:-:S03]  /*2f8d0*/  IADD3 R137, P4, R137, R129, RZ ;  /* 0x0000008189897210 */ /* 0x000fc60007f9e0ff */
[----:B------:R1:W-:Y:S01]  /*2f8e0*/  LDGSTS.E [R3+0x400], [R124.64], P1 ;  /* 0x004000007c037fae */ /* 0x0003e20008921848 */
[----:B------:R-:W-:Y:S01]  /*2f8f0*/  IADD3.X R141, R141, R0, RZ, P3, !PT ;  /* 0x000000008d8d7210 */ /* 0x000fe20001ffe4ff */
[----:B------:R-:W-:Y:S01]  /*2f900*/  IMAD.X R138, R138, 0x1, R0, P4 ;  /* 0x000000018a8a7824 */ /* 0x000fe200020e0600 */
[----:B-1----:R-:W-:-:S04]  /*2f910*/  SEL R124, RZ, 0x4, !P2 ;  /* 0x00000004ff7c7807 */ /* 0x002fc80005000000 */
[----:B------:R-:W-:Y:S01]  /*2f920*/  SEL R124, R124, RZ, !P0 ;  /* 0x000000ff7c7c7207 */ /* 0x000fe20004000000 */
[----:B------:R-:W-:Y:S01]  /*2f930*/  STL [R1+0x1328], R140 ;  /* 0x0013288c01007387 */ /* 0x000fe20000100800 */
[----:B------:R-:W-:Y:S02]  /*2f940*/  IMAD.MOV.U32 R125, RZ, RZ, R141 ;  /* 0x000000ffff7d7224 */ /* 0x000fe400078e008d */
[----:B------:R-:W-:Y:S01]  /*2f950*/  ISETP.NE.U32.AND P2, PT, R124, RZ, PT ;  /* 0x000000ff7c00720c */ /* 0x000fe20003f45070 */
[----:B------:R-:W-:Y:S01]  /*2f960*/  IMAD.MOV.U32 R124, RZ, RZ, R140 ;  /* 0x000000ffff7c7224 */ /* 0x000fe200078e008c */
[----:B------:R1:W-:Y:S04]  /*2f970*/  STL [R1+0x1324], R141 ;  /* 0x0013248d01007387 */ /* 0x0003e80000100800 */
[----:B------:R-:W-:Y:S04]  /*2f980*/  STL [R1+0x1274], R137 ;  /* 0x0012748901007387 */ /* 0x000fe80000100800 */
[----:B------:R1:W-:Y:S04]  /*2f990*/  STL [R1+0x1270], R138 ;  /* 0x0012708a01007387 */ /* 0x0003e80000100800 */
[----:B-1----:R-:W3:Y:S04]  /*2f9a0*/  LDL.LU R141, [R1+0x11f8] ;  /* 0x0011f800018d7983 */ /* 0x002ee80000300800 */
[----:B------:R1:W-:Y:S04]  /*2f9b0*/  LDGSTS.E [R3+0x600], [R124.64], P1 ;  /* 0x006000007c037fae */ /* 0x0003e80008921848 */
[----:B------:R-:W3:Y:S01]  /*2f9c0*/  LDL.LU R140, [R1+0x11fc] ;  /* 0x0011fc00018c7983 */ /* 0x000ee20000300800 */
[----:B-1----:R-:W-:Y:S01]  /*2f9d0*/  IMAD.MOV.U32 R125, RZ, RZ, R138 ;  /* 0x000000ffff7d7224 */ /* 0x002fe200078e008a */
[----:B------:R-:W-:-:S02]  /*2f9e0*/  MOV R124, R137 ;  /* 0x00000089007c7202 */ /* 0x000fc40000000f00 */
[----:B------:R-:W3:Y:S04]  /*2f9f0*/  LDL.LU R138, [R1+0x1200] ;  /* 0x00120000018a7983 */ /* 0x000ee80000300800 */
[----:B------:R-:W3:Y:S04]  /*2fa00*/  LDL.LU R137, [R1+0x1204] ;  /* 0x0012040001897983 */ /* 0x000ee80000300800 */
[----:B------:R1:W-:Y:S01]  /*2fa10*/  LDGSTS.E [R3+0x2000], [R124.64], P2 ;  /* 0x020000007c037fae */ /* 0x0003e20009121848 */
[----:B--2---:R-:W-:-:S05]  /*2fa20*/  IADD3 R131, P1, R131, R129, RZ ;  /* 0x0000008183837210 */ /* 0x004fca0007f3e0ff */
[----:B------:R-:W-:Y:S01]  /*2fa30*/  IMAD.X R134, R134, 0x1, R0, P1 ;  /* 0x0000000186867824 */ /* 0x000fe200008e0600 */
[----:B------:R-:W-:-:S03]  /*2fa40*/  IADD3 R126, P3, R126, R129, RZ ;  /* 0x000000817e7e7210 */ /* 0x000fc60007f7e0ff */
[----:B-1----:R-:W-:Y:S01]  /*2fa50*/  IMAD.MOV.U32 R125, RZ, RZ, R134 ;  /* 0x000000ffff7d7224 */ /* 0x002fe200078e0086 */
[----:B------:R-:W-:Y:S01]  /*2fa60*/  MOV R124, R131 ;  /* 0x00000083007c7202 */ /* 0x000fe20000000f00 */
[----:B------:R-:W-:Y:S01]  /*2fa70*/  STL [R1+0x127c], R131 ;  /* 0x00127c8301007387 */ /* 0x000fe20000100800 */
[----:B------:R-:W-:-:S03]  /*2fa80*/  IMAD.X R127, R127, 0x1, R0, P3 ;  /* 0x000000017f7f7824 */ /* 0x000fc600018e0600 */
[----:B------:R1:W-:Y:S04]  /*2fa90*/  STL [R1+0x1278], R134 ;  /* 0x0012788601007387 */ /* 0x0003e80000100800 */
[----:B------:R-:W-:Y:S04]  /*2faa0*/  STL [R1+0x1284], R126 ;  /* 0x0012847e01007387 */ /* 0x000fe80000100800 */
[----:B------:R2:W-:Y:S04]  /*2fab0*/  STL [R1+0x1280], R127 ;  /* 0x0012807f01007387 */ /* 0x0005e80000100800 */
[----:B------:R2:W-:Y:S04]  /*2fac0*/  LDGSTS.E [R3+0x2200], [R124.64], P2 ;  /* 0x022000007c037fae */ /* 0x0005e80009121848 */
[----:B-1----:R-:W4:Y:S04]  /*2fad0*/  LDL.LU R134, [R1+0x1208] ;  /* 0x0012080001867983 */ /* 0x002f280000300800 */
[----:B------:R-:W4:Y:S01]  /*2fae0*/  LDL.LU R131, [R1+0x120c] ;  /* 0x00120c0001837983 */ /* 0x000f220000300800 */
[----:B--2---:R-:W-:-:S02]  /*2faf0*/  IMAD.MOV.U32 R125, RZ, RZ, R127 ;  /* 0x000000ffff7d7224 */ /* 0x004fc400078e007f */
[----:B------:R-:W-:Y:S01]  /*2fb00*/  IMAD.MOV.U32 R124, RZ, RZ, R126 ;  /* 0x000000ffff7c7224 */ /* 0x000fe200078e007e */
[----:B------:R-:W2:Y:S04]  /*2fb10*/  LDL.LU R127, [R1+0x954] ;  /* 0x00095400017f7983 */ /* 0x000ea80000300800 */
[----:B------:R-:W2:Y:S01]  /*2fb20*/  LDL.LU R126, [R1+0x958] ;  /* 0x00095800017e7983 */ /* 0x000ea20000300800 */
[----:B------:R-:W-:-:S03]  /*2fb30*/  ISETP.GT.AND P1, PT, R2, 0x8, PT ;  /* 0x000000080200780c */ /* 0x000fc60003f24270 */
[----:B------:R1:W-:Y:S02]  /*2fb40*/  LDGSTS.E [R3+0x2400], [R124.64], P2 ;  /* 0x024000007c037fae */ /* 0x0003e40009121848 */
[----:B-1----:R-:W-:-:S04]  /*2fb50*/  SEL R124, RZ, 0x4, !P1 ;  /* 0x00000004ff7c7807 */ /* 0x002fc80004800000 */
[----:B------:R-:W-:-:S04]  /*2fb60*/  SEL R124, R124, RZ, !P0 ;  /* 0x000000ff7c7c7207 */ /* 0x000fc80004000000 */
[----:B------:R-:W-:Y:S02]  /*2fb70*/  ISETP.NE.U32.AND P1, PT, R124, RZ, PT ;  /* 0x000000ff7c00720c */ /* 0x000fe40003f25070 */
[----:B---3--:R-:W-:-:S04]  /*2fb80*/  IADD3 R136, P3, R136, R129, RZ ;  /* 0x0000008188887210 */ /* 0x008fc80007f7e0ff */
[----:B------:R-:W-:Y:S01]  /*2fb90*/  IADD3.X R139, R139, R0, RZ, P3, !PT ;  /* 0x000000008b8b7210 */ /* 0x000fe20001ffe4ff */
[----:B------:R-:W-:Y:S01]  /*2fba0*/  STL [R1+0x128c], R136 ;  /* 0x00128c8801007387 */ /* 0x000fe20000100800 */
[----:B------:R-:W-:Y:S01]  /*2fbb0*/  IMAD.MOV.U32 R124, RZ, RZ, R136 ;  /* 0x000000ffff7c7224 */ /* 0x000fe200078e0088 */
[----:B------:R-:W-:Y:S02]  /*2fbc0*/  IADD3 R132, P4, R132, R129, RZ ;  /* 0x0000008184847210 */ /* 0x000fe40007f9e0ff */
[----:B------:R1:W-:Y:S03]  /*2fbd0*/  STL [R1+0x1288], R139 ;  /* 0x0012888b01007387 */ /* 0x0003e60000100800 */
[----:B------:R-:W-:Y:S01]  /*2fbe0*/  IMAD.X R135, R135, 0x1, R0, P4 ;  /* 0x0000000187877824 */ /* 0x000fe200020e0600 */
[----:B------:R-:W-:Y:S01]  /*2fbf0*/  STL [R1+0x11f4], R132 ;  /* 0x0011f48401007387 */ /* 0x000fe20000100800 */
[----:B------:R-:W-:-:S03]  /*2fc00*/  IMAD.MOV.U32 R125, RZ, RZ, R139 ;  /* 0x000000ffff7d7224 */ /* 0x000fc600078e008b */
[----:B------:R3:W-:Y:S04]  /*2fc10*/  STL [R1+0x11f0], R135 ;  /* 0x0011f08701007387 */ /* 0x0007e80000100800 */
[----:B-1----:R-:W2:Y:S04]  /*2fc20*/  LDL.LU R139, [R1+0x95c] ;  /* 0x00095c00018b7983 */ /* 0x002ea80000300800 */
[----:B------:R-:W2:Y:S04]  /*2fc30*/  LDL.LU R136, [R1+0x960] ;  /* 0x0009600001887983 */ /* 0x000ea80000300800 */
[----:B------:R1:W-:Y:S02]  /*2fc40*/  LDGSTS.E [R3+0x2600], [R124.64], P2 ;  /* 0x026000007c037fae */ /* 0x0003e40009121848 */
[----:B-1----:R-:W-:Y:S01]  /*2fc50*/  IMAD.MOV.U32 R125, RZ, RZ, R135 ;  /* 0x000000ffff7d7224 */ /* 0x002fe200078e0087 */
[----:B------:R-:W-:Y:S01]  /*2fc60*/  MOV R124, R132 ;  /* 0x00000084007c7202 */ /* 0x000fe20000000f00 */
[----:B---3--:R-:W3:Y:S04]  /*2fc70*/  LDL.LU R135, [R1+0x964] ;  /* 0x0009640001877983 */ /* 0x008ee80000300800 */
[----:B------:R-:W3:Y:S04]  /*2fc80*/  LDL.LU R132, [R1+0x968] ;  /* 0x0009680001847983 */ /* 0x000ee80000300800 */
[----:B------:R1:W-:Y:S01]  /*2fc90*/  LDGSTS.E [R3+0x4000], [R124.64], P1 ;  /* 0x040000007c037fae */ /* 0x0003e20008921848 */
[----:B------:R-:W-:-:S05]  /*2fca0*/  IADD3 R140, P2, R140, R129, RZ ;  /* 0x000000818c8c7210 */ /* 0x000fca0007f5e0ff */
[--C-:B------:R-:W-:Y:S01]  /*2fcb0*/  IMAD.X R141, R141, 0x1, R0.reuse, P2 ;  /* 0x000000018d8d7824 */ /* 0x100fe200010e0600 */
[----:B------:R-:W-:Y:S01]  /*2fcc0*/  STL [R1+0x11fc], R140 ;  /* 0x0011fc8c01007387 */ /* 0x000fe20000100800 */
[----:B------:R-:W-:Y:S02]  /*2fcd0*/  IADD3 R137, P3, R137, R129, RZ ;  /* 0x0000008189897210 */ /* 0x000fe40007f7e0ff */
[----:B-1----:R-:W-:Y:S01]  /*2fce0*/  IMAD.MOV.U32 R125, RZ, RZ, R141 ;  /* 0x000000ffff7d7224 */ /* 0x002fe200078e008d */
[----:B------:R-:W-:Y:S02]  /*2fcf0*/  MOV R124, R140 ;  /* 0x0000008c007c7202 */ /* 0x000fe40000000f00 */
[----:B------:R-:W-:Y:S01]  /*2fd00*/  IMAD.X R138, R138, 0x1, R0, P3 ;  /* 0x000000018a8a7824 */ /* 0x000fe200018e0600 */
[----:B------:R1:W-:Y:S04]  /*2fd10*/  STL [R1+0x11f8], R141 ;  /* 0x0011f88d01007387 */ /* 0x0003e80000100800 */
[----:B------:R-:W-:Y:S04]  /*2fd20*/  STL [R1+0x1204], R137 ;  /* 0x0012048901007387 */ /* 0x000fe80000100800 */
[----:B------:R1:W-:Y:S01]  /*2fd30*/  STL [R1+0x1200], R138 ;  /* 0x0012008a01007387 */ /* 0x0003e20000100800 */
[----:B------:R-:W-:-:S03]  /*2fd40*/  ISETP.GT.AND P2, PT, R2, 0xc, PT ;  /* 0x0000000c0200780c */ /* 0x000fc60003f44270 */
[----:B------:R1:W-:Y:S04]  /*2fd50*/  LDGSTS.E [R3+0x4200], [R124.64], P1 ;  /* 0x042000007c037fae */ /* 0x0003e80008921848 */
[----:B-1----:R-:W3:Y:S04]  /*2fd60*/  LDL.LU R141, [R1+0x96c] ;  /* 0x00096c00018d7983 */ /* 0x002ee80000300800 */
[----:B------:R-:W3:Y:S01]  /*2fd70*/  LDL.LU R140, [R1+0x970] ;  /* 0x00097000018c7983 */ /* 0x000ee20000300800 */
[----:B------:R-:W-:Y:S02]  /*2fd80*/  IMAD.MOV.U32 R124, RZ, RZ, R137 ;  /* 0x000000ffff7c7224 */ /* 0x000fe400078e0089 */
[----:B------:R-:W-:-:S02]  /*2fd90*/  IMAD.MOV.U32 R125, RZ, RZ, R138 ;  /* 0x000000ffff7d7224 */ /* 0x000fc400078e008a */
[----:B------:R-:W3:Y:S04]  /*2fda0*/  LDL.LU R138, [R1+0x9d4] ;  /* 0x0009d400018a7983 */ /* 0x000ee80000300800 */
[----:B------:R-:W3:Y:S04]  /*2fdb0*/  LDL.LU R137, [R1+0x9d8] ;  /* 0x0009d80001897983 */ /* 0x000ee80000300800 */
[----:B------:R1:W-:Y:S02]  /*2fdc0*/  LDGSTS.E [R3+0x4400], [R124.64], P1 ;  /* 0x044000007c037fae */ /* 0x0003e40008921848 */
[----:B-1----:R-:W-:-:S04]  /*2fdd0*/  SEL R124, RZ, 0x4, !P2 ;  /* 0x00000004ff7c7807 */ /* 0x002fc80005000000 */
[----:B------:R-:W-:-:S04]  /*2fde0*/  SEL R124, R124, RZ, !P0 ;  /* 0x000000ff7c7c7207 */ /* 0x000fc80004000000 */
[----:B------:R-:W-:Y:S02]  /*2fdf0*/  ISETP.NE.U32.AND P2, PT, R124, RZ, PT ;  /* 0x000000ff7c00720c */ /* 0x000fe40003f45070 */
[----:B----4-:R-:W-:-:S04]  /*2fe00*/  IADD3 R131, P3, R131, R129, RZ ;  /* 0x0000008183837210 */ /* 0x010fc80007f7e0ff */
[----:B------:R-:W-:Y:S02]  /*2fe10*/  IADD3.X R134, R134, R0, RZ, P3, !PT ;  /* 0x0000000086867210 */ /* 0x000fe40001ffe4ff */
[----:B--2---:R-:W-:Y:S01]  /*2fe20*/  IADD3 R126, P4, R126, R129, RZ ;  /* 0x000000817e7e7210 */ /* 0x004fe20007f9e0ff */
[----:B------:R-:W-:Y:S01]  /*2fe30*/  STL [R1+0x120c], R131 ;  /* 0x00120c8301007387 */ /* 0x000fe20000100800 */
[----:B------:R-:W-:-:S03]  /*2fe40*/  IMAD.MOV.U32 R124, RZ, RZ, R131 ;  /* 0x000000ffff7c7224 */ /* 0x000fc600078e0083 */
[----:B------:R-:W-:Y:S01]  /*2fe50*/  IMAD.X R127, R127, 0x1, R0, P4 ;  /* 0x000000017f7f7824 */ /* 0x000fe200020e0600 */
[----:B------:R1:W-:Y:S01]  /*2fe60*/  STL [R1+0x1208], R134 ;  /* 0x0012088601007387 */ /* 0x0003e20000100800 */
[----:B------:R-:W-:-:S03]  /*2fe70*/  IMAD.MOV.U32 R125, RZ, RZ, R134 ;  /* 0x000000ffff7d7224 */ /* 0x000fc600078e0086 */
[----:B------:R-:W-:Y:S04]  /*2fe80*/  STL [R1+0x958], R126 ;  /* 0x0009587e01007387 */ /* 0x000fe80000100800 */
[----:B------:R2:W-:Y:S04]  /*2fe90*/  STL [R1+0x954], R127 ;  /* 0x0009547f01007387 */ /* 0x0005e80000100800 */
[----:B-1----:R-:W4:Y:S04]  /*2fea0*/  LDL.LU R134, [R1+0x9dc] ;  /* 0x0009dc0001867983 */ /* 0x002f280000300800 */
[----:B------:R1:W-:Y:S04]  /*2feb0*/  LDGSTS.E [R3+0x4600], [R124.64], P1 ;  /* 0x046000007c037fae */ /* 0x0003e80008921848 */
[----:B------:R-:W4:Y:S01]  /*2fec0*/  LDL.LU R131, [R1+0x9e0] ;  /* 0x0009e00001837983 */ /* 0x000f220000300800 */
[----:B-1----:R-:W-:Y:S01]  /*2fed0*/  IMAD.MOV.U32 R125, RZ, RZ, R127 ;  /* 0x000000ffff7d7224 */ /* 0x002fe200078e007f */
[----:B------:R-:W-:-:S02]  /*2fee0*/  MOV R124, R126 ;  /* 0x0000007e007c7202 */ /* 0x000fc40000000f00 */
[----:B--2---:R-:W2:Y:S04]  /*2fef0*/  LDL.LU R127, [R1+0x9e4] ;  /* 0x0009e400017f7983 */ /* 0x004ea80000300800 */
[----:B------:R-:W2:Y:S04]  /*2ff00*/  LDL.LU R126, [R1+0x9e8] ;  /* 0x0009e800017e7983 */ /* 0x000ea80000300800 */
[----:B------:R1:W-:Y:S01]  /*2ff10*/  LDGSTS.E [R3+0x6000], [R124.64], P2 ;  /* 0x060000007c037fae */ /* 0x0003e20009121848 */
[----:B------:R-:W-:-:S05]  /*2ff20*/  IADD3 R136, P1, R136, R129, RZ ;  /* 0x0000008188887210 */ /* 0x000fca0007f3e0ff */
[----:B------:R-:W-:Y:S01]  /*2ff30*/  IMAD.X R139, R139, 0x1, R0, P1 ;  /* 0x000000018b8b7824 */ /* 0x000fe200008e0600 */
[----:B-1----:R-:W-:-:S03]  /*2ff40*/  MOV R124, R136 ;  /* 0x00000088007c7202 */ /* 0x002fc60000000f00 */
[----:B------:R-:W-:Y:S01]  /*2ff50*/  IMAD.MOV.U32 R125, RZ, RZ, R139 ;  /* 0x000000ffff7d7224 */ /* 0x000fe200078e008b */
[----:B------:R-:W-:Y:S04]  /*2ff60*/  STL [R1+0x960], R136 ;  /* 0x0009608801007387 */ /* 0x000fe80000100800 */
[----:B------:R1:W-:Y:S01]  /*2ff70*/  STL [R1+0x95c], R139 ;  /* 0x00095c8b01007387 */ /* 0x0003e20000100800 */
[----:B---3--:R-:W-:-:S03]  /*2ff80*/  IADD3 R132, P3, R132, R129, RZ ;  /* 0x0000008184847210 */ /* 0x008fc60007f7e0ff */
[----:B------:R3:W-:Y:S02]  /*2ff90*/  LDGSTS.E [R3+0x6200], [R124.64], P2 ;  /* 0x062000007c037fae */ /* 0x0007e40009121848 */
[----:B------:R-:W-:Y:S02]  /*2ffa0*/  IMAD.X R135, R135, 0x1, R0, P3 ;  /* 0x0000000187877824 */ /* 0x000fe400018e0600 */
[----:B------:R-:W-:Y:S01]  /*2ffb0*/  STL [R1+0x968], R132 ;  /* 0x0009688401007387 */ /* 0x000fe20000100800 */
[----:B------:R-:W-:-:S03]  /*2ffc0*/  ISETP.GT.AND P1, PT, R2, 0x10, PT ;  /* 0x000000100200780c */ /* 0x000fc60003f24270 */
[----:B------:R3:W-:Y:S02]  /*2ffd0*/  STL [R1+0x964], R135 ;  /* 0x0009648701007387 */ /* 0x0007e40000100800 */
[----:B---3--:R-:W-:Y:S02]  /*2ffe0*/  IMAD.MOV.U32 R124, RZ, RZ, R132 ;  /* 0x000000ffff7c7224 */ /* 0x008fe400078e0084 */
[----:B-1----:R-:W2:Y:S01]  /*2fff0*/  LDL.LU R139, [R1+0x9ec] ;  /* 0x0009ec00018b7983 */ /* 0x002ea20000300800 */
[----:B------:R-:W-:-:S03]  /*30000*/  IMAD.MOV.U32 R125, RZ, RZ, R135 ;  /* 0x000000ffff7d7224 */ /* 0x000fc600078e0087 */
[----:B------:R-:W2:Y:S04]  /*30010*/  LDL.LU R136, [R1+0x9f0] ;  /* 0x0009f00001887983 */ /* 0x000ea80000300800 */
[----:B------:R-:W2:Y:S04]  /*30020*/  LDL.LU R135, [R1+0xa54] ;  /* 0x000a540001877983 */ /* 0x000ea80000300800 */
[----:B------:R-:W2:Y:S04]  /*30030*/  LDL.LU R132, [R1+0xa58] ;  /* 0x000a580001847983 */ /* 0x000ea80000300800 */
[----:B------:R1:W-:Y:S02]  /*30040*/  LDGSTS.E [R3+0x6400], [R124.64], P2 ;  /* 0x064000007c037fae */ /* 0x0003e40009121848 */
[----:B-1----:R-:W-:-:S02]  /*30050*/  SEL R124, RZ, 0x4, !P1 ;  /* 0x00000004ff7c7807 */ /* 0x002fc40004800000 */
[-C--:B------:R-:W-:Y:S02]  /*30060*/  IADD3 R140, P3, R140, R129.reuse, RZ ;  /* 0x000000818c8c7210 */ /* 0x080fe40007f7e0ff */
[----:B------:R-:W-:Y:S02]  /*30070*/  SEL R124, R124, RZ, !P0 ;  /* 0x000000ff7c7c7207 */ /* 0x000fe40004000000 */
[----:B------:R-:W-:Y:S01]  /*30080*/  IADD3.X R141, R141, R0, RZ, P3, !PT ;  /* 0x000000008d8d7210 */ /* 0x000fe20001ffe4ff */
[----:B------:R-:W-:Y:S01]  /*30090*/  STL [R1+0x970], R140 ;  /* 0x0009708c01007387 */ /* 0x000fe20000100800 */
[----:B------:R-:W-:Y:S02]  /*300a0*/  ISETP.NE.U32.AND P1, PT, R124, RZ, PT ;  /* 0x000000ff7c00720c */ /* 0x000fe40003f25070 */
[----:B------:R-:W-:Y:S01]  /*300b0*/  IADD3 R137, P4, R137, R129, RZ ;  /* 0x0000008189897210 */ /* 0x000fe20007f9e0ff */
[----:B------:R-:W-:Y:S01]  /*300c0*/  IMAD.MOV.U32 R124, RZ, RZ, R140 ;  /* 0x000000ffff7c7224 */ /* 0x000fe200078e008c */
[----:B------:R1:W-:Y:S01]  /*300d0*/  STL [R1+0x96c], R141 ;  /* 0x00096c8d01007387 */ /* 0x0003e20000100800 */
[----:B------:R-:W-:-:S02]  /*300e0*/  IMAD.MOV.U32 R125, RZ, RZ, R141 ;  /* 0x000000ffff7d7224 */ /* 0x000fc400078e008d */
[----:B------:R-:W-:Y:S01]  /*300f0*/  IMAD.X R138, R138, 0x1, R0, P4 ;  /* 0x000000018a8a7824 */ /* 0x000fe200020e0600 */
[----:B------:R-:W-:Y:S04]  /*30100*/  STL [R1+0x9d8], R137 ;  /* 0x0009d88901007387 */ /* 0x000fe80000100800 */
[----:B------:R1:W-:Y:S04]  /*30110*/  STL [R1+0x9d4], R138 ;  /* 0x0009d48a01007387 */ /* 0x0003e80000100800 */
[----:B-1----:R-:W2:Y:S04]  /*30120*/  LDL.LU R141, [R1+0xa5c] ;  /* 0x000a5c00018d7983 */ /* 0x002ea80000300800 */
[----:B------:R1:W-:Y:S04]  /*30130*/  LDGSTS.E [R3+0x6600], [R124.64], P2 ;  /* 0x066000007c037fae */ /* 0x0003e80009121848 */
[----:B------:R-:W2:Y:S01]  /*30140*/  LDL.LU R140, [R1+0xa60] ;  /* 0x000a6000018c7983 */ /* 0x000ea20000300800 */
[----:B-1----:R-:W-:Y:S01]  /*30150*/  IMAD.MOV.U32 R125, RZ, RZ, R138 ;  /* 0x000000ffff7d7224 */ /* 0x002fe200078e008a */
[----:B------:R-:W-:-:S02]  /*30160*/  MOV R124, R137 ;  /* 0x00000089007c7202 */ /* 0x000fc40000000f00 */
[----:B------:R-:W2:Y:S04]  /*30170*/  LDL.LU R138, [R1+0xa64] ;  /* 0x000a6400018a7983 */ /* 0x000ea80000300800 */
[----:B------:R-:W2:Y:S04]  /*30180*/  LDL.LU R137, [R1+0xa68] ;  /* 0x000a680001897983 */ /* 0x000ea80000300800 */
[----:B------:R1:W-:Y:S01]  /*30190*/  LDGSTS.E [R3+0x8000], [R124.64], P1 ;  /* 0x080000007c037fae */ /* 0x0003e20008921848 */
[----:B----4-:R-:W-:-:S05]  /*301a0*/  IADD3 R131, P2, R131, R129, RZ ;  /* 0x0000008183837210 */ /* 0x010fca0007f5e0ff */
[----:B------:R-:W-:Y:S01]  /*301b0*/  IMAD.X R134, R134, 0x1, R0, P2 ;  /* 0x0000000186867824 */ /* 0x000fe200010e0600 */
[----:B-1----:R-:W-:Y:S01]  /*301c0*/  MOV R124, R131 ;  /* 0x00000083007c7202 */ /* 0x002fe20000000f00 */
[----:B------:R-:W-:Y:S01]  /*301d0*/  STL [R1+0x9e0], R131 ;  /* 0x0009e08301007387 */ /* 0x000fe20000100800 */
[----:B--2---:R-:W-:Y:S01]  /*301e0*/  IADD3 R126, P3, R126, R129, RZ ;  /* 0x000000817e7e7210 */ /* 0x004fe20007f7e0ff */
[----:B------:R-:W-:Y:S02]  /*301f0*/  IMAD.MOV.U32 R125, RZ, RZ, R134 ;  /* 0x000000ffff7d7224 */ /* 0x000fe400078e0086 */
[----:B------:R1:W-:Y:S02]  /*30200*/  STL [R1+0x9dc], R134 ;  /* 0x0009dc8601007387 */ /* 0x0003e40000100800 */
[----:B------:R-:W-:Y:S02]  /*30210*/  IMAD.X R127, R127, 0x1, R0, P3 ;  /* 0x000000017f7f7824 */ /* 0x000fe400018e0600 */
[----:B------:R-:W-:Y:S04]  /*30220*/  STL [R1+0x9e8], R126 ;  /* 0x0009e87e01007387 */ /* 0x000fe80000100800 */
[----:B------:R2:W-:Y:S04]  /*30230*/  STL [R1+0x9e4], R127 ;  /* 0x0009e47f01007387 */ /* 0x0005e80000100800 */
[----:B------:R4:W-:Y:S04]  /*30240*/  LDGSTS.E [R3+0x8200], [R124.64], P1 ;  /* 0x082000007c037fae */ /* 0x0009e80008921848 */
[----:B-1----:R-:W3:Y:S04]  /*30250*/  LDL.LU R134, [R1+0xa6c] ;  /* 0x000a6c0001867983 */ /* 0x002ee80000300800 */
[----:B------:R-:W3:Y:S01]  /*30260*/  LDL.LU R131, [R1+0xa70] ;  /* 0x000a700001837983 */ /* 0x000ee20000300800 */
[----:B----4-:R-:W-:-:S02]  /*30270*/  IMAD.MOV.U32 R125, RZ, RZ, R127 ;  /* 0x000000ffff7d7224 */ /* 0x010fc400078e007f */
[----:B------:R-:W-:Y:S01]  /*30280*/  IMAD.MOV.U32 R124, RZ, RZ, R126 ;  /* 0x000000ffff7c7224 */ /* 0x000fe200078e007e */
[----:B--2---:R-:W2:Y:S04]  /*30290*/  LDL.LU R127, [R1+0xad4] ;  /* 0x000ad400017f7983 */ /* 0x004ea80000300800 */
[----:B------:R-:W4:Y:S01]  /*302a0*/  LDL.LU R126, [R1+0xad8] ;  /* 0x000ad800017e7983 */ /* 0x000f220000300800 */
[----:B------:R-:W-:-:S03]  /*302b0*/  ISETP.GT.AND P2, PT, R2, 0x14, PT ;  /* 0x000000140200780c */ /* 0x000fc60003f44270 */
[----:B------:R1:W-:Y:S02]  /*302c0*/  LDGSTS.E [R3+0x8400], [R124.64], P1 ;  /* 0x084000007c037fae */ /* 0x0003e40008921848 */
[----:B-1----:R-:W-:-:S04]  /*302d0*/  SEL R124, RZ, 0x4, !P2 ;  /* 0x00000004ff7c7807 */ /* 0x002fc80005000000 */
[----:B------:R-:W-:-:S04]  /*302e0*/  SEL R124, R124, RZ, !P0 ;  /* 0x000000ff7c7c7207 */ /* 0x000fc80004000000 */
[----:B------:R-:W-:Y:S02]  /*302f0*/  ISETP.NE.U32.AND P2, PT, R124, RZ, PT ;  /* 0x000000ff7c00720c */ /* 0x000fe40003f45070 */
[----:B------:R-:W-:-:S04]  /*30300*/  IADD3 R136, P3, R136, R129, RZ ;  /* 0x0000008188887210 */ /* 0x000fc80007f7e0ff */
[----:B------:R-:W-:Y:S02]  /*30310*/  IADD3.X R139, R139, R0, RZ, P3, !PT ;  /* 0x000000008b8b7210 */ /* 0x000fe40001ffe4ff */
[----:B------:R-:W-:Y:S01]  /*30320*/  IADD3 R132, P4, R132, R129, RZ ;  /* 0x0000008184847210 */ /* 0x000fe20007f9e0ff */
[----:B------:R-:W-:Y:S01]  /*30330*/  STL [R1+0x9f0], R136 ;  /* 0x0009f08801007387 */ /* 0x000fe20000100800 */
[----:B------:R-:W-:-:S03]  /*30340*/  IMAD.MOV.U32 R124, RZ, RZ, R136 ;  /* 0x000000ffff7c7224 */ /* 0x000fc600078e0088 */
[----:B------:R-:W-:Y:S01]  /*30350*/  IMAD.X R135, R135, 0x1, R0, P4 ;  /* 0x0000000187877824 */ /* 0x000fe200020e0600 */
[----:B------:R1:W-:Y:S01]  /*30360*/  STL [R1+0x9ec], R139 ;  /* 0x0009ec8b01007387 */ /* 0x0003e20000100800 */
[----:B------:R-:W-:-:S03]  /*30370*/  IMAD.MOV.U32 R125, RZ, RZ, R139 ;  /* 0x000000ffff7d7224 */ /* 0x000fc600078e008b */
[----:B------:R-:W-:Y:S04]  /*30380*/  STL [R1+0xa58], R132 ;  /* 0x000a588401007387 */ /* 0x000fe80000100800 */
[----:B------:R1:W-:Y:S04]  /*30390*/  STL [R1+0xa54], R135 ;  /* 0x000a548701007387 */ /* 0x0003e80000100800 */
[----:B-1----:R-:W2:Y:S04]  /*303a0*/  LDL.LU R139, [R1+0xadc] ;  /* 0x000adc00018b7983 */ /* 0x002ea80000300800 */
[----:B------:R-:W2:Y:S04]  /*303b0*/  LDL.LU R136, [R1+0xae0] ;  /* 0x000ae00001887983 */ /* 0x000ea80000300800 */
[----:B------:R1:W-:Y:S02]  /*303c0*/  LDGSTS.E [R3+0x8600], [R124.64], P1 ;  /* 0x086000007c037fae */ /* 0x0003e40008921848 */
[----:B-1----:R-:W-:Y:S01]  /*303d0*/  IMAD.MOV.U32 R125, RZ, RZ, R135 ;  /* 0x000000ffff7d7224 */ /* 0x002fe200078e0087 */
[----:B------:R-:W-:Y:S01]  /*303e0*/  MOV R124, R132 ;  /* 0x00000084007c7202 */ /* 0x000fe20000000f00 */
[----:B------:R-:W2:Y:S04]  /*303f0*/  LDL.LU R135, [R1+0xae4] ;  /* 0x000ae40001877983 */ /* 0x000ea80000300800 */
[----:B------:R-:W2:Y:S04]  /*30400*/  LDL.LU R132, [R1+0xae8] ;  /* 0x000ae80001847983 */ /* 0x000ea80000300800 */
[----:B------:R1:W-:Y:S01]  /*30410*/  LDGSTS.E [R3+0xa000], [R124.64], P2 ;  /* 0x0a0000007c037fae */ /* 0x0003e20009121848 */
[----:B------:R-:W-:-:S05]  /*30420*/  IADD3 R140, P1, R140, R129, RZ ;  /* 0x000000818c8c7210 */ /* 0x000fca0007f3e0ff */
[--C-:B------:R-:W-:Y:S01]  /*30430*/  IMAD.X R141, R141, 0x1, R0.reuse, P1 ;  /* 0x000000018d8d7824 */ /* 0x100fe200008e0600 */
[----:B-1----:R-:W-:Y:S01]  /*30440*/  MOV R124, R140 ;  /* 0x0000008c007c7202 */ /* 0x002fe20000000f00 */
[----:B------:R-:W-:Y:S01]  /*30450*/  STL [R1+0xa60], R140 ;  /* 0x000a608c01007387 */ /* 0x000fe20000100800 */
[----:B------:R-:W-:Y:S01]  /*30460*/  IADD3 R137, P3, R137, R129, RZ ;  /* 0x0000008189897210 */ /* 0x000fe20007f7e0ff */
[----:B------:R-:W-:Y:S02]  /*30470*/  IMAD.MOV.U32 R125, RZ, RZ, R141 ;  /* 0x000000ffff7d7224 */ /* 0x000fe400078e008d */
[----:B------:R1:W-:Y:S02]  /*30480*/  STL [R1+0xa5c], R141 ;  /* 0x000a5c8d01007387 */ /* 0x0003e40000100800 */
[----:B------:R-:W-:Y:S02]  /*30490*/  IMAD.X R138, R138, 0x1, R0, P3 ;  /* 0x000000018a8a7824 */ /* 0x000fe400018e0600 */
[----:B------:R-:W-:Y:S04]  /*304a0*/  STL [R1+0xa68], R137 ;  /* 0x000a688901007387 */ /* 0x000fe80000100800 */
[----:B------:R1:W-:Y:S01]  /*304b0*/  STL [R1+0xa64], R138 ;  /* 0x000a648a01007387 */ /* 0x0003e20000100800 */
[----:B------:R-:W-:-:S03]  /*304c0*/  ISETP.GT.AND P1, PT, R2, 0x18, PT ;  /* 0x000000180200780c */ /* 0x000fc60003f24270 */
[----:B------:R1:W-:Y:S04]  /*304d0*/  LDGSTS.E [R3+0xa200], [R124.64], P2 ;  /* 0x0a2000007c037fae */ /* 0x0003e80009121848 */
[----:B-1----:R-:W2:Y:S04]  /*304e0*/  LDL.LU R141, [R1+0xaec] ;  /* 0x000aec00018d7983 */ /* 0x002ea80000300800 */
[----:B------:R-:W2:Y:S01]  /*304f0*/  LDL.LU R140, [R1+0xaf0] ;  /* 0x000af000018c7983 */ /* 0x000ea20000300800 */
[----:B------:R-:W-:Y:S02]  /*30500*/  IMAD.MOV.U32 R124, RZ, RZ, R137 ;  /* 0x000000ffff7c7224 */ /* 0x000fe400078e0089 */
[----:B------:R-:W-:-:S02]  /*30510*/  IMAD.MOV.U32 R125, RZ, RZ, R138 ;  /* 0x000000ffff7d7224 */ /* 0x000fc400078e008a */
[----:B------:R-:W2:Y:S04]  /*30520*/  LDL.LU R138, [R1+0xb54] ;  /* 0x000b5400018a7983 */ /* 0x000ea80000300800 */
[----:B------:R-:W2:Y:S04]  /*30530*/  LDL.LU R137, [R1+0xb58] ;  /* 0x000b580001897983 */ /* 0x000ea80000300800 */
[----:B------:R1:W-:Y:S02]  /*30540*/  LDGSTS.E [R3+0xa400], [R124.64], P2 ;  /* 0x0a4000007c037fae */ /* 0x0003e40009121848 */
[----:B-1----:R-:W-:-:S04]  /*30550*/  SEL R124, RZ, 0x4, !P1 ;  /* 0x00000004ff7c7807 */ /* 0x002fc80004800000 */
[----:B------:R-:W-:-:S04]  /*30560*/  SEL R124, R124, RZ, !P0 ;  /* 0x000000ff7c7c7207 */ /* 0x000fc80004000000 */
[----:B------:R-:W-:Y:S02]  /*30570*/  ISETP.NE.U32.AND P1, PT, R124, RZ, PT ;  /* 0x000000ff7c00720c */ /* 0x000fe40003f25070 */
[----:B---3--:R-:W-:-:S04]  /*30580*/  IADD3 R131, P3, R131, R129, RZ ;  /* 0x0000008183837210 */ /* 0x008fc80007f7e0ff */
[----:B------:R-:W-:Y:S02]  /*30590*/  IADD3.X R134, R134, R0, RZ, P3, !PT ;  /* 0x0000000086867210 */ /* 0x000fe40001ffe4ff */
[----:B----4-:R-:W-:Y:S01]  /*305a0*/  IADD3 R126, P4, R126, R129, RZ ;  /* 0x000000817e7e7210 */ /* 0x010fe20007f9e0ff */
[----:B------:R-:W-:Y:S01]  /*305b0*/  STL [R1+0xa70], R131 ;  /* 0x000a708301007387 */ /* 0x000fe20000100800 */
[----:B------:R-:W-:-:S03]  /*305c0*/  IMAD.MOV.U32 R124, RZ, RZ, R131 ;  /* 0x000000ffff7c7224 */ /* 0x000fc600078e0083 */
[----:B--2---:R-:W-:Y:S01]  /*305d0*/  IMAD.X R127, R127, 0x1, R0, P4 ;  /* 0x000000017f7f7824 */ /* 0x004fe200020e0600 */
[----:B------:R1:W-:Y:S01]  /*305e0*/  STL [R1+0xa6c], R134 ;  /* 0x000a6c8601007387 */ /* 0x0003e20000100800 */
[----:B------:R-:W-:-:S03]  /*305f0*/  IMAD.MOV.U32 R125, RZ, RZ, R134 ;  /* 0x000000ffff7d7224 */ /* 0x000fc600078e0086 */
[----:B------:R-:W-:Y:S04]  /*30600*/  STL [R1+0xad8], R126 ;  /* 0x000ad87e01007387 */ /* 0x000fe80000100800 */
[----:B------:R2:W-:Y:S04]  /*30610*/  STL [R1+0xad4], R127 ;  /* 0x000ad47f01007387 */ /* 0x0005e80000100800 */
[----:B-1----:R-:W3:Y:S04]  /*30620*/  LDL.LU R134, [R1+0xb5c] ;  /* 0x000b5c0001867983 */ /* 0x002ee80000300800 */
        /* <DEDUP_REMOVED lines=9> */
[----:B-1----:R-:W-:Y:S01]  /*306c0*/  MOV R124, R136 ;  /* 0x00000088007c7202 */ /* 0x002fe20000000f00 */
[----:B------:R-:W-:Y:S02]  /*306d0*/  STL [R1+0xae0], R136 ;  /* 0x000ae08801007387 */ /* 0x000fe40000100800 */
[----:B------:R-:W-:Y:S02]  /*306e0*/  IMAD.MOV.U32 R125, RZ, RZ, R139 ;  /* 0x000000ffff7d7224 */ /* 0x000fe400078e008b */
[----:B------:R1:W-:Y:S01]  /*306f0*/  STL [R1+0xadc], R139 ;  /* 0x000adc8b01007387 */ /* 0x0003e20000100800 */
[----:B------:R-:W-:-:S03]  /*30700*/  IADD3 R132, P3, R132, R129, RZ ;  /* 0x0000008184847210 */ /* 0x000fc60007f7e0ff */
[----:B------:R1:W-:Y:S02]  /*30710*/  LDGSTS.E [R3+0xc200], [R124.64], P1 ;  /* 0x0c2000007c037fae */ /* 0x0003e40008921848 */
[----:B------:R-:W-:Y:S02]  /*30720*/  IMAD.X R135, R135, 0x1, R0, P3 ;  /* 0x0000000187877824 */ /* 0x000fe400018e0600 */
[----:B------:R-:W-:Y:S01]  /*30730*/  STL [R1+0xae8], R132 ;  /* 0x000ae88401007387 */ /* 0x000fe20000100800 */
[----:B------:R-:W-:-:S03]  /*30740*/  ISETP.GT.AND P2, PT, R2, 0x1c, PT ;  /* 0x0000001c0200780c */ /* 0x000fc60003f44270 */
[----:B------:R1:W-:Y:S02]  /*30750*/  STL [R1+0xae4], R135 ;  /* 0x000ae48701007387 */ /* 0x0003e40000100800 */
[----:B-1----:R-:W-:Y:S02]  /*30760*/  IMAD.MOV.U32 R124, RZ, RZ, R132 ;  /* 0x000000ffff7c7224 */ /* 0x002fe400078e0084 */
[----:B------:R-:W2:Y:S01]  /*30770*/  LDL.LU R139, [R1+0xb6c] ;  /* 0x000b6c00018b7983 */ /* 0x000ea20000300800 */
        /* <DEDUP_REMOVED lines=10> */
[----:B------:R-:W-:-:S03]  /*30820*/  IADD3 R137, P4, R137, R129, RZ ;  /* 0x0000008189897210 */ /* 0x000fc60007f9e0ff */
[----:B------:R1:W-:Y:S01]  /*30830*/  STL [R1+0xaec], R141 ;  /* 0x000aec8d01007387 */ /* 0x0003e20000100800 */
[----:B------:R-:W-:Y:S01]  /*30840*/  ISETP.NE.U32.AND P2, PT, R124, RZ, PT ;  /* 0x000000ff7c00720c */ /* 0x000fe20003f45070 */
[----:B------:R-:W-:Y:S02]  /*30850*/  IMAD.X R138, R138, 0x1, R0, P4 ;  /* 0x000000018a8a7824 */ /* 0x000fe400020e0600 */
[----:B------:R-:W-:Y:S01]  /*30860*/  STL [R1+0xb58], R137 ;  /* 0x000b588901007387 */ /* 0x000fe20000100800 */
[----:B------:R-:W-:Y:S02]  /*30870*/  IMAD.MOV.U32 R124, RZ, RZ, R140 ;  /* 0x000000ffff7c7224 */ /* 0x000fe400078e008c */
[----:B------:R-:W-:Y:S01]  /*30880*/  IMAD.MOV.U32 R125, RZ, RZ, R141 ;  /* 0x000000ffff7d7224 */ /* 0x000fe200078e008d */
        /* <DEDUP_REMOVED lines=9> */
[----:B----4-:R-:W-:-:S05]  /*30920*/  IADD3 R131, P1, R131, R129, RZ ;  /* 0x0000008183837210 */ /* 0x010fca0007f3e0ff */
[----:B---3--:R-:W-:Y:S01]  /*30930*/  IMAD.X R134, R134, 0x1, R0, P1 ;  /* 0x0000000186867824 */ /* 0x008fe200008e0600 */
        /* <DEDUP_REMOVED lines=9> */
[----:B-1----:R-:W4:Y:S04]  /*309d0*/  LDL.LU R134, [R1+0xbec] ;  /* 0x000bec0001867983 */ /* 0x002f280000300800 */
[----:B------:R-:W4:Y:S01]  /*309e0*/  LDL.LU R131, [R1+0xbf0] ;  /* 0x000bf00001837983 */ /* 0x000f220000300800 */
[----:B---3--:R-:W-:-:S02]  /*309f0*/  IMAD.MOV.U32 R125, RZ, RZ, R127 ;  /* 0x000000ffff7d7224 */ /* 0x008fc400078e007f */
[----:B------:R-:W-:Y:S01]  /*30a00*/  IMAD.MOV.U32 R124, RZ, RZ, R126 ;  /* 0x000000ffff7c7224 */ /* 0x000fe200078e007e */
[----:B--2---:R-:W2:Y:S04]  /*30a10*/  LDL.LU R127, [R1+0xc54] ;  /* 0x000c5400017f7983 */ /* 0x004ea80000300800 */
[----:B------:R-:W3:Y:S01]  /*30a20*/  LDL.LU R126, [R1+0xc58] ;  /* 0x000c5800017e7983 */ /* 0x000ee20000300800 */
[----:B------:R-:W-:-:S03]  /*30a30*/  ISETP.GT.AND P1, PT, R2, 0x20, PT ;  /* 0x000000200200780c */ /* 0x000fc60003f24270 */
[----:B------:R1:W-:Y:S02]  /*30a40*/  LDGSTS.E [R3+0xe400], [R124.64], P2 ;  /* 0x0e4000007c037fae */ /* 0x0003e40009121848 */
[----:B-1----:R-:W-:-:S04]  /*30a50*/  SEL R124, RZ, 0x4, !P1 ;  /* 0x00000004ff7c7807 */ /* 0x002fc80004800000 */
[----:B------:R-:W-:-:S04]  /*30a60*/  SEL R124, R124, RZ, !P0 ;  /* 0x000000ff7c7c7207 */ /* 0x000fc80004000000 */
[----:B------:R-:W-:Y:S02]  /*30a70*/  ISETP.NE.U32.AND P1, PT, R124, RZ, PT ;  /* 0x000000ff7c00720c */ /* 0x000fe40003f25070 */
[----:B------:R-:W-:-:S04]  /*30a80*/  IADD3 R136, P3, R136, R129, RZ ;  /* 0x0000008188887210 */ /* 0x000fc80007f7e0ff */
[----:B------:R-:W-:Y:S02]  /*30a90*/  IADD3.X R139, R139, R0, RZ, P3, !PT ;  /* 0x000000008b8b7210 */ /* 0x000fe40001ffe4ff */
[-C--:B------:R-:W-:Y:S01]  /*30aa0*/  IADD3 R132, P4, R132, R129.reuse, RZ ;  /* 0x0000008184847210 */ /* 0x080fe20007f9e0ff */
[----:B------:R-:W-:Y:S04]  /*30ab0*/  STL [R1+0xb70], R136 ;  /* 0x000b708801007387 */ /* 0x000fe80000100800 */
[----:B------:R-:W-:Y:S01]  /*30ac0*/  IMAD.X R135, R135, 0x1, R0, P4 ;  /* 0x0000000187877824 */ /* 0x000fe200020e0600 */
[----:B------:R1:W-:Y:S01]  /*30ad0*/  STL [R1+0xb6c], R139 ;  /* 0x000b6c8b01007387 */ /* 0x0003e20000100800 */
[----:B------:R-:W-:Y:S02]  /*30ae0*/  IMAD.MOV.U32 R124, RZ, RZ, R136 ;  /* 0x000000ffff7c7224 */ /* 0x000fe400078e0088 */
[----:B------:R-:W-:Y:S01]  /*30af0*/  IMAD.MOV.U32 R125, RZ, RZ, R139 ;  /* 0x000000ffff7d7224 */ /* 0x000fe200078e008b */
        /* <DEDUP_REMOVED lines=11> */
[----:B------:R-:W-:Y:S01]  /*30bb0*/  IMAD.X R141, R141, 0x1, R0, P2 ;  /* 0x000000018d8d7824 */ /* 0x000fe200010e0600 */
[----:B------:R-:W-:Y:S01]  /*30bc0*/  STL [R1+0xbe0], R140 ;  /* 0x000be08c01007387 */ /* 0x000fe20000100800 */
[----:B-1----:R-:W-:Y:S02]  /*30bd0*/  MOV R124, R140 ;  /* 0x0000008c007c7202 */ /* 0x002fe40000000f00 */
[----:B------:R-:W-:Y:S01]  /*30be0*/  IMAD.MOV.U32 R125, RZ, RZ, R141 ;  /* 0x000000ffff7d7224 */ /* 0x000fe200078e008d */
        /* <DEDUP_REMOVED lines=14> */
[----:B-1----:R-:W-:-:S04]  /*30cd0*/  SEL R124, RZ, 0x4, !P2 ;  /* 0x00000004ff7c7807 */ /* 0x002fc80005000000 */
[----:B------:R-:W-:-:S04]  /*30ce0*/  SEL R124, R124, RZ, !P0 ;  /* 0x000000ff7c7c7207 */ /* 0x000fc80004000000 */
[----:B------:R-:W-:Y:S02]  /*30cf0*/  ISETP.NE.U32.AND P2, PT, R124, RZ, PT ;  /* 0x000000ff7c00720c */ /* 0x000fe40003f45070 */
[----:B----4-:R-:W-:-:S04]  /*30d00*/  IADD3 R131, P3, R131, R129, RZ ;  /* 0x0000008183837210 */ /* 0x010fc80007f7e0ff */
[----:B------:R-:W-:Y:S02]  /*30d10*/  IADD3.X R134, R134, R0, RZ, P3, !PT ;  /* 0x0000000086867210 */ /* 0x000fe40001ffe4ff */
[----:B---3--:R-:W-:Y:S01]  /*30d20*/  IADD3 R126, P4, R126, R129, RZ ;  /* 0x000000817e7e7210 */ /* 0x008fe20007f9e0ff */
        /* <DEDUP_REMOVED lines=37> */
[----:B------:R-:W-:Y:S02]  /*30f80*/  IADD3.X R141, R141, R0, RZ, P3, !PT ;  /* 0x000000008d8d7210 */ /* 0x000fe40001ffe4ff */
[----:B------:R-:W-:Y:S01]  /*30f90*/  IADD3 R137, P4, R137, R129, RZ ;  /* 0x0000008189897210 */ /* 0x000fe20007f9e0ff */
[----:B------:R-:W-:Y:S01]  /*30fa0*/  STL [R1+0xc70], R140 ;  /* 0x000c708c01007387 */ /* 0x000fe20000100800 */
[----:B------:R-:W-:-:S03]  /*30fb0*/  ISETP.NE.U32.AND P1, PT, R124, RZ, PT ;  /* 0x000000ff7c00720c */ /* 0x000fc60003f25070 */
        /* <DEDUP_REMOVED lines=78> */
[-C--:B---3--:R-:W-:Y:S01]  /*314a0*/  IADD3 R126, P4, R126, R129.reuse, RZ ;  /* 0x000000817e7e7210 */ /* 0x088fe20007f9e0ff */
[----:B------:R-:W-:Y:S04]  /*314b0*/  STL [R1+0xd70], R131 ;  /* 0x000d708301007387 */ /* 0x000fe80000100800 */
[----:B--2---:R-:W-:Y:S01]  /*314c0*/  IMAD.X R127, R127, 0x1, R0, P4 ;  /* 0x000000017f7f7824 */ /* 0x004fe200020e0600 */
[----:B------:R1:W-:Y:S01]  /*314d0*/  STL [R1+0xd6c], R134 ;  /* 0x000d6c8601007387 */ /* 0x0003e20000100800 */
[----:B------:R-:W-:Y:S02]  /*314e0*/  IMAD.MOV.U32 R124, RZ, RZ, R131 ;  /* 0x000000ffff7c7224 */ /* 0x000fe400078e0083 */
[----:B------:R-:W-:Y:S01]  /*314f0*/  IMAD.MOV.U32 R125, RZ, RZ, R134 ;  /* 0x000000ffff7d7224 */ /* 0x000fe200078e0086 */
[----:B------:R-:W-:Y:S04]  /*31500*/  STL [R1+0xdd8], R126 ;  /* 0x000dd87e01007387 */ /* 0x000fe80000100800 */
[----:B------:R2:W-:Y:S04]  /*31510*/  STL [R1+0xdd4], R127 ;  /* 0x000dd47f01007387 */ /* 0x0005e80000100800 */
[----:B-1----:R-:W3:Y:S04]  /*31520*/  LDL.LU R134, [R1+0xe5c] ;  /* 0x000e5c0001867983 */ /* 0x002ee80000300800 */
[----:B------:R-:W4:Y:S04]  /*31530*/  LDL.LU R131, [R1+0xe60] ;  /* 0x000e600001837983 */ /* 0x000f280000300800 */
[----:B------:R1:W-:Y:S02]  /*31540*/  LDGSTS.E [R3+0x16600], [R124.64], P2 ;  /* 0x166000007c037fae */ /* 0x0003e40009121848 */
[----:B-1----:R-:W-:Y:S01]  /*31550*/  IMAD.MOV.U32 R125, RZ, RZ, R127 ;  /* 0x000000ffff7d7224 */ /* 0x002fe200078e007f */
[----:B------:R-:W-:Y:S01]  /*31560*/  MOV R124, R126 ;  /* 0x0000007e007c7202 */ /* 0x000fe20000000f00 */
[----:B--2---:R-:W2:Y:S04]  /*31570*/  LDL.LU R127, [R1+0xe64] ;  /* 0x000e6400017f7983 */ /* 0x004ea80000300800 */
[----:B------:R-:W2:Y:S04]  /*31580*/  LDL.LU R126, [R1+0xe68] ;  /* 0x000e6800017e7983 */ /* 0x000ea80000300800 */
[----:B------:R1:W-:Y:S01]  /*31590*/  LDGSTS.E [R3+0x18000], [R124.64], P1 ;  /* 0x180000007c037fae */ /* 0x0003e20008921848 */
[----:B------:R-:W-:-:S05]  /*315a0*/  IADD3 R136, P2, R136, R129, RZ ;  /* 0x0000008188887210 */ /* 0x000fca0007f5e0ff */
[----:B------:R-:W-:Y:S01]  /*315b0*/  IMAD.X R139, R139, 0x1, R0, P2 ;  /* 0x000000018b8b7824 */ /* 0x000fe200010e0600 */
[----:B-1----:R-:W-:-:S03]  /*315c0*/  MOV R124, R136 ;  /* 0x00000088007c7202 */ /* 0x002fc60000000f00 */
[----:B------:R-:W-:Y:S01]  /*315d0*/  IMAD.MOV.U32 R125, RZ, RZ, R139 ;  /* 0x000000ffff7d7224 */ /* 0x000fe200078e008b */
[----:B------:R-:W-:Y:S01]  /*315e0*/  STL [R1+0xde0], R136 ;  /* 0x000de08801007387 */ /* 0x000fe20000100800 */
[----:B------:R-:W-:-:S03]  /*315f0*/  ISETP.GT.AND P2, PT, R2, 0x34, PT ;  /* 0x000000340200780c */ /* 0x000fc60003f44270 */
[----:B------:R1:W-:Y:S04]  /*31600*/  STL [R1+0xddc], R139 ;  /* 0x000ddc8b01007387 */ /* 0x0003e80000100800 */
[----:B------:R1:W-:Y:S01]  /*31610*/  LDGSTS.E [R3+0x18200], [R124.64], P1 ;  /* 0x182000007c037fae */ /* 0x0003e20008921848 */
[----:B------:R-:W-:-:S05]  /*31620*/  IADD3 R132, P3, R132, R129, RZ ;  /* 0x0000008184847210 */ /* 0x000fca0007f7e0ff */
[----:B------:R-:W-:Y:S01]  /*31630*/  IMAD.X R135, R135, 0x1, R0, P3 ;  /* 0x0000000187877824 */ /* 0x000fe200018e0600 */
[----:B------:R-:W-:Y:S01]  /*31640*/  STL [R1+0xde8], R132 ;  /* 0x000de88401007387 */ /* 0x000fe20000100800 */
[----:B-1----:R-:W-:Y:S02]  /*31650*/  IMAD.MOV.U32 R124, RZ, RZ, R132 ;  /* 0x000000ffff7c7224 */ /* 0x002fe400078e0084 */
[----:B------:R-:W-:Y:S01]  /*31660*/  IMAD.MOV.U32 R125, RZ, RZ, R135 ;  /* 0x000000ffff7d7224 */ /* 0x000fe200078e0087 */
[----:B------:R1:W-:Y:S04]  /*31670*/  STL [R1+0xde4], R135 ;  /* 0x000de48701007387 */ /* 0x0003e80000100800 */
[----:B------:R-:W2:Y:S04]  /*31680*/  LDL.LU R139, [R1+0xe6c] ;  /* 0x000e6c00018b7983 */ /* 0x000ea80000300800 */
[----:B------:R-:W2:Y:S04]  /*31690*/  LDL.LU R136, [R1+0xe70] ;  /* 0x000e700001887983 */ /* 0x000ea80000300800 */
[----:B------:R1:W-:Y:S04]  /*316a0*/  LDGSTS.E [R3+0x18400], [R124.64], P1 ;  /* 0x184000007c037fae */ /* 0x0003e80008921848 */
[----:B-1----:R-:W2:Y:S04]  /*316b0*/  LDL.LU R135, [R1+0xed4] ;  /* 0x000ed40001877983 */ /* 0x002ea80000300800 */
[----:B------:R-:W2:Y:S01]  /*316c0*/  LDL.LU R132, [R1+0xed8] ;  /* 0x000ed80001847983 */ /* 0x000ea20000300800 */
[----:B------:R-:W-:-:S04]  /*316d0*/  SEL R124, RZ, 0x4, !P2 ;  /* 0x00000004ff7c7807 */ /* 0x000fc80005000000 */
[----:B------:R-:W-:Y:S02]  /*316e0*/  SEL R124, R124, RZ, !P0 ;  /* 0x000000ff7c7c7207 */ /* 0x000fe40004000000 */
[----:B------:R-:W-:-:S04]  /*316f0*/  IADD3 R140, P3, R140, R129, RZ ;  /* 0x000000818c8c7210 */ /* 0x000fc80007f7e0ff */
        /* <DEDUP_REMOVED lines=9> */
[----:B------:R-:W-:Y:S04]  /*31790*/  STL [R1+0xe54], R138 ;  /* 0x000e548a01007387 */ /* 0x000fe80000100800 */
[----:B------:R-:W2:Y:S04]  /*317a0*/  LDL.LU R143, [R1+0xedc] ;  /* 0x000edc00018f7983 */ /* 0x000ea80000300800 */
[----:B------:R-:W2:Y:S04]  /*317b0*/  LDL.LU R142, [R1+0xee0] ;  /* 0x000ee000018e7983 */ /* 0x000ea80000300800 */
[----:B------:R1:W-:Y:S04]  /*317c0*/  LDGSTS.E [R3+0x18600], [R124.64], P1 ;  /* 0x186000007c037fae */ /* 0x0003e80008921848 */
[----:B-1----:R-:W2:Y:S04]  /*317d0*/  LDL.LU R141, [R1+0xee4] ;  /* 0x000ee400018d7983 */ /* 0x002ea80000300800 */
[----:B------:R-:W2:Y:S01]  /*317e0*/  LDL.LU R140, [R1+0xee8] ;  /* 0x000ee800018c7983 */ /* 0x000ea20000300800 */
[----:B------:R-:W-:Y:S01]  /*317f0*/  MOV R124, R137 ;  /* 0x00000089007c7202 */ /* 0x000fe20000000f00 */
[----:B------:R-:W-:-:S05]  /*31800*/  IMAD.MOV.U32 R125, RZ, RZ, R138 ;  /* 0x000000ffff7d7224 */ /* 0x000fca00078e008a */
[----:B------:R1:W-:Y:S01]  /*31810*/  LDGSTS.E [R3+0x1a000], [R124.64], P2 ;  /* 0x1a0000007c037fae */ /* 0x0003e20009121848 */
[----:B----4-:R-:W-:-:S05]  /*31820*/  IADD3 R131, P1, R131, R129, RZ ;  /* 0x0000008183837210 */ /* 0x010fca0007f3e0ff */
[----:B---3--:R-:W-:Y:S01]  /*31830*/  IMAD.X R134, R134, 0x1, R0, P1 ;  /* 0x0000000186867824 */ /* 0x008fe200008e0600 */
[----:B-1----:R-:W-:-:S03]  /*31840*/  MOV R124, R131 ;  /* 0x00000083007c7202 */ /* 0x002fc60000000f00 */
[----:B------:R-:W-:Y:S01]  /*31850*/  IMAD.MOV.U32 R125, RZ, RZ, R134 ;  /* 0x000000ffff7d7224 */ /* 0x000fe200078e0086 */
[----:B------:R-:W-:Y:S04]  /*31860*/  STL [R1+0xe60], R131 ;  /* 0x000e608301007387 */ /* 0x000fe80000100800 */
[----:B------:R-:W-:Y:S04]  /*31870*/  STL [R1+0xe5c], R134 ;  /* 0x000e5c8601007387 */ /* 0x000fe80000100800 */
[----:B------:R1:W-:Y:S01]  /*31880*/  LDGSTS.E [R3+0x1a200], [R124.64], P2 ;  /* 0x1a2000007c037fae */ /* 0x0003e20009121848 */
[----:B--2---:R-:W-:-:S05]  /*31890*/  IADD3 R126, P3, R126, R129, RZ ;  /* 0x000000817e7e7210 */ /* 0x004fca0007f7e0ff */
[----:B------:R-:W-:Y:S01]  /*318a0*/  IMAD.X R127, R127, 0x1, R0, P3 ;  /* 0x000000017f7f7824 */ /* 0x000fe200018e0600 */
[----:B------:R-:W-:Y:S01]  /*318b0*/  STL [R1+0xe68], R126 ;  /* 0x000e687e01007387 */ /* 0x000fe20000100800 */
[----:B-1----:R-:W-:-:S03]  /*318c0*/  IMAD.MOV.U32 R124, RZ, RZ, R126 ;  /* 0x000000ffff7c7224 */ /* 0x002fc600078e007e */
[----:B------:R1:W-:Y:S01]  /*318d0*/  STL [R1+0xe64], R127 ;  /* 0x000e647f01007387 */ /* 0x0003e20000100800 */
[----:B------:R-:W-:Y:S01]  /*318e0*/  IMAD.MOV.U32 R125, RZ, RZ, R127 ;  /* 0x000000ffff7d7224 */ /* 0x000fe200078e007f */
[----:B------:R-:W-:-:S04]  /*318f0*/  ISETP.GT.AND P1, PT, R2, 0x38, PT ;  /* 0x000000380200780c */ /* 0x000fc80003f24270 */
[----:B------:R2:W-:Y:S04]  /*31900*/  LDGSTS.E [R3+0x1a400], [R124.64], P2 ;  /* 0x1a4000007c037fae */ /* 0x0005e80009121848 */
[----:B-1----:R-:W3:Y:S04]  /*31910*/  LDL.LU R127, [R1+0xeec] ;  /* 0x000eec00017f7983 */ /* 0x002ee80000300800 */
[----:B------:R-:W4:Y:S01]  /*31920*/  LDL.LU R126, [R1+0xef0] ;  /* 0x000ef000017e7983 */ /* 0x000f220000300800 */
[----:B--2---:R-:W-:-:S03]  /*31930*/  SEL R124, RZ, 0x4, !P1 ;  /* 0x00000004ff7c7807 */ /* 0x004fc60004800000 */
[----:B------:R-:W2:Y:S01]  /*31940*/  LDL.LU R137, [R1+0xf54] ;  /* 0x000f540001897983 */ /* 0x000ea20000300800 */
[----:B------:R-:W-:-:S03]  /*31950*/  SEL R124, R124, RZ, !P0 ;  /* 0x000000ff7c7c7207 */ /* 0x000fc60004000000 */
[----:B------:R-:W2:Y:S01]  /*31960*/  LDL.LU R131, [R1+0xf58] ;  /* 0x000f580001837983 */ /* 0x000ea20000300800 */
[----:B------:R-:W-:-:S03]  /*31970*/  ISETP.NE.U32.AND P1, PT, R124, RZ, PT ;  /* 0x000000ff7c00720c */ /* 0x000fc60003f25070 */
[----:B------:R-:W2:Y:S04]  /*31980*/  LDL.LU R138, [R1+0xf5c] ;  /* 0x000f5c00018a7983 */ /* 0x000ea80000300800 */
[----:B------:R-:W2:Y:S01]  /*31990*/  LDL.LU R134, [R1+0xf60] ;  /* 0x000f600001867983 */ /* 0x000ea20000300800 */
[----:B------:R-:W-:-:S04]  /*319a0*/  IADD3 R136, P3, R136, R129, RZ ;  /* 0x0000008188887210 */ /* 0x000fc80007f7e0ff */
[----:B------:R-:W-:Y:S01]  /*319b0*/  IADD3.X R139, R139, R0, RZ, P3, !PT ;  /* 0x000000008b8b7210 */ /* 0x000fe20001ffe4ff */
[----:B------:R-:W-:-:S04]  /*319c0*/  IMAD.MOV.U32 R124, RZ, RZ, R136 ;  /* 0x000000ffff7c7224 */ /* 0x000fc800078e0088 */
[----:B------:R-:W-:Y:S01]  /*319d0*/  IMAD.MOV.U32 R125, RZ, RZ, R139 ;  /* 0x000000ffff7d7224 */ /* 0x000fe200078e008b */
[----:B------:R-:W-:-:S04]  /*319e0*/  IADD3 R132, P4, R132, R129, RZ ;  /* 0x0000008184847210 */ /* 0x000fc80007f9e0ff */
[----:B------:R1:W-:Y:S01]  /*319f0*/  LDGSTS.E [R3+0x1a600], [R124.64], P2 ;  /* 0x1a6000007c037fae */ /* 0x0003e20009121848 */
[----:B------:R-:W-:-:S03]  /*31a00*/  IMAD.X R135, R135, 0x1, R0, P4 ;  /* 0x0000000187877824 */ /* 0x000fc600020e0600 */
[----:B------:R-:W-:Y:S04]  /*31a10*/  STL [R1+0xe70], R136 ;  /* 0x000e708801007387 */ /* 0x000fe80000100800 */
[----:B------:R1:W-:Y:S04]  /*31a20*/  STL [R1+0xe6c], R139 ;  /* 0x000e6c8b01007387 */ /* 0x0003e80000100800 */
[----:B------:R-:W-:Y:S01]  /*31a30*/  STL [R1+0xed8], R132 ;  /* 0x000ed88401007387 */ /* 0x000fe20000100800 */
[----:B-1----:R-:W-:Y:S01]  /*31a40*/  MOV R124, R132 ;  /* 0x00000084007c7202 */ /* 0x002fe20000000f00 */
[----:B------:R-:W-:-:S02]  /*31a50*/  IMAD.MOV.U32 R125, RZ, RZ, R135 ;  /* 0x000000ffff7d7224 */ /* 0x000fc400078e0087 */
[----:B------:R1:W-:Y:S04]  /*31a60*/  STL [R1+0xed4], R135 ;  /* 0x000ed48701007387 */ /* 0x0003e80000100800 */
[----:B------:R-:W2:Y:S04]  /*31a70*/  LDL.LU R139, [R1+0xf64] ;  /* 0x000f6400018b7983 */ /* 0x000ea80000300800 */
[----:B------:R-:W2:Y:S04]  /*31a80*/  LDL.LU R136, [R1+0xf68] ;  /* 0x000f680001887983 */ /* 0x000ea80000300800 */
[----:B------:R1:W-:Y:S04]  /*31a90*/  LDGSTS.E [R3+0x1c000], [R124.64], P1 ;  /* 0x1c0000007c037fae */ /* 0x0003e80008921848 */
[----:B-1----:R-:W2:Y:S04]  /*31aa0*/  LDL.LU R135, [R1+0xf6c] ;  /* 0x000f6c0001877983 */ /* 0x002ea80000300800 */
[----:B------:R-:W2:Y:S01]  /*31ab0*/  LDL.LU R132, [R1+0xf70] ;  /* 0x000f700001847983 */ /* 0x000ea20000300800 */
[----:B------:R-:W-:-:S05]  /*31ac0*/  IADD3 R142, P2, R142, R129, RZ ;  /* 0x000000818e8e7210 */ /* 0x000fca0007f5e0ff */
[----:B------:R-:W-:Y:S01]  /*31ad0*/  IMAD.X R143, R143, 0x1, R0, P2 ;  /* 0x000000018f8f7824 */ /* 0x000fe200010e0600 */
[----:B------:R-:W-:-:S03]  /*31ae0*/  MOV R124, R142 ;  /* 0x0000008e007c7202 */ /* 0x000fc60000000f00 */
[----:B------:R-:W-:Y:S01]  /*31af0*/  IMAD.MOV.U32 R125, RZ, RZ, R143 ;  /* 0x000000ffff7d7224 */ /* 0x000fe200078e008f */
[----:B------:R-:W-:-:S04]  /*31b00*/  IADD3 R140, P3, R140, R129, RZ ;  /* 0x000000818c8c7210 */ /* 0x000fc80007f7e0ff */
[----:B------:R1:W-:Y:S01]  /*31b10*/  LDGSTS.E [R3+0x1c200], [R124.64], P1 ;  /* 0x1c2000007c037fae */ /* 0x0003e20008921848 */
[----:B------:R-:W-:Y:S01]  /*31b20*/  IMAD.X R141, R141, 0x1, R0, P3 ;  /* 0x000000018d8d7824 */ /* 0x000fe200018e0600 */
[----:B------:R-:W-:Y:S01]  /*31b30*/  ISETP.GT.AND P2, PT, R2, 0x3c, PT ;  /* 0x0000003c0200780c */ /* 0x000fe20003f44270 */
[----:B-1----:R-:W-:Y:S02]  /*31b40*/  IMAD.MOV.U32 R124, RZ, RZ, R140 ;  /* 0x000000ffff7c7224 */ /* 0x002fe400078e008c */
[----:B------:R-:W-:Y:S01]  /*31b50*/  IMAD.MOV.U32 R125, RZ, RZ, R141 ;  /* 0x000000ffff7d7224 */ /* 0x000fe200078e008d */
[----:B------:R-:W-:Y:S04]  /*31b60*/  STL [R1+0xee0], R142 ;  /* 0x000ee08e01007387 */ /* 0x000fe80000100800 */
[----:B------:R1:W-:Y:S04]  /*31b70*/  LDGSTS.E [R3+0x1c400], [R124.64], P1 ;  /* 0x1c4000007c037fae */ /* 0x0003e80008921848 */
[----:B------:R-:W-:Y:S01]  /*31b80*/  STL [R1+0xedc], R143 ;  /* 0x000edc8f01007387 */ /* 0x000fe20000100800 */
[----:B-1----:R-:W-:-:S03]  /*31b90*/  SEL R124, RZ, 0x4, !P2 ;  /* 0x00000004ff7c7807 */ /* 0x002fc60005000000 */
[----:B------:R-:W-:Y:S01]  /*31ba0*/  STL [R1+0xee8], R140 ;  /* 0x000ee88c01007387 */ /* 0x000fe20000100800 */
[----:B------:R-:W-:-:S03]  /*31bb0*/  SEL R124, R124, RZ, !P0 ;  /* 0x000000ff7c7c7207 */ /* 0x000fc60004000000 */
[----:B------:R-:W-:Y:S01]  /*31bc0*/  STL [R1+0xee4], R141 ;  /* 0x000ee48d01007387 */ /* 0x000fe20000100800 */
[----:B------:R-:W-:Y:S02]  /*31bd0*/  ISETP.NE.U32.AND P2, PT, R124, RZ, PT ;  /* 0x000000ff7c00720c */ /* 0x000fe40003f45070 */
[----:B----4-:R-:W-:-:S04]  /*31be0*/  IADD3 R126, P3, R126, R129, RZ ;  /* 0x000000817e7e7210 */ /* 0x010fc80007f7e0ff */
[----:B---3--:R-:W-:Y:S01]  /*31bf0*/  IADD3.X R127, R127, R0, RZ, P3, !PT ;  /* 0x000000007f7f7210 */ /* 0x008fe20001ffe4ff */
[----:B------:R-:W-:Y:S01]  /*31c00*/  STL [R1+0xef0], R126 ;  /* 0x000ef07e01007387 */ /* 0x000fe20000100800 */
[----:B------:R-:W-:-:S03]  /*31c10*/  IMAD.MOV.U32 R124, RZ, RZ, R126 ;  /* 0x000000ffff7c7224 */ /* 0x000fc600078e007e */
[----:B------:R1:W-:Y:S01]  /*31c20*/  STL [R1+0xeec], R127 ;  /* 0x000eec7f01007387 */ /* 0x0003e20000100800 */
[----:B------:R-:W-:-:S05]  /*31c30*/  IMAD.MOV.U32 R125, RZ, RZ, R127 ;  /* 0x000000ffff7d7224 */ /* 0x000fca00078e007f */
[----:B------:R3:W-:Y:S04]  /*31c40*/  LDGSTS.E [R3+0x1c600], [R124.64], P1 ;  /* 0x1c6000007c037fae */ /* 0x0007e80008921848 */
[----:B-1----:R-:W4:Y:S04]  /*31c50*/  LDL.LU R127, [R1+0x132c] ;  /* 0x00132c00017f7983 */ /* 0x002f280000300800 */
[----:B------:R-:W4:Y:S01]  /*31c60*/  LDL.LU R126, [R1+0x1330] ;  /* 0x00133000017e7983 */ /* 0x000f220000300800 */
[-C--:B--2---:R-:W-:Y:S02]  /*31c70*/  IADD3 R131, P1, R131, R129.reuse, RZ ;  /* 0x0000008183837210 */ /* 0x084fe40007f3e0ff */
[----:B------:R-:W-:-:S03]  /*31c80*/  IADD3 R134, P3, R134, R129, RZ ;  /* 0x0000008186867210 */ /* 0x000fc60007f7e0ff */
[----:B------:R-:W-:Y:S01]  /*31c90*/  IMAD.X R137, R137, 0x1, R0, P1 ;  /* 0x0000000189897824 */ /* 0x000fe200008e0600 */
[----:B------:R-:W-:Y:S01]  /*31ca0*/  IADD3.X R138, R138, R0, RZ, P3, !PT ;  /* 0x000000008a8a7210 */ /* 0x000fe20001ffe4ff */
[----:B------:R-:W-:Y:S01]  /*31cb0*/  STL [R1+0xf58], R131 ;  /* 0x000f588301007387 */ /* 0x000fe20000100800 */
[----:B---3--:R-:W-:Y:S02]  /*31cc0*/  IMAD.MOV.U32 R124, RZ, RZ, R131 ;  /* 0x000000ffff7c7224 */ /* 0x008fe400078e0083 */
[----:B------:R-:W-:Y:S01]  /*31cd0*/  IMAD.MOV.U32 R125, RZ, RZ, R137 ;  /* 0x000000ffff7d7224 */ /* 0x000fe200078e0089 */
[----:B------:R1:W-:Y:S04]  /*31ce0*/  STL [R1+0xf54], R137 ;  /* 0x000f548901007387 */ /* 0x0003e80000100800 */
[----:B------:R-:W-:Y:S04]  /*31cf0*/  STL [R1+0xf60], R134 ;  /* 0x000f608601007387 */ /* 0x000fe80000100800 */
[----:B------:R2:W-:Y:S04]  /*31d00*/  LDGSTS.E [R3+0x1e000], [R124.64], P2 ;  /* 0x1e0000007c037fae */ /* 0x0005e80009121848 */
[----:B-1----:R-:W3:Y:S04]  /*31d10*/  LDL.LU R137, [R1+0x1338] ;  /* 0x0013380001897983 */ /* 0x002ee80000300800 */
[----:B------:R1:W-:Y:S04]  /*31d20*/  STL [R1+0xf5c], R138 ;  /* 0x000f5c8a01007387 */ /* 0x0003e80000100800 */
[----:B------:R-:W3:Y:S01]  /*31d30*/  LDL.LU R131, [R1+0x1340] ;  /* 0x0013400001837983 */ /* 0x000ee20000300800 */
[----:B--2---:R-:W-:Y:S01]  /*31d40*/  MOV R125, R138 ;  /* 0x0000008a007d7202 */ /* 0x004fe20000000f00 */
[----:B------:R-:W-:-:S02]  /*31d50*/  IMAD.MOV.U32 R124, RZ, RZ, R134 ;  /* 0x000000ffff7c7224 */ /* 0x000fc400078e0086 */
[----:B-1----:R-:W2:Y:S04]  /*31d60*/  LDL.LU R138, [R1+0x1334] ;  /* 0x00133400018a7983 */ /* 0x002ea80000300800 */
[----:B------:R-:W2:Y:S04]  /*31d70*/  LDL.LU R134, [R1+0x133c] ;  /* 0x00133c0001867983 */ /* 0x000ea80000300800 */
[----:B------:R1:W-:Y:S01]  /*31d80*/  LDGSTS.E [R3+0x1e200], [R124.64], P2 ;  /* 0x1e2000007c037fae */ /* 0x0003e20009121848 */
[----:B------:R-:W-:Y:S02]  /*31d90*/  LOP3.LUT R133, R133, 0x7f, RZ, 0xc0, !PT ;  /* 0x0000007f85857812 */ /* 0x000fe400078ec0ff */
[----:B------:R-:W-:-:S05]  /*31da0*/  IADD3 R136, P1, R136, R129, RZ ;  /* 0x0000008188887210 */ /* 0x000fca0007f3e0ff */
[----:B------:R-:W-:Y:S01]  /*31db0*/  IMAD.X R139, R139, 0x1, R0, P1 ;  /* 0x000000018b8b7824 */ /* 0x000fe200008e0600 */
[----:B------:R-:W-:Y:S01]  /*31dc0*/  IADD3 R132, P3, R132, R129, RZ ;  /* 0x0000008184847210 */ /* 0x000fe20007f7e0ff */
[----:B-1----:R-:W-:-:S03]  /*31dd0*/  IMAD.MOV.U32 R124, RZ, RZ, R136 ;  /* 0x000000ffff7c7224 */ /* 0x002fc600078e0088 */
[----:B------:R-:W-:Y:S01]  /*31de0*/  MOV R125, R139 ;  /* 0x0000008b007d7202 */ /* 0x000fe20000000f00 */
[----:B------:R-:W-:Y:S01]  /*31df0*/  STL [R1+0xf68], R136 ;  /* 0x000f688801007387 */ /* 0x000fe20000100800 */
[----:B------:R-:W-:-:S03]  /*31e00*/  IMAD.X R135, R135, 0x1, R0, P3 ;  /* 0x0000000187877824 */ /* 0x000fc600018e0600 */
[----:B------:R1:W-:Y:S04]  /*31e10*/  STL [R1+0xf64], R139 ;  /* 0x000f648b01007387 */ /* 0x0003e80000100800 */
[----:B------:R-:W-:Y:S04]  /*31e20*/  STL [R1+0xf70], R132 ;  /* 0x000f708401007387 */ /* 0x000fe80000100800 */
[----:B------:R1:W-:Y:S01]  /*31e30*/  STL [R1+0xf6c], R135 ;  /* 0x000f6c8701007387 */ /* 0x0003e20000100800 */
[----:B------:R-:W-:-:S03]  /*31e40*/  ISETP.GT.AND P1, PT, R2, 0x1, PT ;  /* 0x000000010200780c */ /* 0x000fc60003f24270 */
[----:B------:R1:W-:Y:S04]  /*31e50*/  LDGSTS.E [R3+0x1e400], [R124.64], P2 ;  /* 0x1e4000007c037fae */ /* 0x0003e80009121848 */
[----:B------:R-:W2:Y:S04]  /*31e60*/  LDL.LU R140, [R1+0x1344] ;  /* 0x00134400018c7983 */ /* 0x000ea80000300800 */
[----:B-1----:R-:W2:Y:S01]  /*31e70*/  LDL.LU R139, [R1+0x1348] ;  /* 0x00134800018b7983 */ /* 0x002ea20000300800 */
[----:B------:R-:W-:-:S03]  /*31e80*/  IMAD.MOV.U32 R124, RZ, RZ, R132 ;  /* 0x000000ffff7c7224 */ /* 0x000fc600078e0084 */
[----:B------:R-:W2:Y:S01]  /*31e90*/  LDL.LU R136, [R1+0x1290] ;  /* 0x0012900001887983 */ /* 0x000ea20000300800 */
[----:B------:R-:W-:-:S03]  /*31ea0*/  IMAD.MOV.U32 R125, RZ, RZ, R135 ;  /* 0x000000ffff7d7224 */ /* 0x000fc600078e0087 */
[----:B------:R-:W2:Y:S04]  /*31eb0*/  LDL.LU R135, [R1+0x1294] ;  /* 0x0012940001877983 */ /* 0x000ea80000300800 */
[----:B------:R1:W-:Y:S01]  /*31ec0*/  LDGSTS.E [R3+0x1e600], [R124.64], P2 ;  /* 0x1e6000007c037fae */ /* 0x0003e20009121848 */
[----:B------:R-:W-:Y:S01]  /*31ed0*/  IMAD.SHL.U32 R133, R133, 0x4, RZ ;  /* 0x0000000485857824 */ /* 0x000fe200078e00ff */
[----:B-1----:R-:W-:-:S04]  /*31ee0*/  SEL R3, RZ, 0x4, !P1 ;  /* 0x00000004ff037807 */ /* 0x002fc80004800000 */
[----:B------:R-:W-:Y:S02]  /*31ef0*/  SEL R3, R3, RZ, !P0 ;  /* 0x000000ff03037207 */ /* 0x000fe40004000000 */
[----:B------:R-:W-:Y:S02]  /*31f00*/  LOP3.LUT R132, R133, 0x20, RZ, 0x3c, !PT ;  /* 0x0000002085847812 */ /* 0x000fe400078e3cff */
[----:B------:R-:W-:Y:S02]  /*31f10*/  ISETP.NE.U32.AND P1, PT, R3, RZ, PT ;  /* 0x000000ff0300720c */ /* 0x000fe40003f25070 */
[----:B------:R-:W-:-:S05]  /*31f20*/  MOV R3, UR5 ;  /* 0x0000000500037c02 */ /* 0x000fca0008000f00 */
[----:B------:R-:W-:Y:S01]  /*31f30*/  IMAD R3, R3, 0x20000, R132 ;  /* 0x0002000003037824 */ /* 0x000fe200078e0284 */
[----:B----4-:R-:W-:-:S05]  /*31f40*/  IADD3 R126, P2, R126, R129, RZ ;  /* 0x000000817e7e7210 */ /* 0x010fca0007f5e0ff */
[----:B------:R-:W-:Y:S01]  /*31f50*/  IMAD.X R127, R127, 0x1, R0, P2 ;  /* 0x000000017f7f7824 */ /* 0x000fe200010e0600 */
[----:B------:R-:W-:Y:S04]  /*31f60*/  STL [R1+0x1330], R126 ;  /* 0x0013307e01007387 */ /* 0x000fe80000100800 */
[----:B------:R1:W-:Y:S01]  /*31f70*/  STL [R1+0x132c], R127 ;  /* 0x00132c7f01007387 */ /* 0x0003e20000100800 */
[----:B------:R-:W-:-:S03]  /*31f80*/  MOV R125, R127 ;  /* 0x0000007f007d7202 */ /* 0x000fc60000000f00 */
[----:B------:R-:W4:Y:S01]  /*31f90*/  LDL.LU R133, [R1+0x1298] ;  /* 0x0012980001857983 */ /* 0x000f220000300800 */
[----:B------:R-:W-:-:S03]  /*31fa0*/  IMAD.MOV.U32 R124, RZ, RZ, R126 ;  /* 0x000000ffff7c7224 */ /* 0x000fc600078e007e */
[----:B------:R-:W4:Y:S04]  /*31fb0*/  LDL.LU R132, [R1+0x129c] ;  /* 0x00129c0001847983 */ /* 0x000f280000300800 */
[----:B-1----:R-:W4:Y:S04]  /*31fc0*/  LDL.LU R127, [R1+0x12a0] ;  /* 0x0012a000017f7983 */ /* 0x002f280000300800 */
[----:B------:R-:W4:Y:S01]  /*31fd0*/  LDL.LU R126, [R1+0x12a4] ;  /* 0x0012a400017e7983 */ /* 0x000f220000300800 */
[----:B---3--:R-:W-:-:S03]  /*31fe0*/  IADD3 R137, P2, R137, R129, RZ ;  /* 0x0000008189897210 */ /* 0x008fc60007f5e0ff */
[----:B------:R1:W-:Y:S01]  /*31ff0*/  LDGSTS.E [R3+0x800], [R124.64], P1 ;  /* 0x008000007c037fae */ /* 0x0003e20008921848 */
[----:B------:R-:W-:Y:S01]  /*32000*/  IADD3 R131, P3, R131, R129, RZ ;  /* 0x0000008183837210 */ /* 0x000fe20007f7e0ff */
[--C-:B--2---:R-:W-:Y:S02]  /*32010*/  IMAD.X R138, R138, 0x1, R0.reuse, P2 ;  /* 0x000000018a8a7824 */ /* 0x104fe400010e0600 */
[----:B------:R-:W-:Y:S02]  /*32020*/  STL [R1+0x1338], R137 ;  /* 0x0013388901007387 */ /* 0x000fe40000100800 */
[----:B------:R-:W-:Y:S01]  /*32030*/  IMAD.X R134, R134, 0x1, R0, P3 ;  /* 0x0000000186867824 */ /* 0x000fe200018e0600 */
[----:B-1----:R-:W-:Y:S01]  /*32040*/  MOV R125, R138 ;  /* 0x0000008a007d7202 */ /* 0x002fe20000000f00 */
[----:B------:R-:W-:Y:S01]  /*32050*/  IMAD.MOV.U32 R124, RZ, RZ, R137 ;  /* 0x000000ffff7c7224 */ /* 0x000fe200078e0089 */
[----:B------:R1:W-:Y:S04]  /*32060*/  STL [R1+0x1334], R138 ;  /* 0x0013348a01007387 */ /* 0x0003e80000100800 */
[----:B------:R-:W-:Y:S04]  /*32070*/  STL [R1+0x1340], R131 ;  /* 0x0013408301007387 */ /* 0x000fe80000100800 */
[----:B------:R2:W-:Y:S04]  /*32080*/  STL [R1+0x133c], R134 ;  /* 0x00133c8601007387 */ /* 0x0005e80000100800 */
[----:B-1----:R-:W3:Y:S01]  /*32090*/  LDL.LU R138, [R1+0x12a8] ;  /* 0x0012a800018a7983 */ /* 0x002ee20000300800 */
[----:B------:R-:W-:-:S03]  /*320a0*/  ISETP.GT.AND P2, PT, R2, 0x5, PT ;  /* 0x000000050200780c */ /* 0x000fc60003f44270 */
[----:B------:R1:W-:Y:S04]  /*320b0*/  LDGSTS.E [R3+0xa00], [R124.64], P1 ;  /* 0x00a000007c037fae */ /* 0x0003e80008921848 */
[----:B------:R-:W3:Y:S01]  /*320c0*/  LDL.LU R137, [R1+0x12ac] ;  /* 0x0012ac0001897983 */ /* 0x000ee20000300800 */
[----:B-1----:R-:W-:Y:S02]  /*320d0*/  IMAD.MOV.U32 R124, RZ, RZ, R131 ;  /* 0x000000ffff7c7224 */ /* 0x002fe400078e0083 */
[----:B------:R-:W-:Y:S02]  /*320e0*/  IMAD.MOV.U32 R125, RZ, RZ, R134 ;  /* 0x000000ffff7d7224 */ /* 0x000fe400078e0086 */
[----:B--2---:R-:W3:Y:S04]  /*320f0*/  LDL.LU R134, [R1+0x1210] ;  /* 0x0012100001867983 */ /* 0x004ee80000300800 */
[----:B------:R-:W3:Y:S04]  /*32100*/  LDL.LU R131, [R1+0x1214] ;  /* 0x0012140001837983 */ /* 0x000ee80000300800 */
[----:B------:R1:W-:Y:S02]  /*32110*/  LDGSTS.E [R3+0xc00], [R124.64], P1 ;  /* 0x00c000007c037fae */ /* 0x0003e40008921848 */
[----:B-1----:R-:W-:-:S04]  /*32120*/  SEL R124, RZ, 0x4, !P2 ;  /* 0x00000004ff7c7807 */ /* 0x002fc80005000000 */
[----:B------:R-:W-:Y:S02]  /*32130*/  SEL R124, R124, RZ, !P0 ;  /* 0x000000ff7c7c7207 */ /* 0x000fe40004000000 */
[----:B------:R-:W-:Y:S02]  /*32140*/  IADD3 R139, P3, R139, R129, RZ ;  /* 0x000000818b8b7210 */ /* 0x000fe40007f7e0ff */
[----:B------:R-:W-:-:S03]  /*32150*/  ISETP.NE.U32.AND P2, PT, R124, RZ, PT ;  /* 0x000000ff7c00720c */ /* 0x000fc60003f45070 */
[----:B------:R-:W-:Y:S01]  /*32160*/  IMAD.X R140, R140, 0x1, R0, P3 ;  /* 0x000000018c8c7824 */ /* 0x000fe200018e0600 */
[----:B------:R-:W-:Y:S01]  /*32170*/  IADD3 R135, P4, R135, R129, RZ ;  /* 0x0000008187877210 */ /* 0x000fe20007f9e0ff */
[----:B------:R-:W-:Y:S01]  /*32180*/  STL [R1+0x1348], R139 ;  /* 0x0013488b01007387 */ /* 0x000fe20000100800 */
[----:B------:R-:W-:Y:S02]  /*32190*/  IMAD.MOV.U32 R124, RZ, RZ, R139 ;  /* 0x000000ffff7c7224 */ /* 0x000fe400078e008b */
[----:B------:R-:W-:Y:S01]  /*321a0*/  IADD3.X R136, R136, R0, RZ, P4, !PT ;  /* 0x0000000088887210 */ /* 0x000fe200027fe4ff */
[----:B------:R-:W-:Y:S01]  /*321b0*/  IMAD.MOV.U32 R125, RZ, RZ, R140 ;  /* 0x000000ffff7d7224 */ /* 0x000fe200078e008c */
[----:B------:R1:W-:Y:S04]  /*321c0*/  STL [R1+0x1344], R140 ;  /* 0x0013448c01007387 */ /* 0x0003e80000100800 */
[----:B------:R-:W-:Y:S04]  /*321d0*/  STL [R1+0x1294], R135 ;  /* 0x0012948701007387 */ /* 0x000fe80000100800 */
[----:B------:R1:W-:Y:S04]  /*321e0*/  STL [R1+0x1290], R136 ;  /* 0x0012908801007387 */ /* 0x0003e80000100800 */
[----:B-1----:R-:W3:Y:S04]  /*321f0*/  LDL.LU R140, [R1+0x1218] ;  /* 0x00121800018c7983 */ /* 0x002ee80000300800 */
[----:B------:R1:W-:Y:S04]  /*32200*/  LDGSTS.E [R3+0xe00], [R124.64], P1 ;  /* 0x00e000007c037fae */ /* 0x0003e80008921848 */
[----:B------:R-:W3:Y:S01]  /*32210*/  LDL.LU R139, [R1+0x121c] ;  /* 0x00121c00018b7983 */ /* 0x000ee20000300800 */
[----:B-1----:R-:W-:Y:S01]  /*32220*/  MOV R125, R136 ;  /* 0x00000088007d7202 */ /* 0x002fe20000000f00 */
[----:B------:R-:W-:-:S02]  /*32230*/  IMAD.MOV.U32 R124, RZ, RZ, R135 ;  /* 0x000000ffff7c7224 */ /* 0x000fc400078e0087 */
[----:B------:R-:W3:Y:S04]  /*32240*/  LDL.LU R136, [R1+0x1220] ;  /* 0x0012200001887983 */ /* 0x000ee80000300800 */
[----:B------:R-:W3:Y:S04]  /*32250*/  LDL.LU R135, [R1+0x1224] ;  /* 0x0012240001877983 */ /* 0x000ee80000300800 */
[----:B------:R1:W-:Y:S01]  /*32260*/  LDGSTS.E [R3+0x2800], [R124.64], P2 ;  /* 0x028000007c037fae */ /* 0x0003e20009121848 */
[----:B----4-:R-:W-:-:S05]  /*32270*/  IADD3 R132, P1, R132, R129, RZ ;  /* 0x0000008184847210 */ /* 0x010fca0007f3e0ff */
[----:B------:R-:W-:Y:S01]  /*32280*/  IMAD.X R133, R133, 0x1, R0, P1 ;  /* 0x0000000185857824 */ /* 0x000fe200008e0600 */
[----:B------:R-:W-:Y:S01]  /*32290*/  IADD3 R126, P3, R126, R129, RZ ;  /* 0x000000817e7e7210 */ /* 0x000fe20007f7e0ff */
[----:B------:R-:W-:Y:S01]  /*322a0*/  STL [R1+0x129c], R132 ;  /* 0x00129c8401007387 */ /* 0x000fe20000100800 */
[----:B-1----:R-:W-:Y:S02]  /*322b0*/  IMAD.MOV.U32 R124, RZ, RZ, R132 ;  /* 0x000000ffff7c7224 */ /* 0x002fe400078e0084 */
[----:B------:R-:W-:Y:S01]  /*322c0*/  MOV R125, R133 ;  /* 0x00000085007d7202 */ /* 0x000fe20000000f00 */
[----:B------:R-:W-:Y:S01]  /*322d0*/  IMAD.X R127, R127, 0x1, R0, P3 ;  /* 0x000000017f7f7824 */ /* 0x000fe200018e0600 */
[----:B------:R1:W-:Y:S04]  /*322e0*/  STL [R1+0x1298], R133 ;  /* 0x0012988501007387 */ /* 0x0003e80000100800 */
[----:B------:R-:W-:Y:S04]  /*322f0*/  STL [R1+0x12a4], R126 ;  /* 0x0012a47e01007387 */ /* 0x000fe80000100800 */
[----:B------:R4:W-:Y:S04]  /*32300*/  STL [R1+0x12a0], R127 ;  /* 0x0012a07f01007387 */ /* 0x0009e80000100800 */
[----:B-1----:R-:W2:Y:S04]  /*32310*/  LDL.LU R133, [R1+0x1228] ;  /* 0x0012280001857983 */ /* 0x002ea80000300800 */
[----:B------:R1:W-:Y:S04]  /*32320*/  LDGSTS.E [R3+0x2a00], [R124.64], P2 ;  /* 0x02a000007c037fae */ /* 0x0003e80009121848 */
[----:B------:R-:W2:Y:S01]  /*32330*/  LDL.LU R132, [R1+0x122c] ;  /* 0x00122c0001847983 */ /* 0x000ea20000300800 */
[----:B-1----:R-:W-:-:S02]  /*32340*/  IMAD.MOV.U32 R125, RZ, RZ, R127 ;  /* 0x000000ffff7d7224 */ /* 0x002fc400078e007f */
[----:B------:R-:W-:Y:S01]  /*32350*/  IMAD.MOV.U32 R124, RZ, RZ, R126 ;  /* 0x000000ffff7c7224 */ /* 0x000fe200078e007e */
[----:B----4-:R-:W4:Y:S04]  /*32360*/  LDL.LU R127, [R1+0x974] ;  /* 0x00097400017f7983 */ /* 0x010f280000300800 */
[----:B------:R-:W4:Y:S01]  /*32370*/  LDL.LU R126, [R1+0x978] ;  /* 0x00097800017e7983 */ /* 0x000f220000300800 */
[----:B------:R-:W-:Y:S02]  /*32380*/  ISETP.GT.AND P1, PT, R2, 0x9, PT ;  /* 0x000000090200780c */ /* 0x000fe40003f24270 */
[-C--:B---3--:R-:W-:Y:S01]  /*32390*/  IADD3 R137, P3, R137, R129.reuse, RZ ;  /* 0x0000008189897210 */ /* 0x088fe20007f7e0ff */
[----:B------:R1:W-:Y:S04]  /*323a0*/  LDGSTS.E [R3+0x2c00], [R124.64], P2 ;  /* 0x02c000007c037fae */ /* 0x0003e80009121848 */
[----:B------:R-:W-:Y:S01]  /*323b0*/  IMAD.X R138, R138, 0x1, R0, P3 ;  /* 0x000000018a8a7824 */ /* 0x000fe200018e0600 */
[----:B------:R-:W-:-:S02]  /*323c0*/  IADD3 R131, P4, R131, R129, RZ ;  /* 0x0000008183837210 */ /* 0x000fc40007f9e0ff */
[----:B-1----:R-:W-:Y:S02]  /*323d0*/  SEL R124, RZ, 0x4, !P1 ;  /* 0x00000004ff7c7807 */ /* 0x002fe40004800000 */
[----:B------:R-:W-:Y:S02]  /*323e0*/  IADD3.X R134, R134, R0, RZ, P4, !PT ;  /* 0x0000000086867210 */ /* 0x000fe400027fe4ff */
[----:B------:R-:W-:Y:S01]  /*323f0*/  SEL R124, R124, RZ, !P0 ;  /* 0x000000ff7c7c7207 */ /* 0x000fe20004000000 */
[----:B------:R-:W-:Y:S01]  /*32400*/  STL [R1+0x12ac], R137 ;  /* 0x0012ac8901007387 */ /* 0x000fe20000100800 */
[----:B------:R-:W-:Y:S02]  /*32410*/  IMAD.MOV.U32 R125, RZ, RZ, R138 ;  /* 0x000000ffff7d7224 */ /* 0x000fe400078e008a */
[----:B------:R-:W-:Y:S01]  /*32420*/  ISETP.NE.U32.AND P1, PT, R124, RZ, PT ;  /* 0x000000ff7c00720c */ /* 0x000fe20003f25070 */
[----:B------:R1:W-:Y:S01]  /*32430*/  STL [R1+0x12a8], R138 ;  /* 0x0012a88a01007387 */ /* 0x0003e20000100800 */
[----:B------:R-:W-:-:S03]  /*32440*/  IMAD.MOV.U32 R124, RZ, RZ, R137 ;  /* 0x000000ffff7c7224 */ /* 0x000fc600078e0089 */
[----:B------:R-:W-:Y:S04]  /*32450*/  STL [R1+0x1214], R131 ;  /* 0x0012148301007387 */ /* 0x000fe80000100800 */
[----:B------:R3:W-:Y:S04]  /*32460*/  STL [R1+0x1210], R134 ;  /* 0x0012108601007387 */ /* 0x0007e80000100800 */
[----:B-1----:R-:W4:Y:S04]  /*32470*/  LDL.LU R138, [R1+0x97c] ;  /* 0x00097c00018a7983 */ /* 0x002f280000300800 */
[----:B------:R-:W4:Y:S04]  /*32480*/  LDL.LU R137, [R1+0x980] ;  /* 0x0009800001897983 */ /* 0x000f280000300800 */
[----:B------:R1:W-:Y:S02]  /*32490*/  LDGSTS.E [R3+0x2e00], [R124.64], P2 ;  /* 0x02e000007c037fae */ /* 0x0003e40009121848 */
[----:B-1----:R-:W-:Y:S01]  /*324a0*/  MOV R125, R134 ;  /* 0x00000086007d7202 */ /* 0x002fe20000000f00 */
[----:B------:R-:W-:Y:S01]  /*324b0*/  IMAD.MOV.U32 R124, RZ, RZ, R131 ;  /* 0x000000ffff7c7224 */ /* 0x000fe200078e0083 */
[----:B---3--:R-:W3:Y:S04]  /*324c0*/  LDL.LU R134, [R1+0x984] ;  /* 0x0009840001867983 */ /* 0x008ee80000300800 */
[----:B------:R-:W3:Y:S04]  /*324d0*/  LDL.LU R131, [R1+0x988] ;  /* 0x0009880001837983 */ /* 0x000ee80000300800 */
[----:B------:R1:W-:Y:S01]  /*324e0*/  LDGSTS.E [R3+0x4800], [R124.64], P1 ;  /* 0x048000007c037fae */ /* 0x0003e20008921848 */
[----:B------:R-:W-:-:S05]  /*324f0*/  IADD3 R139, P2, R139, R129, RZ ;  /* 0x000000818b8b7210 */ /* 0x000fca0007f5e0ff */
[--C-:B------:R-:W-:Y:S01]  /*32500*/  IMAD.X R140, R140, 0x1, R0.reuse, P2 ;  /* 0x000000018c8c7824 */ /* 0x100fe200010e0600 */
[----:B------:R-:W-:Y:S01]  /*32510*/  STL [R1+0x121c], R139 ;  /* 0x00121c8b01007387 */ /* 0x000fe20000100800 */
[----:B-1----:R-:W-:Y:S01]  /*32520*/  IMAD.MOV.U32 R124, RZ, RZ, R139 ;  /* 0x000000ffff7c7224 */ /* 0x002fe200078e008b */
[----:B------:R-:W-:Y:S02]  /*32530*/  IADD3 R135, P3, R135, R129, RZ ;  /* 0x0000008187877210 */ /* 0x000fe40007f7e0ff */
[----:B------:R1:W-:Y:S01]  /*32540*/  STL [R1+0x1218], R140 ;  /* 0x0012188c01007387 */ /* 0x0003e20000100800 */
[----:B------:R-:W-:Y:S02]  /*32550*/  MOV R125, R140 ;  /* 0x0000008c007d7202 */ /* 0x000fe40000000f00 */
[----:B------:R-:W-:Y:S01]  /*32560*/  IMAD.X R136, R136, 0x1, R0, P3 ;  /* 0x0000000188887824 */ /* 0x000fe200018e0600 */
        /* <DEDUP_REMOVED lines=8> */
[----:B------:R-:W3:Y:S04]  /*325f0*/  LDL.LU R136, [R1+0x9f4] ;  /* 0x0009f40001887983 */ /* 0x000ee80000300800 */
[----:B------:R-:W3:Y:S04]  /*32600*/  LDL.LU R135, [R1+0x9f8] ;  /* 0x0009f80001877983 */ /* 0x000ee80000300800 */
[----:B------:R1:W-:Y:S02]  /*32610*/  LDGSTS.E [R3+0x4c00], [R124.64], P1 ;  /* 0x04c000007c037fae */ /* 0x0003e40008921848 */
[----:B-1----:R-:W-:-:S04]  /*32620*/  SEL R124, RZ, 0x4, !P2 ;  /* 0x00000004ff7c7807 */ /* 0x002fc80005000000 */
[----:B------:R-:W-:-:S04]  /*32630*/  SEL R124, R124, RZ, !P0 ;  /* 0x000000ff7c7c7207 */ /* 0x000fc80004000000 */
[----:B------:R-:W-:Y:S02]  /*32640*/  ISETP.NE.U32.AND P2, PT, R124, RZ, PT ;  /* 0x000000ff7c00720c */ /* 0x000fe40003f45070 */
[----:B--2---:R-:W-:-:S05]  /*32650*/  IADD3 R132, P3, R132, R129, RZ ;  /* 0x0000008184847210 */ /* 0x004fca0007f7e0ff */
[----:B------:R-:W-:Y:S01]  /*32660*/  IMAD.X R133, R133, 0x1, R0, P3 ;  /* 0x0000000185857824 */ /* 0x000fe200018e0600 */
[----:B------:R-:W-:Y:S01]  /*32670*/  STL [R1+0x122c], R132 ;  /* 0x00122c8401007387 */ /* 0x000fe20000100800 */
[----:B------:R-:W-:Y:S02]  /*32680*/  IMAD.MOV.U32 R124, RZ, RZ, R132 ;  /* 0x000000ffff7c7224 */ /* 0x000fe400078e0084 */
[----:B------:R-:W-:Y:S01]  /*32690*/  IMAD.MOV.U32 R125, RZ, RZ, R133 ;  /* 0x000000ffff7d7224 */ /* 0x000fe200078e0085 */
[----:B----4-:R-:W-:Y:S01]  /*326a0*/  IADD3 R126, P4, R126, R129, RZ ;  /* 0x000000817e7e7210 */ /* 0x010fe20007f9e0ff */
[----:B------:R1:W-:Y:S03]  /*326b0*/  STL [R1+0x1228], R133 ;  /* 0x0012288501007387 */ /* 0x0003e60000100800 */
[----:B------:R-:W-:Y:S01]  /*326c0*/  IADD3.X R127, R127, R0, RZ, P4, !PT ;  /* 0x000000007f7f7210 */ /* 0x000fe200027fe4ff */
[----:B------:R-:W-:Y:S04]  /*326d0*/  STL [R1+0x978], R126 ;  /* 0x0009787e01007387 */ /* 0x000fe80000100800 */
[----:B------:R2:W-:Y:S04]  /*326e0*/  STL [R1+0x974], R127 ;  /* 0x0009747f01007387 */ /* 0x0005e80000100800 */
[----:B-1----:R-:W4:Y:S04]  /*326f0*/  LDL.LU R133, [R1+0x9fc] ;  /* 0x0009fc0001857983 */ /* 0x002f280000300800 */
[----:B------:R1:W-:Y:S04]  /*32700*/  LDGSTS.E [R3+0x4e00], [R124.64], P1 ;  /* 0x04e000007c037fae */ /* 0x0003e80008921848 */
[----:B------:R-:W4:Y:S01]  /*32710*/  LDL.LU R132, [R1+0xa00] ;  /* 0x000a000001847983 */ /* 0x000f220000300800 */
[----:B-1----:R-:W-:Y:S01]  /*32720*/  MOV R125, R127 ;  /* 0x0000007f007d7202 */ /* 0x002fe20000000f00 */
[----:B------:R-:W-:-:S02]  /*32730*/  IMAD.MOV.U32 R124, RZ, RZ, R126 ;  /* 0x000000ffff7c7224 */ /* 0x000fc400078e007e */
[----:B--2---:R-:W2:Y:S04]  /*32740*/  LDL.LU R127, [R1+0xa04] ;  /* 0x000a0400017f7983 */ /* 0x004ea80000300800 */
[----:B------:R-:W2:Y:S04]  /*32750*/  LDL.LU R126, [R1+0xa08] ;  /* 0x000a0800017e7983 */ /* 0x000ea80000300800 */
[----:B------:R1:W-:Y:S01]  /*32760*/  LDGSTS.E [R3+0x6800], [R124.64], P2 ;  /* 0x068000007c037fae */ /* 0x0003e20009121848 */
[----:B------:R-:W-:-:S05]  /*32770*/  IADD3 R137, P1, R137, R129, RZ ;  /* 0x0000008189897210 */ /* 0x000fca0007f3e0ff */
[----:B------:R-:W-:Y:S01]  /*32780*/  IMAD.X R138, R138, 0x1, R0, P1 ;  /* 0x000000018a8a7824 */ /* 0x000fe200008e0600 */
[----:B------:R-:W-:Y:S01]  /*32790*/  STL [R1+0x980], R137 ;  /* 0x0009808901007387 */ /* 0x000fe20000100800 */
[----:B-1----:R-:W-:-:S03]  /*327a0*/  IMAD.MOV.U32 R124, RZ, RZ, R137 ;  /* 0x000000ffff7c7224 */ /* 0x002fc600078e0089 */
[----:B------:R-:W-:Y:S01]  /*327b0*/  MOV R125, R138 ;  /* 0x0000008a007d7202 */ /* 0x000fe20000000f00 */
        /* <DEDUP_REMOVED lines=8> */
[----:B-1----:R-:W3:Y:S01]  /*32840*/  LDL.LU R138, [R1+0xa0c] ;  /* 0x000a0c00018a7983 */ /* 0x002ee20000300800 */
[----:B------:R-:W-:-:S03]  /*32850*/  IMAD.MOV.U32 R125, RZ, RZ, R134 ;  /* 0x000000ffff7d7224 */ /* 0x000fc600078e0086 */
[----:B------:R-:W3:Y:S04]  /*32860*/  LDL.LU R137, [R1+0xa10] ;  /* 0x000a100001897983 */ /* 0x000ee80000300800 */
[----:B------:R-:W3:Y:S04]  /*32870*/  LDL.LU R134, [R1+0xa74] ;  /* 0x000a740001867983 */ /* 0x000ee80000300800 */
[----:B------:R-:W3:Y:S04]  /*32880*/  LDL.LU R131, [R1+0xa78] ;  /* 0x000a780001837983 */ /* 0x000ee80000300800 */
[----:B------:R1:W-:Y:S02]  /*32890*/  LDGSTS.E [R3+0x6c00], [R124.64], P2 ;  /* 0x06c000007c037fae */ /* 0x0003e40009121848 */
[----:B-1----:R-:W-:-:S02]  /*328a0*/  SEL R124, RZ, 0x4, !P1 ;  /* 0x00000004ff7c7807 */ /* 0x002fc40004800000 */
[----:B------:R-:W-:Y:S02]  /*328b0*/  IADD3 R139, P3, R139, R129, RZ ;  /* 0x000000818b8b7210 */ /* 0x000fe40007f7e0ff */
[----:B------:R-:W-:-:S03]  /*328c0*/  SEL R124, R124, RZ, !P0 ;  /* 0x000000ff7c7c7207 */ /* 0x000fc60004000000 */
[----:B------:R-:W-:Y:S01]  /*328d0*/  IMAD.X R140, R140, 0x1, R0, P3 ;  /* 0x000000018c8c7824 */ /* 0x000fe200018e0600 */
[----:B------:R-:W-:Y:S01]  /*328e0*/  ISETP.NE.U32.AND P1, PT, R124, RZ, PT ;  /* 0x000000ff7c00720c */ /* 0x000fe20003f25070 */
[----:B------:R-:W-:Y:S01]  /*328f0*/  STL [R1+0x990], R139 ;  /* 0x0009908b01007387 */ /* 0x000fe20000100800 */
[----:B------:R-:W-:Y:S02]  /*32900*/  IMAD.MOV.U32 R124, RZ, RZ, R139 ;  /* 0x000000ffff7c7224 */ /* 0x000fe400078e008b */
[----:B------:R-:W-:Y:S01]  /*32910*/  IMAD.MOV.U32 R125, RZ, RZ, R140 ;  /* 0x000000ffff7d7224 */ /* 0x000fe200078e008c */
[----:B------:R-:W-:Y:S01]  /*32920*/  IADD3 R135, P4, R135, R129, RZ ;  /* 0x0000008187877210 */ /* 0x000fe20007f9e0ff */
[----:B------:R1:W-:Y:S03]  /*32930*/  STL [R1+0x98c], R140 ;  /* 0x00098c8c01007387 */ /* 0x0003e60000100800 */
[----:B------:R-:W-:Y:S01]  /*32940*/  IADD3.X R136, R136, R0, RZ, P4, !PT ;  /* 0x0000000088887210 */ /* 0x000fe200027fe4ff */
        /* <DEDUP_REMOVED lines=12> */
[----:B------:R-:W-:Y:S01]  /*32a10*/  STL [R1+0xa00], R132 ;  /* 0x000a008401007387 */ /* 0x000fe20000100800 */
[----:B-1----:R-:W-:Y:S01]  /*32a20*/  IMAD.MOV.U32 R124, RZ, RZ, R132 ;  /* 0x000000ffff7c7224 */ /* 0x002fe200078e0084 */
[----:B--2---:R-:W-:Y:S02]  /*32a30*/  IADD3 R126, P3, R126, R129, RZ ;  /* 0x000000817e7e7210 */ /* 0x004fe40007f7e0ff */
[----:B------:R1:W-:Y:S01]  /*32a40*/  STL [R1+0x9fc], R133 ;  /* 0x0009fc8501007387 */ /* 0x0003e20000100800 */
[----:B------:R-:W-:Y:S02]  /*32a50*/  MOV R125, R133 ;  /* 0x00000085007d7202 */ /* 0x000fe40000000f00 */
[----:B------:R-:W-:Y:S01]  /*32a60*/  IMAD.X R127, R127, 0x1, R0, P3 ;  /* 0x000000017f7f7824 */ /* 0x000fe200018e0600 */
[----:B------:R-:W-:Y:S04]  /*32a70*/  STL [R1+0xa08], R126 ;  /* 0x000a087e01007387 */ /* 0x000fe80000100800 */
[----:B------:R2:W-:Y:S04]  /*32a80*/  STL [R1+0xa04], R127 ;  /* 0x000a047f01007387 */ /* 0x0005e80000100800 */
[----:B-1----:R-:W4:Y:S04]  /*32a90*/  LDL.LU R133, [R1+0xa8c] ;  /* 0x000a8c0001857983 */ /* 0x002f280000300800 */
[----:B------:R1:W-:Y:S04]  /*32aa0*/  LDGSTS.E [R3+0x8a00], [R124.64], P1 ;  /* 0x08a000007c037fae */ /* 0x0003e80008921848 */
[----:B------:R-:W4:Y:S01]  /*32ab0*/  LDL.LU R132, [R1+0xa90] ;  /* 0x000a900001847983 */ /* 0x000f220000300800 */
[----:B-1----:R-:W-:-:S02]  /*32ac0*/  IMAD.MOV.U32 R125, RZ, RZ, R127 ;  /* 0x000000ffff7d7224 */ /* 0x002fc400078e007f */
[----:B------:R-:W-:Y:S01]  /*32ad0*/  IMAD.MOV.U32 R124, RZ, RZ, R126 ;  /* 0x000000ffff7c7224 */ /* 0x000fe200078e007e */
[----:B--2---:R-:W2:Y:S04]  /*32ae0*/  LDL.LU R127, [R1+0xaf4] ;  /* 0x000af400017f7983 */ /* 0x004ea80000300800 */
[----:B------:R-:W2:Y:S01]  /*32af0*/  LDL.LU R126, [R1+0xaf8] ;  /* 0x000af800017e7983 */ /* 0x000ea20000300800 */
[----:B------:R-:W-:-:S03]  /*32b00*/  ISETP.GT.AND P2, PT, R2, 0x15, PT ;  /* 0x000000150200780c */ /* 0x000fc60003f44270 */
[----:B------:R1:W-:Y:S01]  /*32b10*/  LDGSTS.E [R3+0x8c00], [R124.64], P1 ;  /* 0x08c000007c037fae */ /* 0x0003e20008921848 */
[-C--:B---3--:R-:W-:Y:S02]  /*32b20*/  IADD3 R137, P3, R137, R129.reuse, RZ ;  /* 0x0000008189897210 */ /* 0x088fe40007f7e0ff */
[----:B-1----:R-:W-:Y:S02]  /*32b30*/  SEL R124, RZ, 0x4, !P2 ;  /* 0x00000004ff7c7807 */ /* 0x002fe40005000000 */
[----:B------:R-:W-:Y:S01]  /*32b40*/  IADD3 R131, P4, R131, R129, RZ ;  /* 0x0000008183837210 */ /* 0x000fe20007f9e0ff */
[----:B------:R-:W-:Y:S01]  /*32b50*/  IMAD.X R138, R138, 0x1, R0, P3 ;  /* 0x000000018a8a7824 */ /* 0x000fe200018e0600 */
[----:B------:R-:W-:Y:S02]  /*32b60*/  SEL R124, R124, RZ, !P0 ;  /* 0x000000ff7c7c7207 */ /* 0x000fe40004000000 */
[----:B------:R-:W-:Y:S01]  /*32b70*/  IADD3.X R134, R134, R0, RZ, P4, !PT ;  /* 0x0000000086867210 */ /* 0x000fe200027fe4ff */
[----:B------:R-:W-:Y:S01]  /*32b80*/  STL [R1+0xa10], R137 ;  /* 0x000a108901007387 */ /* 0x000fe20000100800 */
[----:B------:R-:W-:Y:S01]  /*32b90*/  ISETP.NE.U32.AND P2, PT, R124, RZ, PT ;  /* 0x000000ff7c00720c */ /* 0x000fe20003f45070 */
[----:B------:R-:W-:-:S02]  /*32ba0*/  IMAD.MOV.U32 R124, RZ, RZ, R137 ;  /* 0x000000ffff7c7224 */ /* 0x000fc400078e0089 */
[----:B------:R1:W-:Y:S01]  /*32bb0*/  STL [R1+0xa0c], R138 ;  /* 0x000a0c8a01007387 */ /* 0x0003e20000100800 */
[----:B------:R-:W-:-:S03]  /*32bc0*/  IMAD.MOV.U32 R125, RZ, RZ, R138 ;  /* 0x000000ffff7d7224 */ /* 0x000fc600078e008a */
[----:B------:R-:W-:Y:S04]  /*32bd0*/  STL [R1+0xa78], R131 ;  /* 0x000a788301007387 */ /* 0x000fe80000100800 */
[----:B------:R3:W-:Y:S04]  /*32be0*/  STL [R1+0xa74], R134 ;  /* 0x000a748601007387 */ /* 0x0007e80000100800 */
[----:B-1----:R-:W2:Y:S04]  /*32bf0*/  LDL.LU R138, [R1+0xafc] ;  /* 0x000afc00018a7983 */ /* 0x002ea80000300800 */
[----:B------:R-:W2:Y:S04]  /*32c00*/  LDL.LU R137, [R1+0xb00] ;  /* 0x000b000001897983 */ /* 0x000ea80000300800 */
        /* <DEDUP_REMOVED lines=28> */
[----:B----4-:R-:W-:-:S05]  /*32dd0*/  IADD3 R132, P3, R132, R129, RZ ;  /* 0x0000008184847210 */ /* 0x010fca0007f7e0ff */
[----:B------:R-:W-:Y:S01]  /*32de0*/  IMAD.X R133, R133, 0x1, R0, P3 ;  /* 0x0000000185857824 */ /* 0x000fe200018e0600 */
[----:B------:R-:W-:Y:S01]  /*32df0*/  STL [R1+0xa90], R132 ;  /* 0x000a908401007387 */ /* 0x000fe20000100800 */
[----:B------:R-:W-:Y:S02]  /*32e00*/  IMAD.MOV.U32 R124, RZ, RZ, R132 ;  /* 0x000000ffff7c7224 */ /* 0x000fe400078e0084 */
[----:B------:R-:W-:Y:S01]  /*32e10*/  IMAD.MOV.U32 R125, RZ, RZ, R133 ;  /* 0x000000ffff7d7224 */ /* 0x000fe200078e0085 */
[----:B--2---:R-:W-:Y:S01]  /*32e20*/  IADD3 R126, P4, R126, R129, RZ ;  /* 0x000000817e7e7210 */ /* 0x004fe20007f9e0ff */
        /* <DEDUP_REMOVED lines=35> */
[----:B------:R-:W-:Y:S01]  /*33060*/  STL [R1+0xb10], R139 ;  /* 0x000b108b01007387 */ /* 0x000fe20000100800 */
[----:B------:R-:W-:Y:S02]  /*33070*/  ISETP.NE.U32.AND P2, PT, R124, RZ, PT ;  /* 0x000000ff7c00720c */ /* 0x000fe40003f45070 */
[----:B------:R-:W-:Y:S01]  /*33080*/  IADD3 R135, P4, R135, R129, RZ ;  /* 0x0000008187877210 */ /* 0x000fe20007f9e0ff */
[----:B------:R1:W-:Y:S03]  /*33090*/  STL [R1+0xb0c], R140 ;  /* 0x000b0c8c01007387 */ /* 0x0003e60000100800 */
[----:B------:R-:W-:Y:S01]  /*330a0*/  IADD3.X R136, R136, R0, RZ, P4, !PT ;  /* 0x0000000088887210 */ /* 0x000fe200027fe4ff */
[----:B------:R-:W-:Y:S01]  /*330b0*/  STL [R1+0xb78], R135 ;  /* 0x000b788701007387 */ /* 0x000fe20000100800 */
[----:B------:R-:W-:-:S02]  /*330c0*/  IMAD.MOV.U32 R124, RZ, RZ, R139 ;  /* 0x000000ffff7c7224 */ /* 0x000fc400078e008b */
[----:B------:R-:W-:Y:S01]  /*330d0*/  IMAD.MOV.U32 R125, RZ, RZ, R140 ;  /* 0x000000ffff7d7224 */ /* 0x000fe200078e008c */
[----:B------:R1:W-:Y:S04]  /*330e0*/  STL [R1+0xb74], R136 ;  /* 0x000b748801007387 */ /* 0x0003e80000100800 */
[----:B-1----:R-:W3:Y:S04]  /*330f0*/  LDL.LU R140, [R1+0xbfc] ;  /* 0x000bfc00018c7983 */ /* 0x002ee80000300800 */
[----:B------:R-:W3:Y:S04]  /*33100*/  LDL.LU R139, [R1+0xc00] ;  /* 0x000c0000018b7983 */ /* 0x000ee80000300800 */
[----:B------:R1:W-:Y:S02]  /*33110*/  LDGSTS.E [R3+0xce00], [R124.64], P1 ;  /* 0x0ce000007c037fae */ /* 0x0003e40008921848 */
[----:B-1----:R-:W-:Y:S01]  /*33120*/  MOV R125, R136 ;  /* 0x00000088007d7202 */ /* 0x002fe20000000f00 */
[----:B------:R-:W-:Y:S01]  /*33130*/  IMAD.MOV.U32 R124, RZ, RZ, R135 ;  /* 0x000000ffff7c7224 */ /* 0x000fe200078e0087 */
        /* <DEDUP_REMOVED lines=22> */
[----:B---3--:R-:W-:Y:S02]  /*332a0*/  IADD3 R137, P3, R137, R129, RZ ;  /* 0x0000008189897210 */ /* 0x008fe40007f7e0ff */
[----:B-1----:R-:W-:-:S03]  /*332b0*/  SEL R124, RZ, 0x4, !P1 ;  /* 0x00000004ff7c7807 */ /* 0x002fc60004800000 */
[----:B------:R-:W-:Y:S01]  /*332c0*/  IMAD.X R138, R138, 0x1, R0, P3 ;  /* 0x000000018a8a7824 */ /* 0x000fe200018e0600 */
[----:B------:R-:W-:Y:S02]  /*332d0*/  IADD3 R131, P4, R131, R129, RZ ;  /* 0x0000008183837210 */ /* 0x000fe40007f9e0ff */
[----:B------:R-:W-:Y:S02]  /*332e0*/  SEL R124, R124, RZ, !P0 ;  /* 0x000000ff7c7c7207 */ /* 0x000fe40004000000 */
[----:B------:R-:W-:Y:S01]  /*332f0*/  IADD3.X R134, R134, R0, RZ, P4, !PT ;  /* 0x0000000086867210 */ /* 0x000fe200027fe4ff */
[----:B------:R-:W-:Y:S01]  /*33300*/  STL [R1+0xb90], R137 ;  /* 0x000b908901007387 */ /* 0x000fe20000100800 */
[----:B------:R-:W-:Y:S01]  /*33310*/  ISETP.NE.U32.AND P1, PT, R124, RZ, PT ;  /* 0x000000ff7c00720c */ /* 0x000fe20003f25070 */
[----:B------:R-:W-:Y:S02]  /*33320*/  IMAD.MOV.U32 R124, RZ, RZ, R137 ;  /* 0x000000ffff7c7224 */ /* 0x000fe400078e0089 */
        /* <DEDUP_REMOVED lines=13> */
[----:B------:R-:W-:Y:S01]  /*33400*/  IMAD.X R140, R140, 0x1, R0, P2 ;  /* 0x000000018c8c7824 */ /* 0x000fe200010e0600 */
[----:B------:R-:W-:Y:S01]  /*33410*/  STL [R1+0xc00], R139 ;  /* 0x000c008b01007387 */ /* 0x000fe20000100800 */
[----:B-1----:R-:W-:-:S03]  /*33420*/  IMAD.MOV.U32 R124, RZ, RZ, R139 ;  /* 0x000000ffff7c7224 */ /* 0x002fc600078e008b */
[----:B------:R-:W-:Y:S01]  /*33430*/  MOV R125, R140 ;  /* 0x0000008c007d7202 */ /* 0x000fe20000000f00 */
        /* <DEDUP_REMOVED lines=8> */
[----:B------:R-:W3:Y:S01]  /*334c0*/  LDL.LU R140, [R1+0xc8c] ;  /* 0x000c8c00018c7983 */ /* 0x000ee20000300800 */
[----:B------:R-:W-:-:S03]  /*334d0*/  IMAD.MOV.U32 R125, RZ, RZ, R136 ;  /* 0x000000ffff7d7224 */ /* 0x000fc600078e0088 */
[----:B------:R-:W3:Y:S04]  /*334e0*/  LDL.LU R139, [R1+0xc90] ;  /* 0x000c9000018b7983 */ /* 0x000ee80000300800 */
        /* <DEDUP_REMOVED lines=33> */
[----:B------:R-:W-:Y:S04]  /*33700*/  STL [R1+0xc88], R131 ;  /* 0x000c888301007387 */ /* 0x000fe80000100800 */
[----:B------:R3:W-:Y:S01]  /*33710*/  STL [R1+0xc84], R134 ;  /* 0x000c848601007387 */ /* 0x0007e20000100800 */
[----:B------:R-:W-:Y:S01]  /*33720*/  ISETP.GT.AND P1, PT, R2, 0x29, PT ;  /* 0x000000290200780c */ /* 0x000fe20003f24270 */
[----:B---3--:R-:W-:-:S02]  /*33730*/  IMAD.MOV.U32 R124, RZ, RZ, R131 ;  /* 0x000000ffff7c7224 */ /* 0x008fc400078e0083 */
        /* <DEDUP_REMOVED lines=10> */
[-C--:B------:R-:W-:Y:S01]  /*337e0*/  IADD3 R135, P4, R135, R129.reuse, RZ ;  /* 0x0000008187877210 */ /* 0x080fe20007f9e0ff */
[----:B------:R-:W-:Y:S03]  /*337f0*/  STL [R1+0xc90], R139 ;  /* 0x000c908b01007387 */ /* 0x000fe60000100800 */
[----:B------:R-:W-:Y:S01]  /*33800*/  IADD3.X R136, R136, R0, RZ, P4, !PT ;  /* 0x0000000088887210 */ /* 0x000fe200027fe4ff */
[----:B------:R1:W-:Y:S01]  /*33810*/  STL [R1+0xc8c], R140 ;  /* 0x000c8c8c01007387 */ /* 0x0003e20000100800 */
[----:B------:R-:W-:Y:S01]  /*33820*/  ISETP.NE.U32.AND P1, PT, R124, RZ, PT ;  /* 0x000000ff7c00720c */ /* 0x000fe20003f25070 */
[----:B------:R-:W-:Y:S02]  /*33830*/  IMAD.MOV.U32 R124, RZ, RZ, R139 ;  /* 0x000000ffff7c7224 */ /* 0x000fe400078e008b */
[----:B------:R-:W-:Y:S01]  /*33840*/  IMAD.MOV.U32 R125, RZ, RZ, R140 ;  /* 0x000000ffff7d7224 */ /* 0x000fe200078e008c */
[----:B------:R-:W-:Y:S04]  /*33850*/  STL [R1+0xcf8], R135 ;  /* 0x000cf88701007387 */ /* 0x000fe80000100800 */
        /* <DEDUP_REMOVED lines=47> */
[----:B------:R-:W3:Y:S01]  /*33b50*/  LDL.LU R131, [R1+0xe08] ;  /* 0x000e080001837983 */ /* 0x000ee20000300800 */
[----:B------:R-:W-:-:S03]  /*33b60*/  IADD3 R139, P1, R139, R129, RZ ;  /* 0x000000818b8b7210 */ /* 0x000fc60007f3e0ff */
[----:B------:R1:W-:Y:S02]  /*33b70*/  LDGSTS.E [R3+0x16800], [R124.64], P2 ;  /* 0x168000007c037fae */ /* 0x0003e40009121848 */
[----:B------:R-:W-:Y:S02]  /*33b80*/  IMAD.X R140, R140, 0x1, R0, P1 ;  /* 0x000000018c8c7824 */ /* 0x000fe400008e0600 */
[----:B------:R-:W-:Y:S04]  /*33b90*/  STL [R1+0xd80], R139 ;  /* 0x000d808b01007387 */ /* 0x000fe80000100800 */
[----:B------:R1:W-:Y:S02]  /*33ba0*/  STL [R1+0xd7c], R140 ;  /* 0x000d7c8c01007387 */ /* 0x0003e40000100800 */
[----:B-1----:R-:W-:Y:S01]  /*33bb0*/  IMAD.MOV.U32 R124, RZ, RZ, R139 ;  /* 0x000000ffff7c7224 */ /* 0x002fe200078e008b */
[----:B------:R-:W-:-:S02]  /*33bc0*/  MOV R125, R140 ;  /* 0x0000008c007d7202 */ /* 0x000fc40000000f00 */
        /* <DEDUP_REMOVED lines=19> */
[----:B--2---:R-:W-:-:S03]  /*33d00*/  IADD3 R126, P4, R126, R129, RZ ;  /* 0x000000817e7e7210 */ /* 0x004fc60007f9e0ff */
[----:B------:R1:W-:Y:S01]  /*33d10*/  STL [R1+0xd8c], R133 ;  /* 0x000d8c8501007387 */ /* 0x0003e20000100800 */
[----:B------:R-:W-:-:S03]  /*33d20*/  IADD3.X R127, R127, R0, RZ, P4, !PT ;  /* 0x000000007f7f7210 */ /* 0x000fc600027fe4ff */
[----:B------:R-:W-:Y:S01]  /*33d30*/  STL [R1+0xdf8], R126 ;  /* 0x000df87e01007387 */ /* 0x000fe20000100800 */
[----:B------:R-:W-:Y:S02]  /*33d40*/  IMAD.MOV.U32 R124, RZ, RZ, R132 ;  /* 0x000000ffff7c7224 */ /* 0x000fe400078e0084 */
[----:B------:R-:W-:Y:S01]  /*33d50*/  IMAD.MOV.U32 R125, RZ, RZ, R133 ;  /* 0x000000ffff7d7224 */ /* 0x000fe200078e0085 */
[----:B------:R2:W-:Y:S04]  /*33d60*/  STL [R1+0xdf4], R127 ;  /* 0x000df47f01007387 */ /* 0x0005e80000100800 */
[----:B-1----:R-:W4:Y:S04]  /*33d70*/  LDL.LU R133, [R1+0xe7c] ;  /* 0x000e7c0001857983 */ /* 0x002f280000300800 */
[----:B------:R-:W4:Y:S04]  /*33d80*/  LDL.LU R132, [R1+0xe80] ;  /* 0x000e800001847983 */ /* 0x000f280000300800 */
[----:B------:R1:W-:Y:S02]  /*33d90*/  LDGSTS.E [R3+0x16e00], [R124.64], P2 ;  /* 0x16e000007c037fae */ /* 0x0003e40009121848 */
[----:B-1----:R-:W-:Y:S01]  /*33da0*/  MOV R125, R127 ;  /* 0x0000007f007d7202 */ /* 0x002fe20000000f00 */
[----:B------:R-:W-:Y:S01]  /*33db0*/  IMAD.MOV.U32 R124, RZ, RZ, R126 ;  /* 0x000000ffff7c7224 */ /* 0x000fe200078e007e */
[----:B--2---:R-:W2:Y:S04]  /*33dc0*/  LDL.LU R127, [R1+0xe84] ;  /* 0x000e8400017f7983 */ /* 0x004ea80000300800 */
[----:B------:R-:W2:Y:S04]  /*33dd0*/  LDL.LU R126, [R1+0xe88] ;  /* 0x000e8800017e7983 */ /* 0x000ea80000300800 */
[----:B------:R1:W-:Y:S01]  /*33de0*/  LDGSTS.E [R3+0x18800], [R124.64], P1 ;  /* 0x188000007c037fae */ /* 0x0003e20008921848 */
[----:B------:R-:W-:-:S05]  /*33df0*/  IADD3 R137, P2, R137, R129, RZ ;  /* 0x0000008189897210 */ /* 0x000fca0007f5e0ff */
[----:B------:R-:W-:Y:S02]  /*33e00*/  IMAD.X R138, R138, 0x1, R0, P2 ;  /* 0x000000018a8a7824 */ /* 0x000fe400010e0600 */
[----:B-1----:R-:W-:-:S03]  /*33e10*/  IMAD.MOV.U32 R124, RZ, RZ, R137 ;  /* 0x000000ffff7c7224 */ /* 0x002fc600078e0089 */
[----:B------:R-:W-:Y:S01]  /*33e20*/  MOV R125, R138 ;  /* 0x0000008a007d7202 */ /* 0x000fe20000000f00 */
[----:B------:R-:W-:Y:S01]  /*33e30*/  STL [R1+0xe00], R137 ;  /* 0x000e008901007387 */ /* 0x000fe20000100800 */
[----:B---3--:R-:W-:-:S03]  /*33e40*/  IADD3 R131, P3, R131, R129, RZ ;  /* 0x0000008183837210 */ /* 0x008fc60007f7e0ff */
[----:B------:R1:W-:Y:S02]  /*33e50*/  LDGSTS.E [R3+0x18a00], [R124.64], P1 ;  /* 0x18a000007c037fae */ /* 0x0003e40008921848 */
[----:B------:R-:W-:Y:S02]  /*33e60*/  IMAD.X R134, R134, 0x1, R0, P3 ;  /* 0x0000000186867824 */ /* 0x000fe400018e0600 */
[----:B------:R3:W-:Y:S01]  /*33e70*/  STL [R1+0xdfc], R138 ;  /* 0x000dfc8a01007387 */ /* 0x0007e20000100800 */
[----:B------:R-:W-:-:S03]  /*33e80*/  ISETP.GT.AND P2, PT, R2, 0x35, PT ;  /* 0x000000350200780c */ /* 0x000fc60003f44270 */
[----:B------:R-:W-:Y:S01]  /*33e90*/  STL [R1+0xe08], R131 ;  /* 0x000e088301007387 */ /* 0x000fe20000100800 */
[----:B-1----:R-:W-:Y:S02]  /*33ea0*/  IMAD.MOV.U32 R124, RZ, RZ, R131 ;  /* 0x000000ffff7c7224 */ /* 0x002fe400078e0083 */
[----:B------:R-:W-:Y:S01]  /*33eb0*/  IMAD.MOV.U32 R125, RZ, RZ, R134 ;  /* 0x000000ffff7d7224 */ /* 0x000fe200078e0086 */
[----:B------:R1:W-:Y:S04]  /*33ec0*/  STL [R1+0xe04], R134 ;  /* 0x000e048601007387 */ /* 0x0003e80000100800 */
[----:B---3--:R-:W3:Y:S04]  /*33ed0*/  LDL.LU R138, [R1+0xe8c] ;  /* 0x000e8c00018a7983 */ /* 0x008ee80000300800 */
[----:B------:R-:W3:Y:S04]  /*33ee0*/  LDL.LU R137, [R1+0xe90] ;  /* 0x000e900001897983 */ /* 0x000ee80000300800 */
[----:B------:R1:W-:Y:S04]  /*33ef0*/  LDGSTS.E [R3+0x18c00], [R124.64], P1 ;  /* 0x18c000007c037fae */ /* 0x0003e80008921848 */
[----:B-1----:R-:W3:Y:S04]  /*33f00*/  LDL.LU R134, [R1+0xef4] ;  /* 0x000ef40001867983 */ /* 0x002ee80000300800 */
[----:B------:R-:W3:Y:S01]  /*33f10*/  LDL.LU R131, [R1+0xef8] ;  /* 0x000ef80001837983 */ /* 0x000ee20000300800 */
[----:B------:R-:W-:-:S02]  /*33f20*/  SEL R124, RZ, 0x4, !P2 ;  /* 0x00000004ff7c7807 */ /* 0x000fc40005000000 */
[----:B------:R-:W-:Y:S02]  /*33f30*/  IADD3 R139, P3, R139, R129, RZ ;  /* 0x000000818b8b7210 */ /* 0x000fe40007f7e0ff */
[----:B------:R-:W-:-:S03]  /*33f40*/  SEL R124, R124, RZ, !P0 ;  /* 0x000000ff7c7c7207 */ /* 0x000fc60004000000 */
[----:B------:R-:W-:Y:S01]  /*33f50*/  IMAD.X R140, R140, 0x1, R0, P3 ;  /* 0x000000018c8c7824 */ /* 0x000fe200018e0600 */
[----:B------:R-:W-:Y:S01]  /*33f60*/  IADD3 R135, P4, R135, R129, RZ ;  /* 0x0000008187877210 */ /* 0x000fe20007f9e0ff */
[----:B------:R-:W-:Y:S01]  /*33f70*/  STL [R1+0xe10], R139 ;  /* 0x000e108b01007387 */ /* 0x000fe20000100800 */
[----:B------:R-:W-:Y:S02]  /*33f80*/  ISETP.NE.U32.AND P2, PT, R124, RZ, PT ;  /* 0x000000ff7c00720c */ /* 0x000fe40003f45070 */
[----:B------:R-:W-:Y:S01]  /*33f90*/  IADD3.X R136, R136, R0, RZ, P4, !PT ;  /* 0x0000000088887210 */ /* 0x000fe200027fe4ff */
[----:B------:R1:W-:Y:S01]  /*33fa0*/  STL [R1+0xe0c], R140 ;  /* 0x000e0c8c01007387 */ /* 0x0003e20000100800 */
[----:B------:R-:W-:Y:S02]  /*33fb0*/  IMAD.MOV.U32 R124, RZ, RZ, R139 ;  /* 0x000000ffff7c7224 */ /* 0x000fe400078e008b */
[----:B------:R-:W-:Y:S01]  /*33fc0*/  IMAD.MOV.U32 R125, RZ, RZ, R140 ;  /* 0x000000ffff7d7224 */ /* 0x000fe200078e008c */
[----:B------:R-:W-:Y:S04]  /*33fd0*/  STL [R1+0xe78], R135 ;  /* 0x000e788701007387 */ /* 0x000fe80000100800 */
[----:B------:R-:W-:Y:S04]  /*33fe0*/  STL [R1+0xe74], R136 ;  /* 0x000e748801007387 */ /* 0x000fe80000100800 */
[----:B------:R-:W3:Y:S04]  /*33ff0*/  LDL.LU R142, [R1+0xefc] ;  /* 0x000efc00018e7983 */ /* 0x000ee80000300800 */
[----:B------:R-:W3:Y:S04]  /*34000*/  LDL.LU R141, [R1+0xf00] ;  /* 0x000f0000018d7983 */ /* 0x000ee80000300800 */
[----:B------:R1:W-:Y:S04]  /*34010*/  LDGSTS.E [R3+0x18e00], [R124.64], P1 ;  /* 0x18e000007c037fae */ /* 0x0003e80008921848 */
[----:B-1----:R-:W3:Y:S04]  /*34020*/  LDL.LU R140, [R1+0xf04] ;  /* 0x000f0400018c7983 */ /* 0x002ee80000300800 */
[----:B------:R-:W3:Y:S01]  /*34030*/  LDL.LU R139, [R1+0xf08] ;  /* 0x000f0800018b7983 */ /* 0x000ee20000300800 */
[----:B------:R-:W-:Y:S01]  /*34040*/  IMAD.MOV.U32 R124, RZ, RZ, R135 ;  /* 0x000000ffff7c7224 */ /* 0x000fe200078e0087 */
[----:B------:R-:W-:-:S05]  /*34050*/  MOV R125, R136 ;  /* 0x00000088007d7202 */ /* 0x000fca0000000f00 */
[----:B------:R1:W-:Y:S01]  /*34060*/  LDGSTS.E [R3+0x1a800], [R124.64], P2 ;  /* 0x1a8000007c037fae */ /* 0x0003e20009121848 */
[----:B----4-:R-:W-:-:S05]  /*34070*/  IADD3 R132, P1, R132, R129, RZ ;  /* 0x0000008184847210 */ /* 0x010fca0007f3e0ff */
[----:B------:R-:W-:Y:S02]  /*34080*/  IMAD.X R133, R133, 0x1, R0, P1 ;  /* 0x0000000185857824 */ /* 0x000fe400008e0600 */
[----:B-1----:R-:W-:-:S03]  /*34090*/  IMAD.MOV.U32 R124, RZ, RZ, R132 ;  /* 0x000000ffff7c7224 */ /* 0x002fc600078e0084 */
[----:B------:R-:W-:Y:S01]  /*340a0*/  MOV R125, R133 ;  /* 0x00000085007d7202 */ /* 0x000fe20000000f00 */
[----:B------:R-:W-:Y:S01]  /*340b0*/  STL [R1+0xe80], R132 ;  /* 0x000e808401007387 */ /* 0x000fe20000100800 */
[----:B--2---:R-:W-:-:S03]  /*340c0*/  IADD3 R126, P3, R126, R129, RZ ;  /* 0x000000817e7e7210 */ /* 0x004fc60007f7e0ff */
[----:B------:R-:W-:Y:S02]  /*340d0*/  STL [R1+0xe7c], R133 ;  /* 0x000e7c8501007387 */ /* 0x000fe40000100800 */
[----:B------:R-:W-:Y:S02]  /*340e0*/  IMAD.X R127, R127, 0x1, R0, P3 ;  /* 0x000000017f7f7824 */ /* 0x000fe400018e0600 */
[----:B------:R-:W-:Y:S04]  /*340f0*/  STL [R1+0xe88], R126 ;  /* 0x000e887e01007387 */ /* 0x000fe80000100800 */
[----:B------:R1:W-:Y:S04]  /*34100*/  LDGSTS.E [R3+0x1aa00], [R124.64], P2 ;  /* 0x1aa000007c037fae */ /* 0x0003e80009121848 */
[----:B------:R2:W-:Y:S01]  /*34110*/  STL [R1+0xe84], R127 ;  /* 0x000e847f01007387 */ /* 0x0005e20000100800 */
[----:B-1----:R-:W-:-:S02]  /*34120*/  IMAD.MOV.U32 R125, RZ, RZ, R127 ;  /* 0x000000ffff7d7224 */ /* 0x002fc400078e007f */
[----:B------:R-:W-:Y:S01]  /*34130*/  IMAD.MOV.U32 R124, RZ, RZ, R126 ;  /* 0x000000ffff7c7224 */ /* 0x000fe200078e007e */
[----:B--2---:R-:W2:Y:S04]  /*34140*/  LDL.LU R127, [R1+0xf0c] ;  /* 0x000f0c00017f7983 */ /* 0x004ea80000300800 */
[----:B------:R-:W4:Y:S01]  /*34150*/  LDL.LU R126, [R1+0xf10] ;  /* 0x000f1000017e7983 */ /* 0x000f220000300800 */
[----:B------:R-:W-:-:S03]  /*34160*/  ISETP.GT.AND P1, PT, R2, 0x39, PT ;  /* 0x000000390200780c */ /* 0x000fc60003f24270 */
[----:B------:R1:W-:Y:S04]  /*34170*/  LDGSTS.E [R3+0x1ac00], [R124.64], P2 ;  /* 0x1ac000007c037fae */ /* 0x0003e80009121848 */
[----:B------:R-:W2:Y:S04]  /*34180*/  LDL.LU R135, [R1+0xf74] ;  /* 0x000f740001877983 */ /* 0x000ea80000300800 */
[----:B------:R-:W2:Y:S01]  /*34190*/  LDL.LU R132, [R1+0xf78] ;  /* 0x000f780001847983 */ /* 0x000ea20000300800 */
[----:B-1----:R-:W-:-:S03]  /*341a0*/  SEL R124, RZ, 0x4, !P1 ;  /* 0x00000004ff7c7807 */ /* 0x002fc60004800000 */
[----:B------:R-:W2:Y:S01]  /*341b0*/  LDL.LU R136, [R1+0xf7c] ;  /* 0x000f7c0001887983 */ /* 0x000ea20000300800 */
[----:B---3--:R-:W-:-:S03]  /*341c0*/  IADD3 R137, P3, R137, R129, RZ ;  /* 0x0000008189897210 */ /* 0x008fc60007f7e0ff */
[----:B------:R-:W3:Y:S01]  /*341d0*/  LDL.LU R133, [R1+0xf80] ;  /* 0x000f800001857983 */ /* 0x000ee20000300800 */
[----:B------:R-:W-:Y:S01]  /*341e0*/  SEL R124, R124, RZ, !P0 ;  /* 0x000000ff7c7c7207 */ /* 0x000fe20004000000 */
[----:B------:R-:W-:-:S03]  /*341f0*/  IMAD.X R138, R138, 0x1, R0, P3 ;  /* 0x000000018a8a7824 */ /* 0x000fc600018e0600 */
[----:B------:R-:W-:Y:S01]  /*34200*/  ISETP.NE.U32.AND P1, PT, R124, RZ, PT ;  /* 0x000000ff7c00720c */ /* 0x000fe20003f25070 */
[----:B------:R-:W-:Y:S02]  /*34210*/  IMAD.MOV.U32 R124, RZ, RZ, R137 ;  /* 0x000000ffff7c7224 */ /* 0x000fe400078e0089 */
[----:B------:R-:W-:Y:S01]  /*34220*/  IMAD.MOV.U32 R125, RZ, RZ, R138 ;  /* 0x000000ffff7d7224 */ /* 0x000fe200078e008a */
[----:B------:R-:W-:-:S04]  /*34230*/  IADD3 R131, P4, R131, R129, RZ ;  /* 0x0000008183837210 */ /* 0x000fc80007f9e0ff */
[----:B------:R1:W-:Y:S01]  /*34240*/  LDGSTS.E [R3+0x1ae00], [R124.64], P2 ;  /* 0x1ae000007c037fae */ /* 0x0003e20009121848 */
[----:B------:R-:W-:-:S03]  /*34250*/  IADD3.X R134, R134, R0, RZ, P4, !PT ;  /* 0x0000000086867210 */ /* 0x000fc600027fe4ff */
[----:B------:R-:W-:Y:S04]  /*34260*/  STL [R1+0xe90], R137 ;  /* 0x000e908901007387 */ /* 0x000fe80000100800 */
[----:B------:R1:W-:Y:S04]  /*34270*/  STL [R1+0xe8c], R138 ;  /* 0x000e8c8a01007387 */ /* 0x0003e80000100800 */
[----:B------:R-:W-:Y:S01]  /*34280*/  STL [R1+0xef8], R131 ;  /* 0x000ef88301007387 */ /* 0x000fe20000100800 */
[----:B-1----:R-:W-:Y:S01]  /*34290*/  IMAD.MOV.U32 R124, RZ, RZ, R131 ;  /* 0x000000ffff7c7224 */ /* 0x002fe200078e0083 */
[----:B------:R-:W-:-:S02]  /*342a0*/  MOV R125, R134 ;  /* 0x00000086007d7202 */ /* 0x000fc40000000f00 */
[----:B------:R1:W-:Y:S04]  /*342b0*/  STL [R1+0xef4], R134 ;  /* 0x000ef48601007387 */ /* 0x0003e80000100800 */
[----:B------:R-:W3:Y:S04]  /*342c0*/  LDL.LU R138, [R1+0xf84] ;  /* 0x000f8400018a7983 */ /* 0x000ee80000300800 */
[----:B------:R-:W3:Y:S04]  /*342d0*/  LDL.LU R137, [R1+0xf88] ;  /* 0x000f880001897983 */ /* 0x000ee80000300800 */
[----:B-1----:R-:W3:Y:S04]  /*342e0*/  LDL.LU R134, [R1+0xf8c] ;  /* 0x000f8c0001867983 */ /* 0x002ee80000300800 */
[----:B------:R-:W3:Y:S01]  /*342f0*/  LDL.LU R131, [R1+0xf90] ;  /* 0x000f900001837983 */ /* 0x000ee20000300800 */
[----:B------:R-:W-:-:S03]  /*34300*/  IADD3 R141, P2, R141, R129, RZ ;  /* 0x000000818d8d7210 */ /* 0x000fc60007f5e0ff */
[----:B------:R1:W-:Y:S02]  /*34310*/  LDGSTS.E [R3+0x1c800], [R124.64], P1 ;  /* 0x1c8000007c037fae */ /* 0x0003e40008921848 */
[----:B------:R-:W-:Y:S01]  /*34320*/  IMAD.X R142, R142, 0x1, R0, P2 ;  /* 0x000000018e8e7824 */ /* 0x000fe200010e0600 */
[----:B------:R-:W-:Y:S01]  /*34330*/  IADD3 R139, P3, R139, R129, RZ ;  /* 0x000000818b8b7210 */ /* 0x000fe20007f7e0ff */
[----:B-1----:R-:W-:-:S03]  /*34340*/  IMAD.MOV.U32 R124, RZ, RZ, R141 ;  /* 0x000000ffff7c7224 */ /* 0x002fc600078e008d */
[----:B------:R-:W-:Y:S01]  /*34350*/  MOV R125, R142 ;  /* 0x0000008e007d7202 */ /* 0x000fe20000000f00 */
[----:B------:R-:W-:-:S04]  /*34360*/  IMAD.X R140, R140, 0x1, R0, P3 ;  /* 0x000000018c8c7824 */ /* 0x000fc800018e0600 */
[----:B------:R1:W-:Y:S01]  /*34370*/  LDGSTS.E [R3+0x1ca00], [R124.64], P1 ;  /* 0x1ca000007c037fae */ /* 0x0003e20008921848 */
        /* <DEDUP_REMOVED lines=11> */
[----:B----4-:R-:W-:-:S05]  /*34430*/  IADD3 R126, P3, R126, R129, RZ ;  /* 0x000000817e7e7210 */ /* 0x010fca0007f7e0ff */
[----:B--2---:R-:W-:Y:S01]  /*34440*/  IMAD.X R127, R127, 0x1, R0, P3 ;  /* 0x000000017f7f7824 */ /* 0x004fe200018e0600 */
[----:B------:R-:W-:Y:S01]  /*34450*/  STL [R1+0xf10], R126 ;  /* 0x000f107e01007387 */ /* 0x000fe20000100800 */
[----:B------:R-:W-:Y:S02]  /*34460*/  MOV R124, R126 ;  /* 0x0000007e007c7202 */ /* 0x000fe40000000f00 */
[----:B------:R-:W-:Y:S01]  /*34470*/  IMAD.MOV.U32 R125, RZ, RZ, R127 ;  /* 0x000000ffff7d7224 */ /* 0x000fe200078e007f */
[----:B------:R1:W-:Y:S04]  /*34480*/  STL [R1+0xf0c], R127 ;  /* 0x000f0c7f01007387 */ /* 0x0003e80000100800 */
[----:B------:R2:W-:Y:S04]  /*34490*/  LDGSTS.E [R3+0x1ce00], [R124.64], P1 ;  /* 0x1ce000007c037fae */ /* 0x0005e80008921848 */
[----:B-1----:R-:W4:Y:S04]  /*344a0*/  LDL.LU R127, [R1+0x1304] ;  /* 0x00130400017f7983 */ /* 0x002f280000300800 */
[----:B------:R-:W4:Y:S01]  /*344b0*/  LDL.LU R126, [R1+0x134c] ;  /* 0x00134c00017e7983 */ /* 0x000f220000300800 */
[----:B------:R-:W-:-:S02]  /*344c0*/  IADD3 R132, P1, R132, R129, RZ ;  /* 0x0000008184847210 */ /* 0x000fc40007f3e0ff */
[----:B---3--:R-:W-:-:S03]  /*344d0*/  IADD3 R133, P3, R133, R129, RZ ;  /* 0x0000008185857210 */ /* 0x008fc60007f7e0ff */
[--C-:B------:R-:W-:Y:S01]  /*344e0*/  IMAD.X R135, R135, 0x1, R0.reuse, P1 ;  /* 0x0000000187877824 */ /* 0x100fe200008e0600 */
[----:B------:R-:W-:Y:S01]  /*344f0*/  STL [R1+0xf78], R132 ;  /* 0x000f788401007387 */ /* 0x000fe20000100800 */
[----:B------:R-:W-:Y:S01]  /*34500*/  IMAD.X R136, R136, 0x1, R0, P3 ;  /* 0x0000000188887824 */ /* 0x000fe200018e0600 */
[----:B--2---:R-:W-:Y:S01]  /*34510*/  MOV R124, R132 ;  /* 0x00000084007c7202 */ /* 0x004fe20000000f00 */
[----:B------:R-:W-:Y:S01]  /*34520*/  IMAD.MOV.U32 R125, RZ, RZ, R135 ;  /* 0x000000ffff7d7224 */ /* 0x000fe200078e0087 */
[----:B------:R1:W-:Y:S04]  /*34530*/  STL [R1+0xf74], R135 ;  /* 0x000f748701007387 */ /* 0x0003e80000100800 */
[----:B------:R-:W-:Y:S04]  /*34540*/  STL [R1+0xf80], R133 ;  /* 0x000f808501007387 */ /* 0x000fe80000100800 */
[----:B------:R2:W-:Y:S04]  /*34550*/  LDGSTS.E [R3+0x1e800], [R124.64], P2 ;  /* 0x1e8000007c037fae */ /* 0x0005e80009121848 */
[----:B-1----:R-:W3:Y:S04]  /*34560*/  LDL.LU R135, [R1+0x1308] ;  /* 0x0013080001877983 */ /* 0x002ee80000300800 */
[----:B------:R1:W-:Y:S04]  /*34570*/  STL [R1+0xf7c], R136 ;  /* 0x000f7c8801007387 */ /* 0x0003e80000100800 */
[----:B------:R-:W3:Y:S01]  /*34580*/  LDL.LU R132, [R1+0x1300] ;  /* 0x0013000001847983 */ /* 0x000ee20000300800 */
[----:B--2---:R-:W-:-:S02]  /*34590*/  IMAD.MOV.U32 R125, RZ, RZ, R136 ;  /* 0x000000ffff7d7224 */ /* 0x004fc400078e0088 */
[----:B------:R-:W-:Y:S01]  /*345a0*/  IMAD.MOV.U32 R124, RZ, RZ, R133 ;  /* 0x000000ffff7c7224 */ /* 0x000fe200078e0085 */
[----:B-1----:R-:W2:Y:S01]  /*345b0*/  LDL.LU R136, [R1+0x12fc] ;  /* 0x0012fc0001887983 */ /* 0x002ea20000300800 */
[----:B------:R-:W-:-:S03]  /*345c0*/  IADD3 R137, P1, R137, R129, RZ ;  /* 0x0000008189897210 */ /* 0x000fc60007f3e0ff */
[----:B------:R-:W2:Y:S01]  /*345d0*/  LDL.LU R133, [R1+0x12f4] ;  /* 0x0012f40001857983 */ /* 0x000ea20000300800 */
[----:B------:R-:W-:Y:S02]  /*345e0*/  IADD3.X R138, R138, R0, RZ, P1, !PT ;  /* 0x000000008a8a7210 */ /* 0x000fe40000ffe4ff */
[----:B------:R-:W-:Y:S01]  /*345f0*/  IADD3 R131, P3, R131, R129, RZ ;  /* 0x0000008183837210 */ /* 0x000fe20007f7e0ff */
[----:B------:R1:W-:Y:S04]  /*34600*/  LDGSTS.E [R3+0x1ea00], [R124.64], P2 ;  /* 0x1ea000007c037fae */ /* 0x0003e80009121848 */
[----:B------:R-:W-:Y:S01]  /*34610*/  IMAD.X R134, R134, 0x1, R0, P3 ;  /* 0x0000000186867824 */ /* 0x000fe200018e0600 */
[----:B------:R-:W-:Y:S04]  /*34620*/  STL [R1+0xf88], R137 ;  /* 0x000f888901007387 */ /* 0x000fe80000100800 */
[----:B------:R1:W-:Y:S02]  /*34630*/  STL [R1+0xf84], R138 ;  /* 0x000f848a01007387 */ /* 0x0003e40000100800 */
[----:B-1----:R-:W-:-:S02]  /*34640*/  IMAD.MOV.U32 R124, RZ, RZ, R137 ;  /* 0x000000ffff7c7224 */ /* 0x002fc400078e0089 */
[----:B------:R1:W-:Y:S01]  /*34650*/  STL [R1+0xf90], R131 ;  /* 0x000f908301007387 */ /* 0x0003e20000100800 */
[----:B------:R-:W-:-:S03]  /*34660*/  IMAD.MOV.U32 R125, RZ, RZ, R138 ;  /* 0x000000ffff7d7224 */ /* 0x000fc600078e008a */
[----:B------:R1:W-:Y:S04]  /*34670*/  STL [R1+0xf8c], R134 ;  /* 0x000f8c8601007387 */ /* 0x0003e80000100800 */
[----:B------:R-:W2:Y:S04]  /*34680*/  LDL.LU R140, [R1+0x12ec] ;  /* 0x0012ec00018c7983 */ /* 0x000ea80000300800 */
[----:B------:R-:W2:Y:S01]  /*34690*/  LDL.LU R139, [R1+0x12f8] ;  /* 0x0012f800018b7983 */ /* 0x000ea20000300800 */
[----:B------:R-:W-:-:S03]  /*346a0*/  ISETP.GT.AND P1, PT, R2, 0x2, PT ;  /* 0x000000020200780c */ /* 0x000fc60003f24270 */
[----:B------:R1:W-:Y:S04]  /*346b0*/  LDGSTS.E [R3+0x1ec00], [R124.64], P2 ;  /* 0x1ec000007c037fae */ /* 0x0003e80009121848 */
[----:B------:R-:W2:Y:S04]  /*346c0*/  LDL.LU R138, [R1+0x12b0] ;  /* 0x0012b000018a7983 */ /* 0x000ea80000300800 */
[----:B------:R-:W2:Y:S01]  /*346d0*/  LDL.LU R137, [R1+0x12b4] ;  /* 0x0012b40001897983 */ /* 0x000ea20000300800 */
[----:B-1----:R-:W-:Y:S01]  /*346e0*/  MOV R124, R131 ;  /* 0x00000083007c7202 */ /* 0x002fe20000000f00 */
[----:B------:R-:W-:-:S05]  /*346f0*/  IMAD.MOV.U32 R125, RZ, RZ, R134 ;  /* 0x000000ffff7d7224 */ /* 0x000fca00078e0086 */
[----:B------:R1:W-:Y:S01]  /*34700*/  LDGSTS.E [R3+0x1ee00], [R124.64], P2 ;  /* 0x1ee000007c037fae */ /* 0x0003e20009121848 */
[----:B------:R-:W-:Y:S01]  /*34710*/  IMAD.SHL.U32 R252, R252, 0x4, RZ ;  /* 0x00000004fcfc7824 */ /* 0x000fe200078e00ff */
[----:B-1----:R-:W-:-:S04]  /*34720*/  SEL R3, RZ, 0x4, !P1 ;  /* 0x00000004ff037807 */ /* 0x002fc80004800000 */
[----:B------:R-:W-:Y:S02]  /*34730*/  SEL R3, R3, RZ, !P0 ;  /* 0x000000ff03037207 */ /* 0x000fe40004000000 */
[----:B------:R-:W-:Y:S02]  /*34740*/  LOP3.LUT R131, R252, 0x40, RZ, 0x3c, !PT ;  /* 0x00000040fc837812 */ /* 0x000fe400078e3cff */
[----:B------:R-:W-:Y:S01]  /*34750*/  ISETP.NE.U32.AND P1, PT, R3, RZ, PT ;  /* 0x000000ff0300720c */ /* 0x000fe20003f25070 */
[----:B------:R-:W-:-:S04]  /*34760*/  IMAD.U32 R3, RZ, RZ, UR5 ;  /* 0x00000005ff037e24 */ /* 0x000fc8000f8e00ff */
[----:B------:R-:W-:Y:S01]  /*34770*/  IMAD R3, R3, 0x20000, R131 ;  /* 0x0002000003037824 */ /* 0x000fe200078e0283 */
[----:B----4-:R-:W-:-:S04]  /*34780*/  IADD3 R126, P2, R126, R129, RZ ;  /* 0x000000817e7e7210 */ /* 0x010fc80007f5e0ff */
[----:B------:R-:W-:Y:S01]  /*34790*/  IADD3.X R127, R127, R0, RZ, P2, !PT ;  /* 0x000000007f7f7210 */ /* 0x000fe200017fe4ff */
[----:B------:R-:W-:Y:S01]  /*347a0*/  STL [R1+0x134c], R126 ;  /* 0x00134c7e01007387 */ /* 0x000fe20000100800 */
[----:B------:R-:W-:-:S03]  /*347b0*/  IMAD.MOV.U32 R124, RZ, RZ, R126 ;  /* 0x000000ffff7c7224 */ /* 0x000fc600078e007e */
[----:B------:R1:W-:Y:S01]  /*347c0*/  STL [R1+0x1304], R127 ;  /* 0x0013047f01007387 */ /* 0x0003e20000100800 */
[----:B------:R-:W-:-:S03]  /*347d0*/  IMAD.MOV.U32 R125, RZ, RZ, R127 ;  /* 0x000000ffff7d7224 */ /* 0x000fc600078e007f */
[----:B------:R-:W4:Y:S04]  /*347e0*/  LDL.LU R134, [R1+0x12b8] ;  /* 0x0012b80001867983 */ /* 0x000f280000300800 */
[----:B------:R-:W4:Y:S04]  /*347f0*/  LDL.LU R131, [R1+0x12bc] ;  /* 0x0012bc0001837983 */ /* 0x000f280000300800 */
[----:B-1----:R-:W4:Y:S04]  /*34800*/  LDL.LU R127, [R1+0x12c0] ;  /* 0x0012c000017f7983 */ /* 0x002f280000300800 */
[----:B------:R-:W4:Y:S01]  /*34810*/  LDL.LU R126, [R1+0x12c4] ;  /* 0x0012c400017e7983 */ /* 0x000f220000300800 */
[----:B---3--:R-:W-:-:S03]  /*34820*/  IADD3 R135, P2, R135, R129, RZ ;  /* 0x0000008187877210 */ /* 0x008fc60007f5e0ff */
[----:B------:R1:W-:Y:S01]  /*34830*/  LDGSTS.E [R3+0x1000], [R124.64], P1 ;  /* 0x010000007c037fae */ /* 0x0003e20008921848 */
[----:B------:R-:W-:Y:S02]  /*34840*/  IADD3 R132, P3, R132, R129, RZ ;  /* 0x0000008184847210 */ /* 0x000fe40007f7e0ff */
[----:B--2---:R-:W-:Y:S01]  /*34850*/  IADD3.X R136, R136, R0, RZ, P2, !PT ;  /* 0x0000000088887210 */ /* 0x004fe200017fe4ff */
[----:B------:R-:W-:Y:S02]  /*34860*/  STL [R1+0x1308], R135 ;  /* 0x0013088701007387 */ /* 0x000fe40000100800 */
[----:B------:R-:W-:Y:S02]  /*34870*/  IMAD.X R133, R133, 0x1, R0, P3 ;  /* 0x0000000185857824 */ /* 0x000fe400018e0600 */
[----:B-1----:R-:W-:Y:S02]  /*34880*/  IMAD.MOV.U32 R124, RZ, RZ, R135 ;  /* 0x000000ffff7c7224 */ /* 0x002fe400078e0087 */
[----:B------:R-:W-:Y:S01]  /*34890*/  IMAD.MOV.U32 R125, RZ, RZ, R136 ;  /* 0x000000ffff7d7224 */ /* 0x000fe200078e0088 */
[----:B------:R1:W-:Y:S04]  /*348a0*/  STL [R1+0x12fc], R136 ;  /* 0x0012fc8801007387 */ /* 0x0003e80000100800 */
[----:B------:R-:W-:Y:S04]  /*348b0*/  STL [R1+0x1300], R132 ;  /* 0x0013008401007387 */ /* 0x000fe80000100800 */
[----:B------:R2:W-:Y:S01]  /*348c0*/  STL [R1+0x12f4], R133 ;  /* 0x0012f48501007387 */ /* 0x0005e20000100800 */
[----:B------:R-:W-:-:S03]  /*348d0*/  ISETP.GT.AND P2, PT, R2, 0x6, PT ;  /* 0x000000060200780c */ /* 0x000fc60003f44270 */
[----:B------:R3:W-:Y:S04]  /*348e0*/  LDGSTS.E [R3+0x1200], [R124.64], P1 ;  /* 0x012000007c037fae */ /* 0x0007e80008921848 */
[----:B-1----:R-:W4:Y:S04]  /*348f0*/  LDL.LU R136, [R1+0x12c8] ;  /* 0x0012c80001887983 */ /* 0x002f280000300800 */
[----:B------:R-:W4:Y:S01]  /*34900*/  LDL.LU R135, [R1+0x12cc] ;  /* 0x0012cc0001877983 */ /* 0x000f220000300800 */
[----:B---3--:R-:W-:Y:S01]  /*34910*/  MOV R124, R132 ;  /* 0x00000084007c7202 */ /* 0x008fe20000000f00 */
[----:B------:R-:W-:-:S02]  /*34920*/  IMAD.MOV.U32 R125, RZ, RZ, R133 ;  /* 0x000000ffff7d7224 */ /* 0x000fc400078e0085 */
[----:B--2---:R-:W3:Y:S04]  /*34930*/  LDL.LU R133, [R1+0x1230] ;  /* 0x0012300001857983 */ /* 0x004ee80000300800 */
[----:B------:R-:W3:Y:S01]  /*34940*/  LDL.LU R132, [R1+0x1234] ;  /* 0x0012340001847983 */ /* 0x000ee20000300800 */
[----:B------:R-:W-:-:S03]  /*34950*/  IADD3 R139, P3, R139, R129, RZ ;  /* 0x000000818b8b7210 */ /* 0x000fc60007f7e0ff */
[----:B------:R1:W-:Y:S01]  /*34960*/  LDGSTS.E [R3+0x1400], [R124.64], P1 ;  /* 0x014000007c037fae */ /* 0x0003e20008921848 */
[----:B------:R-:W-:Y:S01]  /*34970*/  IADD3 R137, P4, R137, R129, RZ ;  /* 0x0000008189897210 */ /* 0x000fe20007f9e0ff */
[----:B------:R-:W-:Y:S01]  /*34980*/  IMAD.X R140, R140, 0x1, R0, P3 ;  /* 0x000000018c8c7824 */ /* 0x000fe200018e0600 */
[----:B-1----:R-:W-:-:S04]  /*34990*/  SEL R124, RZ, 0x4, !P2 ;  /* 0x00000004ff7c7807 */ /* 0x002fc80005000000 */
[----:B------:R-:W-:Y:S01]  /*349a0*/  SEL R124, R124, RZ, !P0 ;  /* 0x000000ff7c7c7207 */ /* 0x000fe20004000000 */
[----:B------:R-:W-:Y:S01]  /*349b0*/  IMAD.X R138, R138, 0x1, R0, P4 ;  /* 0x000000018a8a7824 */ /* 0x000fe200020e0600 */
[----:B------:R-:W-:Y:S01]  /*349c0*/  STL [R1+0x12f8], R139 ;  /* 0x0012f88b01007387 */ /* 0x000fe20000100800 */
[----:B------:R-:W-:Y:S01]  /*349d0*/  IMAD.MOV.U32 R125, RZ, RZ, R140 ;  /* 0x000000ffff7d7224 */ /* 0x000fe200078e008c */
[----:B------:R-:W-:Y:S02]  /*349e0*/  ISETP.NE.U32.AND P2, PT, R124, RZ, PT ;  /* 0x000000ff7c00720c */ /* 0x000fe40003f45070 */
[----:B------:R-:W-:Y:S01]  /*349f0*/  MOV R124, R139 ;  /* 0x0000008b007c7202 */ /* 0x000fe20000000f00 */
[----:B------:R1:W-:Y:S04]  /*34a00*/  STL [R1+0x12ec], R140 ;  /* 0x0012ec8c01007387 */ /* 0x0003e80000100800 */
[----:B------:R-:W-:Y:S04]  /*34a10*/  STL [R1+0x12b4], R137 ;  /* 0x0012b48901007387 */ /* 0x000fe80000100800 */
[----:B------:R1:W-:Y:S04]  /*34a20*/  STL [R1+0x12b0], R138 ;  /* 0x0012b08a01007387 */ /* 0x0003e80000100800 */
[----:B------:R1:W-:Y:S04]  /*34a30*/  LDGSTS.E [R3+0x1600], [R124.64], P1 ;  /* 0x016000007c037fae */ /* 0x0003e80008921848 */
[----:B-1----:R-:W3:Y:S04]  /*34a40*/  LDL.LU R140, [R1+0x1238] ;  /* 0x00123800018c7983 */ /* 0x002ee80000300800 */
[----:B------:R-:W3:Y:S01]  /*34a50*/  LDL.LU R139, [R1+0x123c] ;  /* 0x00123c00018b7983 */ /* 0x000ee20000300800 */
[----:B------:R-:W-:-:S02]  /*34a60*/  IMAD.MOV.U32 R125, RZ, RZ, R138 ;  /* 0x000000ffff7d7224 */ /* 0x000fc400078e008a */
[----:B------:R-:W-:Y:S01]  /*34a70*/  IMAD.MOV.U32 R124, RZ, RZ, R137 ;  /* 0x000000ffff7c7224 */ /* 0x000fe200078e0089 */
[----:B------:R-:W3:Y:S04]  /*34a80*/  LDL.LU R138, [R1+0x1240] ;  /* 0x00124000018a7983 */ /* 0x000ee80000300800 */
[----:B------:R-:W3:Y:S04]  /*34a90*/  LDL.LU R137, [R1+0x1244] ;  /* 0x0012440001897983 */ /* 0x000ee80000300800 */
[----:B------:R1:W-:Y:S01]  /*34aa0*/  LDGSTS.E [R3+0x3000], [R124.64], P2 ;  /* 0x030000007c037fae */ /* 0x0003e20009121848 */
[----:B----4-:R-:W-:-:S04]  /*34ab0*/  IADD3 R131, P1, R131, R129, RZ ;  /* 0x0000008183837210 */ /* 0x010fc80007f3e0ff */
[----:B------:R-:W-:Y:S02]  /*34ac0*/  IADD3.X R134, R134, R0, RZ, P1, !PT ;  /* 0x0000000086867210 */ /* 0x000fe40000ffe4ff */
[----:B------:R-:W-:Y:S01]  /*34ad0*/  IADD3 R126, P3, R126, R129, RZ ;  /* 0x000000817e7e7210 */ /* 0x000fe20007f7e0ff */
[----:B------:R-:W-:Y:S01]  /*34ae0*/  STL [R1+0x12bc], R131 ;  /* 0x0012bc8301007387 */ /* 0x000fe20000100800 */
[----:B-1----:R-:W-:-:S03]  /*34af0*/  IMAD.MOV.U32 R124, RZ, RZ, R131 ;  /* 0x000000ffff7c7224 */ /* 0x002fc600078e0083 */
[----:B------:R-:W-:Y:S01]  /*34b00*/  IMAD.X R127, R127, 0x1, R0, P3 ;  /* 0x000000017f7f7824 */ /* 0x000fe200018e0600 */
[----:B------:R1:W-:Y:S01]  /*34b10*/  STL [R1+0x12b8], R134 ;  /* 0x0012b88601007387 */ /* 0x0003e20000100800 */
[----:B------:R-:W-:-:S03]  /*34b20*/  IMAD.MOV.U32 R125, RZ, RZ, R134 ;  /* 0x000000ffff7d7224 */ /* 0x000fc600078e0086 */
[----:B------:R-:W-:Y:S04]  /*34b30*/  STL [R1+0x12c4], R126 ;  /* 0x0012c47e01007387 */ /* 0x000fe80000100800 */
[----:B------:R4:W-:Y:S04]  /*34b40*/  STL [R1+0x12c0], R127 ;  /* 0x0012c07f01007387 */ /* 0x0009e80000100800 */
[----:B-1----:R-:W2:Y:S04]  /*34b50*/  LDL.LU R134, [R1+0x1248] ;  /* 0x0012480001867983 */ /* 0x002ea80000300800 */
[----:B------:R1:W-:Y:S04]  /*34b60*/  LDGSTS.E [R3+0x3200], [R124.64], P2 ;  /* 0x032000007c037fae */ /* 0x0003e80009121848 */
[----:B------:R-:W2:Y:S01]  /*34b70*/  LDL.LU R131, [R1+0x124c] ;  /* 0x00124c0001837983 */ /* 0x000ea20000300800 */
[----:B-1----:R-:W-:Y:S01]  /*34b80*/  IMAD.MOV.U32 R125, RZ, RZ, R127 ;  /* 0x000000ffff7d7224 */ /* 0x002fe200078e007f */
[----:B------:R-:W-:-:S02]  /*34b90*/  MOV R124, R126 ;  /* 0x0000007e007c7202 */ /* 0x000fc40000000f00 */
[----:B----4-:R-:W4:Y:S04]  /*34ba0*/  LDL.LU R127, [R1+0x994] ;  /* 0x00099400017f7983 */ /* 0x010f280000300800 */
[----:B------:R-:W4:Y:S01]  /*34bb0*/  LDL.LU R126, [R1+0x998] ;  /* 0x00099800017e7983 */ /* 0x000f220000300800 */
[----:B------:R-:W-:Y:S02]  /*34bc0*/  ISETP.GT.AND P1, PT, R2, 0xa, PT ;  /* 0x0000000a0200780c */ /* 0x000fe40003f24270 */
[-C--:B------:R-:W-:Y:S01]  /*34bd0*/  IADD3 R135, P3, R135, R129.reuse, RZ ;  /* 0x0000008187877210 */ /* 0x080fe20007f7e0ff */
[----:B------:R1:W-:Y:S04]  /*34be0*/  LDGSTS.E [R3+0x3400], [R124.64], P2 ;  /* 0x034000007c037fae */ /* 0x0003e80009121848 */
[----:B------:R-:W-:Y:S01]  /*34bf0*/  IMAD.X R136, R136, 0x1, R0, P3 ;  /* 0x0000000188887824 */ /* 0x000fe200018e0600 */
[----:B---3--:R-:W-:-:S02]  /*34c00*/  IADD3 R132, P4, R132, R129, RZ ;  /* 0x0000008184847210 */ /* 0x008fc40007f9e0ff */
[----:B-1----:R-:W-:-:S03]  /*34c10*/  SEL R124, RZ, 0x4, !P1 ;  /* 0x00000004ff7c7807 */ /* 0x002fc60004800000 */
[----:B------:R-:W-:Y:S01]  /*34c20*/  IMAD.X R133, R133, 0x1, R0, P4 ;  /* 0x0000000185857824 */ /* 0x000fe200020e0600 */
[----:B------:R-:W-:Y:S01]  /*34c30*/  STL [R1+0x12cc], R135 ;  /* 0x0012cc8701007387 */ /* 0x000fe20000100800 */
[----:B------:R-:W-:-:S03]  /*34c40*/  SEL R124, R124, RZ, !P0 ;  /* 0x000000ff7c7c7207 */ /* 0x000fc60004000000 */
[----:B------:R1:W-:Y:S01]  /*34c50*/  STL [R1+0x12c8], R136 ;  /* 0x0012c88801007387 */ /* 0x0003e20000100800 */
[----:B------:R-:W-:Y:S01]  /*34c60*/  IMAD.MOV.U32 R125, RZ, RZ, R136 ;  /* 0x000000ffff7d7224 */ /* 0x000fe200078e0088 */
[----:B------:R-:W-:Y:S02]  /*34c70*/  ISETP.NE.U32.AND P1, PT, R124, RZ, PT ;  /* 0x000000ff7c00720c */ /* 0x000fe40003f25070 */
[----:B------:R-:W-:Y:S01]  /*34c80*/  STL [R1+0x1234], R132 ;  /* 0x0012348401007387 */ /* 0x000fe20000100800 */
[----:B------:R-:W-:-:S03]  /*34c90*/  MOV R124, R135 ;  /* 0x00000087007c7202 */ /* 0x000fc60000000f00 */
[----:B------:R3:W-:Y:S04]  /*34ca0*/  STL [R1+0x1230], R133 ;  /* 0x0012308501007387 */ /* 0x0007e80000100800 */
[----:B-1----:R-:W4:Y:S04]  /*34cb0*/  LDL.LU R136, [R1+0x99c] ;  /* 0x00099c0001887983 */ /* 0x002f280000300800 */
[----:B------:R-:W4:Y:S04]  /*34cc0*/  LDL.LU R135, [R1+0x9a0] ;  /* 0x0009a00001877983 */ /* 0x000f280000300800 */
[----:B------:R1:W-:Y:S02]  /*34cd0*/  LDGSTS.E [R3+0x3600], [R124.64], P2 ;  /* 0x036000007c037fae */ /* 0x0003e40009121848 */
[----:B-1----:R-:W-:-:S02]  /*34ce0*/  IMAD.MOV.U32 R125, RZ, RZ, R133 ;  /* 0x000000ffff7d7224 */ /* 0x002fc400078e0085 */
[----:B------:R-:W-:Y:S01]  /*34cf0*/  IMAD.MOV.U32 R124, RZ, RZ, R132 ;  /* 0x000000ffff7c7224 */ /* 0x000fe200078e0084 */
[----:B---3--:R-:W3:Y:S01]  /*34d00*/  LDL.LU R133, [R1+0x9a4] ;  /* 0x0009a40001857983 */ /* 0x008ee20000300800 */
[----:B------:R-:W-:-:S03]  /*34d10*/  IADD3 R139, P2, R139, R129, RZ ;  /* 0x000000818b8b7210 */ /* 0x000fc60007f5e0ff */
[----:B------:R-:W3:Y:S01]  /*34d20*/  LDL.LU R132, [R1+0x9a8] ;  /* 0x0009a80001847983 */ /* 0x000ee20000300800 */
[----:B------:R-:W-:-:S03]  /*34d30*/  IADD3.X R140, R140, R0, RZ, P2, !PT ;  /* 0x000000008c8c7210 */ /* 0x000fc600017fe4ff */
[----:B------:R1:W-:Y:S01]  /*34d40*/  LDGSTS.E [R3+0x5000], [R124.64], P1 ;  /* 0x050000007c037fae */ /* 0x0003e20008921848 */
[----:B------:R-:W-:-:S03]  /*34d50*/  IADD3 R137, P3, R137, R129, RZ ;  /* 0x0000008189897210 */ /* 0x000fc60007f7e0ff */
[----:B------:R-:W-:Y:S02]  /*34d60*/  STL [R1+0x123c], R139 ;  /* 0x00123c8b01007387 */ /* 0x000fe40000100800 */
[----:B------:R-:W-:Y:S02]  /*34d70*/  IMAD.X R138, R138, 0x1, R0, P3 ;  /* 0x000000018a8a7824 */ /* 0x000fe400018e0600 */
[----:B------:R1:W-:Y:S02]  /*34d80*/  STL [R1+0x1238], R140 ;  /* 0x0012388c01007387 */ /* 0x0003e40000100800 */
[----:B-1----:R-:W-:Y:S02]  /*34d90*/  IMAD.MOV.U32 R124, RZ, RZ, R139 ;  /* 0x000000ffff7c7224 */ /* 0x002fe400078e008b */
[----:B------:R-:W-:Y:S01]  /*34da0*/  IMAD.MOV.U32 R125, RZ, RZ, R140 ;  /* 0x000000ffff7d7224 */ /* 0x000fe200078e008c */
[----:B------:R-:W-:Y:S04]  /*34db0*/  STL [R1+0x1244], R137 ;  /* 0x0012448901007387 */ /* 0x000fe80000100800 */
[----:B------:R1:W-:Y:S04]  /*34dc0*/  STL [R1+0x1240], R138 ;  /* 0x0012408a01007387 */ /* 0x0003e80000100800 */
[----:B------:R-:W3:Y:S01]  /*34dd0*/  LDL.LU R140, [R1+0x9ac] ;  /* 0x0009ac00018c7983 */ /* 0x000ee20000300800 */
[----:B------:R-:W-:-:S03]  /*34de0*/  ISETP.GT.AND P2, PT, R2, 0xe, PT ;  /* 0x0000000e0200780c */ /* 0x000fc60003f44270 */
[----:B------:R1:W-:Y:S04]  /*34df0*/  LDGSTS.E [R3+0x5200], [R124.64], P1 ;  /* 0x052000007c037fae */ /* 0x0003e80008921848 */
[----:B------:R-:W3:Y:S01]  /*34e00*/  LDL.LU R139, [R1+0x9b0] ;  /* 0x0009b000018b7983 */ /* 0x000ee20000300800 */
[----:B-1----:R-:W-:Y:S01]  /*34e10*/  MOV R124, R137 ;  /* 0x00000089007c7202 */ /* 0x002fe20000000f00 */
        /* <DEDUP_REMOVED lines=10> */
[----:B------:R-:W-:Y:S01]  /*34ec0*/  IMAD.MOV.U32 R124, RZ, RZ, R131 ;  /* 0x000000ffff7c7224 */ /* 0x000fe200078e0083 */
[----:B----4-:R-:W-:Y:S01]  /*34ed0*/  IADD3 R126, P4, R126, R129, RZ ;  /* 0x000000817e7e7210 */ /* 0x010fe20007f9e0ff */
[----:B------:R-:W-:-:S03]  /*34ee0*/  IMAD.MOV.U32 R125, RZ, RZ, R134 ;  /* 0x000000ffff7d7224 */ /* 0x000fc600078e0086 */
[----:B------:R-:W-:Y:S01]  /*34ef0*/  IADD3.X R127, R127, R0, RZ, P4, !PT ;  /* 0x000000007f7f7210 */ /* 0x000fe200027fe4ff */
[----:B------:R1:W-:Y:S04]  /*34f00*/  STL [R1+0x1248], R134 ;  /* 0x0012488601007387 */ /* 0x0003e80000100800 */
        /* <DEDUP_REMOVED lines=8> */
[----:B------:R-:W2:Y:S01]  /*34f90*/  LDL.LU R126, [R1+0xa28] ;  /* 0x000a2800017e7983 */ /* 0x000ea20000300800 */
[----:B------:R-:W-:-:S03]  /*34fa0*/  IADD3 R135, P1, R135, R129, RZ ;  /* 0x0000008187877210 */ /* 0x000fc60007f3e0ff */
[----:B------:R1:W-:Y:S02]  /*34fb0*/  LDGSTS.E [R3+0x7000], [R124.64], P2 ;  /* 0x070000007c037fae */ /* 0x0003e40009121848 */
[----:B------:R-:W-:Y:S02]  /*34fc0*/  IMAD.X R136, R136, 0x1, R0, P1 ;  /* 0x0000000188887824 */ /* 0x000fe400008e0600 */
[----:B------:R-:W-:Y:S04]  /*34fd0*/  STL [R1+0x9a0], R135 ;  /* 0x0009a08701007387 */ /* 0x000fe80000100800 */
[----:B------:R3:W-:Y:S01]  /*34fe0*/  STL [R1+0x99c], R136 ;  /* 0x00099c8801007387 */ /* 0x0007e20000100800 */
[----:B-1----:R-:W-:Y:S02]  /*34ff0*/  IMAD.MOV.U32 R124, RZ, RZ, R135 ;  /* 0x000000ffff7c7224 */ /* 0x002fe400078e0087 */
[----:B------:R-:W-:Y:S01]  /*35000*/  IMAD.MOV.U32 R125, RZ, RZ, R136 ;  /* 0x000000ffff7d7224 */ /* 0x000fe200078e0088 */
[----:B---3--:R-:W-:-:S04]  /*35010*/  IADD3 R132, P3, R132, R129, RZ ;  /* 0x0000008184847210 */ /* 0x008fc80007f7e0ff */
[----:B------:R1:W-:Y:S01]  /*35020*/  LDGSTS.E [R3+0x7200], [R124.64], P2 ;  /* 0x072000007c037fae */ /* 0x0003e20009121848 */
[----:B------:R-:W-:-:S03]  /*35030*/  IADD3.X R133, R133, R0, RZ, P3, !PT ;  /* 0x0000000085857210 */ /* 0x000fc60001ffe4ff */
[----:B------:R-:W-:Y:S01]  /*35040*/  STL [R1+0x9a8], R132 ;  /* 0x0009a88401007387 */ /* 0x000fe20000100800 */
[----:B------:R-:W-:-:S03]  /*35050*/  ISETP.GT.AND P1, PT, R2, 0x12, PT ;  /* 0x000000120200780c */ /* 0x000fc60003f24270 */
[----:B------:R3:W-:Y:S01]  /*35060*/  STL [R1+0x9a4], R133 ;  /* 0x0009a48501007387 */ /* 0x0007e20000100800 */
[----:B-1----:R-:W-:Y:S01]  /*35070*/  MOV R124, R132 ;  /* 0x00000084007c7202 */ /* 0x002fe20000000f00 */
[----:B------:R-:W-:Y:S02]  /*35080*/  IMAD.MOV.U32 R125, RZ, RZ, R133 ;  /* 0x000000ffff7d7224 */ /* 0x000fe400078e0085 */
[----:B------:R-:W2:Y:S04]  /*35090*/  LDL.LU R136, [R1+0xa2c] ;  /* 0x000a2c0001887983 */ /* 0x000ea80000300800 */
[----:B------:R-:W2:Y:S04]  /*350a0*/  LDL.LU R135, [R1+0xa30] ;  /* 0x000a300001877983 */ /* 0x000ea80000300800 */
[----:B---3--:R-:W3:Y:S04]  /*350b0*/  LDL.LU R133, [R1+0xa94] ;  /* 0x000a940001857983 */ /* 0x008ee80000300800 */
[----:B------:R-:W3:Y:S04]  /*350c0*/  LDL.LU R132, [R1+0xa98] ;  /* 0x000a980001847983 */ /* 0x000ee80000300800 */
[----:B------:R1:W-:Y:S01]  /*350d0*/  LDGSTS.E [R3+0x7400], [R124.64], P2 ;  /* 0x074000007c037fae */ /* 0x0003e20009121848 */
[----:B------:R-:W-:-:S02]  /*350e0*/  IADD3 R139, P3, R139, R129, RZ ;  /* 0x000000818b8b7210 */ /* 0x000fc40007f7e0ff */
[----:B-1----:R-:W-:-:S03]  /*350f0*/  SEL R124, RZ, 0x4, !P1 ;  /* 0x00000004ff7c7807 */ /* 0x002fc60004800000 */
[----:B------:R-:W-:Y:S01]  /*35100*/  IMAD.X R140, R140, 0x1, R0, P3 ;  /* 0x000000018c8c7824 */ /* 0x000fe200018e0600 */
[----:B------:R-:W-:Y:S02]  /*35110*/  SEL R124, R124, RZ, !P0 ;  /* 0x000000ff7c7c7207 */ /* 0x000fe40004000000 */
[----:B------:R-:W-:Y:S01]  /*35120*/  IADD3 R137, P4, R137, R129, RZ ;  /* 0x0000008189897210 */ /* 0x000fe20007f9e0ff */
[----:B------:R-:W-:Y:S01]  /*35130*/  STL [R1+0x9b0], R139 ;  /* 0x0009b08b01007387 */ /* 0x000fe20000100800 */
[----:B------:R-:W-:Y:S02]  /*35140*/  ISETP.NE.U32.AND P1, PT, R124, RZ, PT ;  /* 0x000000ff7c00720c */ /* 0x000fe40003f25070 */
[----:B------:R-:W-:Y:S01]  /*35150*/  IADD3.X R138, R138, R0, RZ, P4, !PT ;  /* 0x000000008a8a7210 */ /* 0x000fe200027fe4ff */
[----:B------:R-:W-:Y:S01]  /*35160*/  IMAD.MOV.U32 R124, RZ, RZ, R139 ;  /* 0x000000ffff7c7224 */ /* 0x000fe200078e008b */
[----:B------:R1:W-:Y:S01]  /*35170*/  STL [R1+0x9ac], R140 ;  /* 0x0009ac8c01007387 */ /* 0x0003e20000100800 */
[----:B------:R-:W-:-:S03]  /*35180*/  IMAD.MOV.U32 R125, RZ, RZ, R140 ;  /* 0x000000ffff7d7224 */ /* 0x000fc600078e008c */
        /* <DEDUP_REMOVED lines=10> */
[----:B----4-:R-:W-:-:S05]  /*35230*/  IADD3 R131, P2, R131, R129, RZ ;  /* 0x0000008183837210 */ /* 0x010fca0007f5e0ff */
[----:B------:R-:W-:Y:S01]  /*35240*/  IMAD.X R134, R134, 0x1, R0, P2 ;  /* 0x0000000186867824 */ /* 0x000fe200010e0600 */
[----:B------:R-:W-:Y:S01]  /*35250*/  STL [R1+0xa20], R131 ;  /* 0x000a208301007387 */ /* 0x000fe20000100800 */
[----:B-1----:R-:W-:Y:S01]  /*35260*/  IMAD.MOV.U32 R124, RZ, RZ, R131 ;  /* 0x000000ffff7c7224 */ /* 0x002fe200078e0083 */
[----:B--2---:R-:W-:Y:S01]  /*35270*/  IADD3 R126, P3, R126, R129, RZ ;  /* 0x000000817e7e7210 */ /* 0x004fe20007f7e0ff */
        /* <DEDUP_REMOVED lines=12> */
[----:B------:R-:W-:Y:S02]  /*35340*/  ISETP.GT.AND P2, PT, R2, 0x16, PT ;  /* 0x000000160200780c */ /* 0x000fe40003f44270 */
[-C--:B------:R-:W-:Y:S01]  /*35350*/  IADD3 R135, P3, R135, R129.reuse, RZ ;  /* 0x0000008187877210 */ /* 0x080fe20007f7e0ff */
[----:B------:R1:W-:Y:S04]  /*35360*/  LDGSTS.E [R3+0x9400], [R124.64], P1 ;  /* 0x094000007c037fae */ /* 0x0003e80008921848 */
[----:B------:R-:W-:Y:S01]  /*35370*/  IMAD.X R136, R136, 0x1, R0, P3 ;  /* 0x0000000188887824 */ /* 0x000fe200018e0600 */
[----:B---3--:R-:W-:-:S02]  /*35380*/  IADD3 R132, P4, R132, R129, RZ ;  /* 0x0000008184847210 */ /* 0x008fc40007f9e0ff */
        /* <DEDUP_REMOVED lines=15> */
[----:B---3--:R-:W3:Y:S01]  /*35480*/  LDL.LU R133, [R1+0xb24] ;  /* 0x000b240001857983 */ /* 0x008ee20000300800 */
[----:B------:R-:W-:-:S03]  /*35490*/  IADD3 R139, P1, R139, R129, RZ ;  /* 0x000000818b8b7210 */ /* 0x000fc60007f3e0ff */
[----:B------:R-:W3:Y:S02]  /*354a0*/  LDL.LU R132, [R1+0xb28] ;  /* 0x000b280001847983 */ /* 0x000ee40000300800 */
[----:B------:R-:W-:Y:S02]  /*354b0*/  IMAD.X R140, R140, 0x1, R0, P1 ;  /* 0x000000018c8c7824 */ /* 0x000fe400008e0600 */
[----:B------:R1:W-:Y:S01]  /*354c0*/  LDGSTS.E [R3+0xb000], [R124.64], P2 ;  /* 0x0b0000007c037fae */ /* 0x0003e20009121848 */
[----:B------:R-:W-:-:S03]  /*354d0*/  IADD3 R137, P3, R137, R129, RZ ;  /* 0x0000008189897210 */ /* 0x000fc60007f7e0ff */
[----:B------:R-:W-:Y:S01]  /*354e0*/  STL [R1+0xaa0], R139 ;  /* 0x000aa08b01007387 */ /* 0x000fe20000100800 */
[----:B------:R-:W-:-:S03]  /*354f0*/  IADD3.X R138, R138, R0, RZ, P3, !PT ;  /* 0x000000008a8a7210 */ /* 0x000fc60001ffe4ff */
        /* <DEDUP_REMOVED lines=20> */
[----:B------:R-:W-:Y:S01]  /*35640*/  IMAD.MOV.U32 R124, RZ, RZ, R131 ;  /* 0x000000ffff7c7224 */ /* 0x000fe200078e0083 */
        /* <DEDUP_REMOVED lines=33> */
[----:B------:R-:W-:-:S05]  /*35860*/  IADD3 R139, P3, R139, R129, RZ ;  /* 0x000000818b8b7210 */ /* 0x000fca0007f7e0ff */
[----:B------:R-:W-:Y:S01]  /*35870*/  IMAD.X R140, R140, 0x1, R0, P3 ;  /* 0x000000018c8c7824 */ /* 0x000fe200018e0600 */
[----:B-1----:R-:W-:Y:S01]  /*35880*/  SEL R124, RZ, 0x4, !P2 ;  /* 0x00000004ff7c7807 */ /* 0x002fe20005000000 */
[----:B------:R-:W-:Y:S01]  /*35890*/  STL [R1+0xb30], R139 ;  /* 0x000b308b01007387 */ /* 0x000fe20000100800 */
[----:B------:R-:W-:Y:S02]  /*358a0*/  IADD3 R137, P4, R137, R129, RZ ;  /* 0x0000008189897210 */ /* 0x000fe40007f9e0ff */
[----:B------:R-:W-:Y:S02]  /*358b0*/  SEL R124, R124, RZ, !P0 ;  /* 0x000000ff7c7c7207 */ /* 0x000fe40004000000 */
[----:B------:R-:W-:Y:S01]  /*358c0*/  IADD3.X R138, R138, R0, RZ, P4, !PT ;  /* 0x000000008a8a7210 */ /* 0x000fe200027fe4ff */
[----:B------:R1:W-:Y:S01]  /*358d0*/  STL [R1+0xb2c], R140 ;  /* 0x000b2c8c01007387 */ /* 0x0003e20000100800 */
[----:B------:R-:W-:Y:S01]  /*358e0*/  ISETP.NE.U32.AND P2, PT, R124, RZ, PT ;  /* 0x000000ff7c00720c */ /* 0x000fe20003f45070 */
[----:B------:R-:W-:-:S02]  /*358f0*/  IMAD.MOV.U32 R124, RZ, RZ, R139 ;  /* 0x000000ffff7c7224 */ /* 0x000fc400078e008b */
[----:B------:R-:W-:Y:S01]  /*35900*/  STL [R1+0xb98], R137 ;  /* 0x000b988901007387 */ /* 0x000fe20000100800 */
[----:B------:R-:W-:-:S03]  /*35910*/  IMAD.MOV.U32 R125, RZ, RZ, R140 ;  /* 0x000000ffff7d7224 */ /* 0x000fc600078e008c */
[----:B------:R1:W-:Y:S04]  /*35920*/  STL [R1+0xb94], R138 ;  /* 0x000b948a01007387 */ /* 0x0003e80000100800 */
[----:B-1----:R-:W3:Y:S04]  /*35930*/  LDL.LU R140, [R1+0xc1c] ;  /* 0x000c1c00018c7983 */ /* 0x002ee80000300800 */
[----:B------:R-:W3:Y:S04]  /*35940*/  LDL.LU R139, [R1+0xc20] ;  /* 0x000c2000018b7983 */ /* 0x000ee80000300800 */
[----:B------:R1:W-:Y:S02]  /*35950*/  LDGSTS.E [R3+0xd600], [R124.64], P1 ;  /* 0x0d6000007c037fae */ /* 0x0003e40008921848 */
[----:B-1----:R-:W-:Y:S01]  /*35960*/  IMAD.MOV.U32 R125, RZ, RZ, R138 ;  /* 0x000000ffff7d7224 */ /* 0x002fe200078e008a */
[----:B------:R-:W-:Y:S01]  /*35970*/  MOV R124, R137 ;  /* 0x00000089007c7202 */ /* 0x000fe20000000f00 */
        /* <DEDUP_REMOVED lines=20> */
[----:B------:R-:W-:-:S03]  /*35ac0*/  ISETP.GT.AND P1, PT, R2, 0x22, PT ;  /* 0x000000220200780c */ /* 0x000fc60003f24270 */
[----:B------:R1:W-:Y:S01]  /*35ad0*/  LDGSTS.E [R3+0xf400], [R124.64], P2 ;  /* 0x0f4000007c037fae */ /* 0x0003e20009121848 */
[----:B------:R-:W-:-:S05]  /*35ae0*/  IADD3 R135, P3, R135, R129, RZ ;  /* 0x0000008187877210 */ /* 0x000fca0007f7e0ff */
[----:B------:R-:W-:Y:S01]  /*35af0*/  IMAD.X R136, R136, 0x1, R0, P3 ;  /* 0x0000000188887824 */ /* 0x000fe200018e0600 */
[----:B---3--:R-:W-:Y:S02]  /*35b00*/  IADD3 R132, P4, R132, R129, RZ ;  /* 0x0000008184847210 */ /* 0x008fe40007f9e0ff */
        /* <DEDUP_REMOVED lines=12> */
[----:B------:R1:W-:Y:S01]  /*35bd0*/  LDGSTS.E [R3+0xf600], [R124.64], P2 ;  /* 0x0f6000007c037fae */ /* 0x0003e20009121848 */
[----:B------:R-:W-:Y:S01]  /*35be0*/  IADD3 R139, P2, R139, R129, RZ ;  /* 0x000000818b8b7210 */ /* 0x000fe20007f5e0ff */
[----:B-1----:R-:W-:Y:S01]  /*35bf0*/  IMAD.MOV.U32 R125, RZ, RZ, R133 ;  /* 0x000000ffff7d7224 */ /* 0x002fe200078e0085 */
[----:B------:R-:W-:Y:S01]  /*35c00*/  MOV R124, R132 ;  /* 0x00000084007c7202 */ /* 0x000fe20000000f00 */
[----:B---3--:R-:W3:Y:S04]  /*35c10*/  LDL.LU R133, [R1+0xca4] ;  /* 0x000ca40001857983 */ /* 0x008ee80000300800 */
[----:B------:R-:W3:Y:S01]  /*35c20*/  LDL.LU R132, [R1+0xca8] ;  /* 0x000ca80001847983 */ /* 0x000ee20000300800 */
[----:B------:R-:W-:-:S03]  /*35c30*/  IMAD.X R140, R140, 0x1, R0, P2 ;  /* 0x000000018c8c7824 */ /* 0x000fc600010e0600 */
[----:B------:R1:W-:Y:S04]  /*35c40*/  LDGSTS.E [R3+0x11000], [R124.64], P1 ;  /* 0x110000007c037fae */ /* 0x0003e80008921848 */
[----:B------:R-:W-:Y:S01]  /*35c50*/  STL [R1+0xc20], R139 ;  /* 0x000c208b01007387 */ /* 0x000fe20000100800 */
[----:B------:R-:W-:Y:S01]  /*35c60*/  IADD3 R137, P3, R137, R129, RZ ;  /* 0x0000008189897210 */ /* 0x000fe20007f7e0ff */
[----:B-1----:R-:W-:Y:S02]  /*35c70*/  IMAD.MOV.U32 R124, RZ, RZ, R139 ;  /* 0x000000ffff7c7224 */ /* 0x002fe400078e008b */
[----:B------:R-:W-:Y:S01]  /*35c80*/  IMAD.MOV.U32 R125, RZ, RZ, R140 ;  /* 0x000000ffff7d7224 */ /* 0x000fe200078e008c */
[----:B------:R-:W-:Y:S01]  /*35c90*/  IADD3.X R138, R138, R0, RZ, P3, !PT ;  /* 0x000000008a8a7210 */ /* 0x000fe20001ffe4ff */
[----:B------:R1:W-:Y:S01]  /*35ca0*/  STL [R1+0xc1c], R140 ;  /* 0x000c1c8c01007387 */ /* 0x0003e20000100800 */
[----:B------:R-:W-:-:S03]  /*35cb0*/  ISETP.GT.AND P2, PT, R2, 0x26, PT ;  /* 0x000000260200780c */ /* 0x000fc60003f44270 */
[----:B------:R-:W-:Y:S04]  /*35cc0*/  STL [R1+0xc28], R137 ;  /* 0x000c288901007387 */ /* 0x000fe80000100800 */
[----:B------:R1:W-:Y:S04]  /*35cd0*/  LDGSTS.E [R3+0x11200], [R124.64], P1 ;  /* 0x112000007c037fae */ /* 0x0003e80008921848 */
[----:B------:R1:W-:Y:S04]  /*35ce0*/  STL [R1+0xc24], R138 ;  /* 0x000c248a01007387 */ /* 0x0003e80000100800 */
[----:B-1----:R-:W3:Y:S01]  /*35cf0*/  LDL.LU R140, [R1+0xcac] ;  /* 0x000cac00018c7983 */ /* 0x002ee20000300800 */
[----:B------:R-:W-:Y:S01]  /*35d00*/  MOV R124, R137 ;  /* 0x00000089007c7202 */ /* 0x000fe20000000f00 */
[----:B------:R-:W-:-:S02]  /*35d10*/  IMAD.MOV.U32 R125, RZ, RZ, R138 ;  /* 0x000000ffff7d7224 */ /* 0x000fc400078e008a */
        /* <DEDUP_REMOVED lines=34> */
[----:B------:R-:W-:Y:S04]  /*35f40*/  STL [R1+0xca8], R132 ;  /* 0x000ca88401007387 */ /* 0x000fe80000100800 */
[----:B------:R3:W-:Y:S01]  /*35f50*/  STL [R1+0xca4], R133 ;  /* 0x000ca48501007387 */ /* 0x0007e20000100800 */
[----:B------:R-:W-:-:S03]  /*35f60*/  ISETP.GT.AND P1, PT, R2, 0x2a, PT ;  /* 0x0000002a0200780c */ /* 0x000fc60003f24270 */
[----:B------:R-:W2:Y:S01]  /*35f70*/  LDL.LU R136, [R1+0xd2c] ;  /* 0x000d2c0001887983 */ /* 0x000ea20000300800 */
[----:B-1----:R-:W-:Y:S01]  /*35f80*/  MOV R124, R132 ;  /* 0x00000084007c7202 */ /* 0x002fe20000000f00 */
[----:B------:R-:W-:Y:S02]  /*35f90*/  IMAD.MOV.U32 R125, RZ, RZ, R133 ;  /* 0x000000ffff7d7224 */ /* 0x000fe400078e0085 */
[----:B------:R-:W2:Y:S04]  /*35fa0*/  LDL.LU R135, [R1+0xd30] ;  /* 0x000d300001877983 */ /* 0x000ea80000300800 */
[----:B---3--:R-:W3:Y:S04]  /*35fb0*/  LDL.LU R133, [R1+0xd94] ;  /* 0x000d940001857983 */ /* 0x008ee80000300800 */
[----:B------:R-:W3:Y:S04]  /*35fc0*/  LDL.LU R132, [R1+0xd98] ;  /* 0x000d980001847983 */ /* 0x000ee80000300800 */
[----:B------:R1:W-:Y:S01]  /*35fd0*/  LDGSTS.E [R3+0x13400], [R124.64], P2 ;  /* 0x134000007c037fae */ /* 0x0003e20009121848 */
[----:B------:R-:W-:-:S02]  /*35fe0*/  IADD3 R139, P3, R139, R129, RZ ;  /* 0x000000818b8b7210 */ /* 0x000fc40007f7e0ff */
        /* <DEDUP_REMOVED lines=61> */
[----:B------:R1:W-:Y:S04]  /*363c0*/  LDGSTS.E [R3+0x17000], [R124.64], P2 ;  /* 0x170000007c037fae */ /* 0x0003e80009121848 */
[----:B------:R-:W-:Y:S04]  /*363d0*/  STL [R1+0xda0], R139 ;  /* 0x000da08b01007387 */ /* 0x000fe80000100800 */
[----:B------:R1:W-:Y:S01]  /*363e0*/  STL [R1+0xd9c], R140 ;  /* 0x000d9c8c01007387 */ /* 0x0003e20000100800 */
[----:B------:R-:W-:Y:S01]  /*363f0*/  IADD3 R137, P3, R137, R129, RZ ;  /* 0x0000008189897210 */ /* 0x000fe20007f7e0ff */
[----:B-1----:R-:W-:-:S02]  /*36400*/  IMAD.MOV.U32 R124, RZ, RZ, R139 ;  /* 0x000000ffff7c7224 */ /* 0x002fc400078e008b */
[----:B------:R-:W-:Y:S01]  /*36410*/  IMAD.MOV.U32 R125, RZ, RZ, R140 ;  /* 0x000000ffff7d7224 */ /* 0x000fe200078e008c */
[----:B------:R-:W-:Y:S01]  /*36420*/  IADD3.X R138, R138, R0, RZ, P3, !PT ;  /* 0x000000008a8a7210 */ /* 0x000fe20001ffe4ff */
[----:B------:R-:W-:Y:S01]  /*36430*/  STL [R1+0xda8], R137 ;  /* 0x000da88901007387 */ /* 0x000fe20000100800 */
[----:B------:R-:W-:-:S03]  /*36440*/  ISETP.GT.AND P1, PT, R2, 0x32, PT ;  /* 0x000000320200780c */ /* 0x000fc60003f24270 */
[----:B------:R1:W-:Y:S04]  /*36450*/  LDGSTS.E [R3+0x17200], [R124.64], P2 ;  /* 0x172000007c037fae */ /* 0x0003e80009121848 */
[----:B------:R1:W-:Y:S04]  /*36460*/  STL [R1+0xda4], R138 ;  /* 0x000da48a01007387 */ /* 0x0003e80000100800 */
[----:B------:R-:W3:Y:S01]  /*36470*/  LDL.LU R140, [R1+0xe2c] ;  /* 0x000e2c00018c7983 */ /* 0x000ee20000300800 */
[----:B-1----:R-:W-:Y:S01]  /*36480*/  MOV R124, R137 ;  /* 0x00000089007c7202 */ /* 0x002fe20000000f00 */
        /* <DEDUP_REMOVED lines=21> */
[----:B-1----:R-:W-:Y:S01]  /*365e0*/  IMAD.MOV.U32 R125, RZ, RZ, R127 ;  /* 0x000000ffff7d7224 */ /* 0x002fe200078e007f */
[----:B------:R-:W-:Y:S01]  /*365f0*/  MOV R124, R126 ;  /* 0x0000007e007c7202 */ /* 0x000fe20000000f00 */
[----:B--2---:R-:W2:Y:S04]  /*36600*/  LDL.LU R127, [R1+0xea4] ;  /* 0x000ea400017f7983 */ /* 0x004ea80000300800 */
[----:B------:R-:W2:Y:S01]  /*36610*/  LDL.LU R126, [R1+0xea8] ;  /* 0x000ea800017e7983 */ /* 0x000ea20000300800 */
[----:B------:R-:W-:-:S03]  /*36620*/  IADD3 R135, P2, R135, R129, RZ ;  /* 0x0000008187877210 */ /* 0x000fc60007f5e0ff */
[----:B------:R1:W-:Y:S02]  /*36630*/  LDGSTS.E [R3+0x19000], [R124.64], P1 ;  /* 0x190000007c037fae */ /* 0x0003e40008921848 */
[----:B------:R-:W-:Y:S02]  /*36640*/  IMAD.X R136, R136, 0x1, R0, P2 ;  /* 0x0000000188887824 */ /* 0x000fe400010e0600 */
[----:B------:R-:W-:Y:S01]  /*36650*/  STL [R1+0xe20], R135 ;  /* 0x000e208701007387 */ /* 0x000fe20000100800 */
[----:B-1----:R-:W-:Y:S02]  /*36660*/  IMAD.MOV.U32 R124, RZ, RZ, R135 ;  /* 0x000000ffff7c7224 */ /* 0x002fe400078e0087 */
[----:B------:R-:W-:Y:S01]  /*36670*/  IMAD.MOV.U32 R125, RZ, RZ, R136 ;  /* 0x000000ffff7d7224 */ /* 0x000fe200078e0088 */
[----:B---3--:R-:W-:-:S04]  /*36680*/  IADD3 R132, P3, R132, R129, RZ ;  /* 0x0000008184847210 */ /* 0x008fc80007f7e0ff */
[----:B------:R1:W-:Y:S01]  /*36690*/  LDGSTS.E [R3+0x19200], [R124.64], P1 ;  /* 0x192000007c037fae */ /* 0x0003e20008921848 */
[----:B------:R-:W-:-:S03]  /*366a0*/  IADD3.X R133, R133, R0, RZ, P3, !PT ;  /* 0x0000000085857210 */ /* 0x000fc60001ffe4ff */
[----:B------:R3:W-:Y:S01]  /*366b0*/  STL [R1+0xe1c], R136 ;  /* 0x000e1c8801007387 */ /* 0x0007e20000100800 */
[----:B------:R-:W-:-:S03]  /*366c0*/  ISETP.GT.AND P2, PT, R2, 0x36, PT ;  /* 0x000000360200780c */ /* 0x000fc60003f44270 */
[----:B------:R-:W-:Y:S01]  /*366d0*/  STL [R1+0xe28], R132 ;  /* 0x000e288401007387 */ /* 0x000fe20000100800 */
[----:B-1----:R-:W-:Y:S01]  /*366e0*/  MOV R124, R132 ;  /* 0x00000084007c7202 */ /* 0x002fe20000000f00 */
[----:B------:R-:W-:Y:S02]  /*366f0*/  IMAD.MOV.U32 R125, RZ, RZ, R133 ;  /* 0x000000ffff7d7224 */ /* 0x000fe400078e0085 */
        /* <DEDUP_REMOVED lines=24> */
[----:B------:R-:W-:Y:S01]  /*36880*/  MOV R124, R137 ;  /* 0x00000089007c7202 */ /* 0x000fe20000000f00 */
[----:B------:R-:W-:-:S05]  /*36890*/  IMAD.MOV.U32 R125, RZ, RZ, R138 ;  /* 0x000000ffff7d7224 */ /* 0x000fca00078e008a */
[----:B------:R1:W-:Y:S01]  /*368a0*/  LDGSTS.E [R3+0x1b000], [R124.64], P2 ;  /* 0x1b0000007c037fae */ /* 0x0003e20009121848 */
[----:B----4-:R-:W-:-:S05]  /*368b0*/  IADD3 R131, P1, R131, R129, RZ ;  /* 0x0000008183837210 */ /* 0x010fca0007f3e0ff */
[----:B------:R-:W-:Y:S02]  /*368c0*/  IMAD.X R134, R134, 0x1, R0, P1 ;  /* 0x0000000186867824 */ /* 0x000fe400008e0600 */
[----:B-1----:R-:W-:Y:S02]  /*368d0*/  IMAD.MOV.U32 R124, RZ, RZ, R131 ;  /* 0x000000ffff7c7224 */ /* 0x002fe400078e0083 */
[----:B------:R-:W-:Y:S01]  /*368e0*/  IMAD.MOV.U32 R125, RZ, RZ, R134 ;  /* 0x000000ffff7d7224 */ /* 0x000fe200078e0086 */
[----:B------:R-:W-:Y:S04]  /*368f0*/  STL [R1+0xea0], R131 ;  /* 0x000ea08301007387 */ /* 0x000fe80000100800 */
[----:B------:R-:W-:Y:S04]  /*36900*/  STL [R1+0xe9c], R134 ;  /* 0x000e9c8601007387 */ /* 0x000fe80000100800 */
[----:B------:R1:W-:Y:S01]  /*36910*/  LDGSTS.E [R3+0x1b200], [R124.64], P2 ;  /* 0x1b2000007c037fae */ /* 0x0003e20009121848 */
[----:B--2---:R-:W-:-:S04]  /*36920*/  IADD3 R126, P3, R126, R129, RZ ;  /* 0x000000817e7e7210 */ /* 0x004fc80007f7e0ff */
[----:B------:R-:W-:Y:S01]  /*36930*/  IADD3.X R127, R127, R0, RZ, P3, !PT ;  /* 0x000000007f7f7210 */ /* 0x000fe20001ffe4ff */
[----:B------:R-:W-:Y:S01]  /*36940*/  STL [R1+0xea8], R126 ;  /* 0x000ea87e01007387 */ /* 0x000fe20000100800 */
[----:B-1----:R-:W-:-:S03]  /*36950*/  MOV R124, R126 ;  /* 0x0000007e007c7202 */ /* 0x002fc60000000f00 */
[----:B------:R1:W-:Y:S01]  /*36960*/  STL [R1+0xea4], R127 ;  /* 0x000ea47f01007387 */ /* 0x0003e20000100800 */
[----:B------:R-:W-:Y:S01]  /*36970*/  IMAD.MOV.U32 R125, RZ, RZ, R127 ;  /* 0x000000ffff7d7224 */ /* 0x000fe200078e007f */
[----:B------:R-:W-:-:S04]  /*36980*/  ISETP.GT.AND P1, PT, R2, 0x3a, PT ;  /* 0x0000003a0200780c */ /* 0x000fc80003f24270 */
[----:B------:R2:W-:Y:S04]  /*36990*/  LDGSTS.E [R3+0x1b400], [R124.64], P2 ;  /* 0x1b4000007c037fae */ /* 0x0005e80009121848 */
[----:B-1----:R-:W4:Y:S04]  /*369a0*/  LDL.LU R127, [R1+0xf2c] ;  /* 0x000f2c00017f7983 */ /* 0x002f280000300800 */
        /* <DEDUP_REMOVED lines=8> */
[----:B---3--:R-:W-:-:S05]  /*36a30*/  IADD3 R135, P3, R135, R129, RZ ;  /* 0x0000008187877210 */ /* 0x008fca0007f7e0ff */
[----:B------:R-:W-:Y:S02]  /*36a40*/  IMAD.X R136, R136, 0x1, R0, P3 ;  /* 0x0000000188887824 */ /* 0x000fe400018e0600 */
[----:B------:R-:W-:Y:S02]  /*36a50*/  IMAD.MOV.U32 R124, RZ, RZ, R135 ;  /* 0x000000ffff7c7224 */ /* 0x000fe400078e0087 */
[----:B------:R-:W-:Y:S01]  /*36a60*/  IMAD.MOV.U32 R125, RZ, RZ, R136 ;  /* 0x000000ffff7d7224 */ /* 0x000fe200078e0088 */
[----:B------:R-:W-:-:S04]  /*36a70*/  IADD3 R132, P4, R132, R129, RZ ;  /* 0x0000008184847210 */ /* 0x000fc80007f9e0ff */
[----:B------:R1:W-:Y:S01]  /*36a80*/  LDGSTS.E [R3+0x1b600], [R124.64], P2 ;  /* 0x1b6000007c037fae */ /* 0x0003e20009121848 */
[----:B------:R-:W-:-:S03]  /*36a90*/  IADD3.X R133, R133, R0, RZ, P4, !PT ;  /* 0x0000000085857210 */ /* 0x000fc600027fe4ff */
[----:B------:R-:W-:Y:S04]  /*36aa0*/  STL [R1+0xeb0], R135 ;  /* 0x000eb08701007387 */ /* 0x000fe80000100800 */
[----:B------:R3:W-:Y:S01]  /*36ab0*/  STL [R1+0xeac], R136 ;  /* 0x000eac8801007387 */ /* 0x0007e20000100800 */
[----:B-1----:R-:W-:Y:S01]  /*36ac0*/  MOV R124, R132 ;  /* 0x00000084007c7202 */ /* 0x002fe20000000f00 */
[----:B------:R-:W-:Y:S02]  /*36ad0*/  IMAD.MOV.U32 R125, RZ, RZ, R133 ;  /* 0x000000ffff7d7224 */ /* 0x000fe400078e0085 */
[----:B------:R-:W-:Y:S04]  /*36ae0*/  STL [R1+0xf18], R132 ;  /* 0x000f188401007387 */ /* 0x000fe80000100800 */
[----:B------:R1:W-:Y:S04]  /*36af0*/  STL [R1+0xf14], R133 ;  /* 0x000f148501007387 */ /* 0x0003e80000100800 */
[----:B---3--:R-:W4:Y:S04]  /*36b00*/  LDL.LU R136, [R1+0xfa4] ;  /* 0x000fa40001887983 */ /* 0x008f280000300800 */
[----:B------:R-:W4:Y:S04]  /*36b10*/  LDL.LU R135, [R1+0xfa8] ;  /* 0x000fa80001877983 */ /* 0x000f280000300800 */
[----:B------:R1:W-:Y:S01]  /*36b20*/  LDGSTS.E [R3+0x1d000], [R124.64], P1 ;  /* 0x1d0000007c037fae */ /* 0x0003e20008921848 */
[----:B------:R-:W-:-:S03]  /*36b30*/  IADD3 R141, P2, R141, R129, RZ ;  /* 0x000000818d8d7210 */ /* 0x000fc60007f5e0ff */
[----:B-1----:R-:W4:Y:S02]  /*36b40*/  LDL.LU R133, [R1+0xfac] ;  /* 0x000fac0001857983 */ /* 0x002f240000300800 */
[----:B------:R-:W-:Y:S02]  /*36b50*/  IMAD.X R142, R142, 0x1, R0, P2 ;  /* 0x000000018e8e7824 */ /* 0x000fe400010e0600 */
[----:B------:R-:W4:Y:S01]  /*36b60*/  LDL.LU R132, [R1+0xfb0] ;  /* 0x000fb00001847983 */ /* 0x000f220000300800 */
[----:B------:R-:W-:Y:S01]  /*36b70*/  IMAD.MOV.U32 R124, RZ, RZ, R141 ;  /* 0x000000ffff7c7224 */ /* 0x000fe200078e008d */
[----:B------:R-:W-:Y:S01]  /*36b80*/  IADD3 R139, P3, R139, R129, RZ ;  /* 0x000000818b8b7210 */ /* 0x000fe20007f7e0ff */
[----:B------:R-:W-:-:S03]  /*36b90*/  IMAD.MOV.U32 R125, RZ, RZ, R142 ;  /* 0x000000ffff7d7224 */ /* 0x000fc600078e008e */
[----:B------:R-:W-:Y:S02]  /*36ba0*/  IADD3.X R140, R140, R0, RZ, P3, !PT ;  /* 0x000000008c8c7210 */ /* 0x000fe40001ffe4ff */
[----:B------:R1:W-:Y:S01]  /*36bb0*/  LDGSTS.E [R3+0x1d200], [R124.64], P1 ;  /* 0x1d2000007c037fae */ /* 0x0003e20008921848 */
[----:B------:R-:W-:Y:S02]  /*36bc0*/  ISETP.GT.AND P2, PT, R2, 0x3e, PT ;  /* 0x0000003e0200780c */ /* 0x000fe40003f44270 */
[----:B-1----:R-:W-:Y:S01]  /*36bd0*/  MOV R124, R139 ;  /* 0x0000008b007c7202 */ /* 0x002fe20000000f00 */
        /* <DEDUP_REMOVED lines=10> */
[----:B------:R-:W-:Y:S01]  /*36c80*/  IMAD.X R127, R127, 0x1, R0, P3 ;  /* 0x000000017f7f7824 */ /* 0x000fe200018e0600 */
[----:B------:R-:W-:Y:S01]  /*36c90*/  STL [R1+0xf30], R126 ;  /* 0x000f307e01007387 */ /* 0x000fe20000100800 */
[----:B------:R-:W-:Y:S02]  /*36ca0*/  MOV R124, R126 ;  /* 0x0000007e007c7202 */ /* 0x000fe40000000f00 */
[----:B------:R-:W-:Y:S01]  /*36cb0*/  IMAD.MOV.U32 R125, RZ, RZ, R127 ;  /* 0x000000ffff7d7224 */ /* 0x000fe200078e007f */
[----:B------:R1:W-:Y:S04]  /*36cc0*/  STL [R1+0xf2c], R127 ;  /* 0x000f2c7f01007387 */ /* 0x0003e80000100800 */
[----:B------:R4:W-:Y:S04]  /*36cd0*/  LDGSTS.E [R3+0x1d600], [R124.64], P1 ;  /* 0x1d6000007c037fae */ /* 0x0009e80008921848 */
[----:B-1----:R-:W3:Y:S04]  /*36ce0*/  LDL.LU R127, [R1+0x12e4] ;  /* 0x0012e400017f7983 */ /* 0x002ee80000300800 */
[----:B------:R-:W3:Y:S01]  /*36cf0*/  LDL.LU R126, [R1+0x12f0] ;  /* 0x0012f000017e7983 */ /* 0x000ee20000300800 */
[----:B--2---:R-:W-:-:S02]  /*36d00*/  IADD3 R131, P1, R131, R129, RZ ;  /* 0x0000008183837210 */ /* 0x004fc40007f3e0ff */
[----:B------:R-:W-:-:S03]  /*36d10*/  IADD3 R134, P3, R134, R129, RZ ;  /* 0x0000008186867210 */ /* 0x000fc60007f7e0ff */
[----:B------:R-:W-:Y:S01]  /*36d20*/  IMAD.X R138, R138, 0x1, R0, P1 ;  /* 0x000000018a8a7824 */ /* 0x000fe200008e0600 */
[----:B------:R-:W-:Y:S01]  /*36d30*/  IADD3.X R137, R137, R0, RZ, P3, !PT ;  /* 0x0000000089897210 */ /* 0x000fe20001ffe4ff */
[----:B------:R-:W-:Y:S02]  /*36d40*/  STL [R1+0xf98], R131 ;  /* 0x000f988301007387 */ /* 0x000fe40000100800 */
[----:B----4-:R-:W-:Y:S02]  /*36d50*/  IMAD.MOV.U32 R125, RZ, RZ, R138 ;  /* 0x000000ffff7d7224 */ /* 0x010fe400078e008a */
[----:B------:R1:W-:Y:S01]  /*36d60*/  STL [R1+0xf94], R138 ;  /* 0x000f948a01007387 */ /* 0x0003e20000100800 */
[----:B------:R-:W-:-:S03]  /*36d70*/  IMAD.MOV.U32 R124, RZ, RZ, R131 ;  /* 0x000000ffff7c7224 */ /* 0x000fc600078e0083 */
[----:B------:R2:W-:Y:S04]  /*36d80*/  STL [R1+0xfa0], R134 ;  /* 0x000fa08601007387 */ /* 0x0005e80000100800 */
[----:B------:R4:W-:Y:S04]  /*36d90*/  LDGSTS.E [R3+0x1f000], [R124.64], P2 ;  /* 0x1f0000007c037fae */ /* 0x0009e80009121848 */
[----:B-1----:R-:W3:Y:S04]  /*36da0*/  LDL.LU R138, [R1+0x12e8] ;  /* 0x0012e800018a7983 */ /* 0x002ee80000300800 */
[----:B------:R1:W-:Y:S04]  /*36db0*/  STL [R1+0xf9c], R137 ;  /* 0x000f9c8901007387 */ /* 0x0003e80000100800 */
[----:B------:R-:W3:Y:S01]  /*36dc0*/  LDL.LU R131, [R1+0x12e0] ;  /* 0x0012e00001837983 */ /* 0x000ee20000300800 */
[----:B----4-:R-:W-:-:S03]  /*36dd0*/  MOV R124, R134 ;  /* 0x00000086007c7202 */ /* 0x010fc60000000f00 */
[----:B------:R-:W4:Y:S01]  /*36de0*/  LDL.LU R139, [R1+0x12dc] ;  /* 0x0012dc00018b7983 */ /* 0x000f220000300800 */
[----:B------:R-:W-:Y:S01]  /*36df0*/  IMAD.MOV.U32 R125, RZ, RZ, R137 ;  /* 0x000000ffff7d7224 */ /* 0x000fe200078e0089 */
[-C--:B------:R-:W-:Y:S02]  /*36e00*/  IADD3 R135, P1, R135, R129.reuse, RZ ;  /* 0x0000008187877210 */ /* 0x080fe40007f3e0ff */
[----:B--2---:R-:W2:Y:S03]  /*36e10*/  LDL.LU R134, [R1+0x12d4] ;  /* 0x0012d40001867983 */ /* 0x004ea60000300800 */
[----:B------:R-:W-:Y:S01]  /*36e20*/  IMAD.X R136, R136, 0x1, R0, P1 ;  /* 0x0000000188887824 */ /* 0x000fe200008e0600 */
[----:B------:R1:W-:Y:S01]  /*36e30*/  LDGSTS.E [R3+0x1f200], [R124.64], P2 ;  /* 0x1f2000007c037fae */ /* 0x0003e20009121848 */
[----:B------:R-:W-:-:S03]  /*36e40*/  IADD3 R132, P3, R132, R129, RZ ;  /* 0x0000008184847210 */ /* 0x000fc60007f7e0ff */
[----:B------:R-:W-:Y:S01]  /*36e50*/  STL [R1+0xfa8], R135 ;  /* 0x000fa88701007387 */ /* 0x000fe20000100800 */
[----:B------:R-:W-:Y:S01]  /*36e60*/  IADD3.X R133, R133, R0, RZ, P3, !PT ;  /* 0x0000000085857210 */ /* 0x000fe20001ffe4ff */
[----:B-1----:R-:W-:Y:S02]  /*36e70*/  IMAD.MOV.U32 R124, RZ, RZ, R135 ;  /* 0x000000ffff7c7224 */ /* 0x002fe400078e0087 */
[----:B------:R-:W-:Y:S01]  /*36e80*/  IMAD.MOV.U32 R125, RZ, RZ, R136 ;  /* 0x000000ffff7d7224 */ /* 0x000fe200078e0088 */
[----:B------:R1:W-:Y:S04]  /*36e90*/  STL [R1+0xfa4], R136 ;  /* 0x000fa48801007387 */ /* 0x0003e80000100800 */
[----:B------:R1:W-:Y:S04]  /*36ea0*/  STL [R1+0xfb0], R132 ;  /* 0x000fb08401007387 */ /* 0x0003e80000100800 */
[----:B------:R1:W-:Y:S01]  /*36eb0*/  STL [R1+0xfac], R133 ;  /* 0x000fac8501007387 */ /* 0x0003e20000100800 */
[----:B------:R-:W-:-:S03]  /*36ec0*/  ISETP.GT.AND P1, PT, R2, 0x3, PT ;  /* 0x000000030200780c */ /* 0x000fc60003f24270 */
[----:B------:R1:W-:Y:S04]  /*36ed0*/  LDGSTS.E [R3+0x1f400], [R124.64], P2 ;  /* 0x1f4000007c037fae */ /* 0x0003e80009121848 */
[----:B------:R-:W2:Y:S04]  /*36ee0*/  LDL.LU R137, [R1+0x126c] ;  /* 0x00126c0001897983 */ /* 0x000ea80000300800 */
[----:B-1----:R-:W2:Y:S01]  /*36ef0*/  LDL.LU R136, [R1+0x12d8] ;  /* 0x0012d80001887983 */ /* 0x002ea20000300800 */
[----:B------:R-:W-:Y:S01]  /*36f00*/  MOV R124, R132 ;  /* 0x00000084007c7202 */ /* 0x000fe20000000f00 */
[----:B------:R-:W-:-:S02]  /*36f10*/  IMAD.MOV.U32 R125, RZ, RZ, R133 ;  /* 0x000000ffff7d7224 */ /* 0x000fc400078e0085 */
[----:B------:R-:W2:Y:S04]  /*36f20*/  LDL.LU R135, [R1+0x1264] ;  /* 0x0012640001877983 */ /* 0x000ea80000300800 */
[----:B------:R-:W2:Y:S04]  /*36f30*/  LDL.LU R132, [R1+0x12d0] ;  /* 0x0012d00001847983 */ /* 0x000ea80000300800 */
[----:B------:R1:W-:Y:S01]  /*36f40*/  LDGSTS.E [R3+0x1f600], [R124.64], P2 ;  /* 0x1f6000007c037fae */ /* 0x0003e20009121848 */
[----:B------:R-:W-:Y:S02]  /*36f50*/  LOP3.LUT R130, R130, 0x60, RZ, 0x3c, !PT ;  /* 0x0000006082827812 */ /* 0x000fe400078e3cff */
[----:B-1----:R-:W-:-:S04]  /*36f60*/  SEL R3, RZ, 0x4, !P1 ;  /* 0x00000004ff037807 */ /* 0x002fc80004800000 */
[----:B------:R-:W-:-:S04]  /*36f70*/  SEL R3, R3, RZ, !P0 ;  /* 0x000000ff03037207 */ /* 0x000fc80004000000 */
[----:B------:R-:W-:Y:S01]  /*36f80*/  ISETP.NE.U32.AND P1, PT, R3, RZ, PT ;  /* 0x000000ff0300720c */ /* 0x000fe20003f25070 */
[----:B------:R-:W-:-:S04]  /*36f90*/  IMAD.U32 R3, RZ, RZ, UR5 ;  /* 0x00000005ff037e24 */ /* 0x000fc8000f8e00ff */
[----:B------:R-:W-:Y:S01]  /*36fa0*/  IMAD R3, R3, 0x20000, R130 ;  /* 0x0002000003037824 */ /* 0x000fe200078e0282 */
[----:B---3--:R-:W-:-:S04]  /*36fb0*/  IADD3 R126, P2, R126, R129, RZ ;  /* 0x000000817e7e7210 */ /* 0x008fc80007f5e0ff */
[----:B------:R-:W-:Y:S01]  /*36fc0*/  IADD3.X R127, R127, R0, RZ, P2, !PT ;  /* 0x000000007f7f7210 */ /* 0x000fe200017fe4ff */
[----:B------:R-:W-:Y:S04]  /*36fd0*/  STL [R1+0x12f0], R126 ;  /* 0x0012f07e01007387 */ /* 0x000fe80000100800 */
[----:B------:R1:W-:Y:S01]  /*36fe0*/  STL [R1+0x12e4], R127 ;  /* 0x0012e47f01007387 */ /* 0x0003e20000100800 */
[----:B------:R-:W-:-:S03]  /*36ff0*/  MOV R125, R127 ;  /* 0x0000007f007d7202 */ /* 0x000fc60000000f00 */
[----:B------:R-:W3:Y:S01]  /*37000*/  LDL.LU R133, [R1+0x125c] ;  /* 0x00125c0001857983 */ /* 0x000ee20000300800 */
[----:B------:R-:W-:-:S03]  /*37010*/  IMAD.MOV.U32 R124, RZ, RZ, R126 ;  /* 0x000000ffff7c7224 */ /* 0x000fc600078e007e */
[----:B------:R-:W3:Y:S04]  /*37020*/  LDL.LU R130, [R1+0x1268] ;  /* 0x0012680001827983 */ /* 0x000ee80000300800 */
[----:B-1----:R-:W3:Y:S04]  /*37030*/  LDL.LU R127, [R1+0x1254] ;  /* 0x00125400017f7983 */ /* 0x002ee80000300800 */
[----:B------:R-:W3:Y:S01]  /*37040*/  LDL.LU R126, [R1+0x1260] ;  /* 0x00126000017e7983 */ /* 0x000ee20000300800 */
[----:B------:R-:W-:-:S03]  /*37050*/  IADD3 R138, P2, R138, R129, RZ ;  /* 0x000000818a8a7210 */ /* 0x000fc60007f5e0ff */
[----:B------:R1:W-:Y:S01]  /*37060*/  LDGSTS.E [R3+0x1800], [R124.64], P1 ;  /* 0x018000007c037fae */ /* 0x0003e20008921848 */
[----:B------:R-:W-:Y:S01]  /*37070*/  IADD3 R131, P3, R131, R129, RZ ;  /* 0x0000008183837210 */ /* 0x000fe20007f7e0ff */
[--C-:B----4-:R-:W-:Y:S02]  /*37080*/  IMAD.X R139, R139, 0x1, R0.reuse, P2 ;  /* 0x000000018b8b7824 */ /* 0x110fe400010e0600 */
[----:B------:R-:W-:Y:S02]  /*37090*/  STL [R1+0x12e8], R138 ;  /* 0x0012e88a01007387 */ /* 0x000fe40000100800 */
[----:B--2---:R-:W-:Y:S01]  /*370a0*/  IMAD.X R134, R134, 0x1, R0, P3 ;  /* 0x0000000186867824 */ /* 0x004fe200018e0600 */
[----:B-1----:R-:W-:Y:S01]  /*370b0*/  MOV R124, R138 ;  /* 0x0000008a007c7202 */ /* 0x002fe20000000f00 */
[----:B------:R-:W-:Y:S01]  /*370c0*/  IMAD.MOV.U32 R125, RZ, RZ, R139 ;  /* 0x000000ffff7d7224 */ /* 0x000fe200078e008b */
[----:B------:R1:W-:Y:S04]  /*370d0*/  STL [R1+0x12dc], R139 ;  /* 0x0012dc8b01007387 */ /* 0x0003e80000100800 */
[----:B------:R-:W-:Y:S04]  /*370e0*/  STL [R1+0x12e0], R131 ;  /* 0x0012e08301007387 */ /* 0x000fe80000100800 */
[----:B------:R2:W-:Y:S01]  /*370f0*/  STL [R1+0x12d4], R134 ;  /* 0x0012d48601007387 */ /* 0x0005e20000100800 */
[----:B------:R-:W-:-:S03]  /*37100*/  ISETP.GT.AND P2, PT, R2, 0x7, PT ;  /* 0x000000070200780c */ /* 0x000fc60003f44270 */
[----:B------:R4:W-:Y:S04]  /*37110*/  LDGSTS.E [R3+0x1a00], [R124.64], P1 ;  /* 0x01a000007c037fae */ /* 0x0009e80008921848 */
[----:B-1----:R-:W3:Y:S04]  /*37120*/  LDL.LU R139, [R1+0x11ec] ;  /* 0x0011ec00018b7983 */ /* 0x002ee80000300800 */
[----:B------:R-:W3:Y:S01]  /*37130*/  LDL.LU R138, [R1+0x1258] ;  /* 0x00125800018a7983 */ /* 0x000ee20000300800 */
[----:B----4-:R-:W-:Y:S01]  /*37140*/  IMAD.MOV.U32 R124, RZ, RZ, R131 ;  /* 0x000000ffff7c7224 */ /* 0x010fe200078e0083 */
[----:B------:R-:W-:-:S02]  /*37150*/  MOV R125, R134 ;  /* 0x00000086007d7202 */ /* 0x000fc40000000f00 */
[----:B--2---:R-:W4:Y:S04]  /*37160*/  LDL.LU R134, [R1+0x11e4] ;  /* 0x0011e40001867983 */ /* 0x004f280000300800 */
[----:B------:R-:W4:Y:S04]  /*37170*/  LDL.LU R131, [R1+0x1250] ;  /* 0x0012500001837983 */ /* 0x000f280000300800 */
[----:B------:R1:W-:Y:S01]  /*37180*/  LDGSTS.E [R3+0x1c00], [R124.64], P1 ;  /* 0x01c000007c037fae */ /* 0x0003e20008921848 */
[----:B------:R-:W-:Y:S02]  /*37190*/  IADD3 R136, P3, R136, R129, RZ ;  /* 0x0000008188887210 */ /* 0x000fe40007f7e0ff */
[----:B-1----:R-:W-:-:S02]  /*371a0*/  SEL R124, RZ, 0x4, !P2 ;  /* 0x00000004ff7c7807 */ /* 0x002fc40005000000 */
[----:B------:R-:W-:Y:S01]  /*371b0*/  IADD3 R132, P4, R132, R129, RZ ;  /* 0x0000008184847210 */ /* 0x000fe20007f9e0ff */
[--C-:B------:R-:W-:Y:S01]  /*371c0*/  IMAD.X R137, R137, 0x1, R0.reuse, P3 ;  /* 0x0000000189897824 */ /* 0x100fe200018e0600 */
[----:B------:R-:W-:Y:S01]  /*371d0*/  SEL R124, R124, RZ, !P0 ;  /* 0x000000ff7c7c7207 */ /* 0x000fe20004000000 */
[----:B------:R-:W-:Y:S02]  /*371e0*/  STL [R1+0x12d8], R136 ;  /* 0x0012d88801007387 */ /* 0x000fe40000100800 */
[----:B------:R-:W-:Y:S01]  /*371f0*/  IMAD.X R135, R135, 0x1, R0, P4 ;  /* 0x0000000187877824 */ /* 0x000fe200020e0600 */
[----:B------:R-:W-:Y:S01]  /*37200*/  ISETP.NE.U32.AND P2, PT, R124, RZ, PT ;  /* 0x000000ff7c00720c */ /* 0x000fe20003f45070 */
[----:B------:R-:W-:Y:S01]  /*37210*/  IMAD.MOV.U32 R125, RZ, RZ, R137 ;  /* 0x000000ffff7d7224 */ /* 0x000fe200078e0089 */
[----:B------:R-:W-:Y:S01]  /*37220*/  MOV R124, R136 ;  /* 0x00000088007c7202 */ /* 0x000fe20000000f00 */
[----:B------:R1:W-:Y:S04]  /*37230*/  STL [R1+0x126c], R137 ;  /* 0x00126c8901007387 */ /* 0x0003e80000100800 */
[----:B------:R-:W-:Y:S04]  /*37240*/  STL [R1+0x12d0], R132 ;  /* 0x0012d08401007387 */ /* 0x000fe80000100800 */
[----:B------:R1:W-:Y:S04]  /*37250*/  STL [R1+0x1264], R135 ;  /* 0x0012648701007387 */ /* 0x0003e80000100800 */
[----:B-1----:R-:W4:Y:S04]  /*37260*/  LDL.LU R137, [R1+0x11dc] ;  /* 0x0011dc0001897983 */ /* 0x002f280000300800 */
[----:B------:R1:W-:Y:S04]  /*37270*/  LDGSTS.E [R3+0x1e00], [R124.64], P1 ;  /* 0x01e000007c037fae */ /* 0x0003e80008921848 */
[----:B------:R-:W4:Y:S01]  /*37280*/  LDL.LU R136, [R1+0x11e8] ;  /* 0x0011e80001887983 */ /* 0x000f220000300800 */
[----:B-1----:R-:W-:Y:S01]  /*37290*/  MOV R125, R135 ;  /* 0x00000087007d7202 */ /* 0x002fe20000000f00 */
[----:B------:R-:W-:-:S02]  /*372a0*/  IMAD.MOV.U32 R124, RZ, RZ, R132 ;  /* 0x000000ffff7c7224 */ /* 0x000fc400078e0084 */
[----:B------:R-:W4:Y:S04]  /*372b0*/  LDL.LU R135, [R1+0x11d4] ;  /* 0x0011d40001877983 */ /* 0x000f280000300800 */
[----:B------:R-:W4:Y:S04]  /*372c0*/  LDL.LU R132, [R1+0x11e0] ;  /* 0x0011e00001847983 */ /* 0x000f280000300800 */
[----:B------:R1:W-:Y:S01]  /*372d0*/  LDGSTS.E [R3+0x3800], [R124.64], P2 ;  /* 0x038000007c037fae */ /* 0x0003e20009121848 */
[----:B---3--:R-:W-:-:S05]  /*372e0*/  IADD3 R130, P1, R130, R129, RZ ;  /* 0x0000008182827210 */ /* 0x008fca0007f3e0ff */
        /* <DEDUP_REMOVED lines=10> */
[----:B-1----:R-:W2:Y:S04]  /*37390*/  LDL.LU R133, [R1+0x950] ;  /* 0x0009500001857983 */ /* 0x002ea80000300800 */
[----:B------:R-:W2:Y:S01]  /*373a0*/  LDL.LU R130, [R1+0x11d8] ;  /* 0x0011d80001827983 */ /* 0x000ea20000300800 */
[----:B---3--:R-:W-:Y:S01]  /*373b0*/  MOV R125, R127 ;  /* 0x0000007f007d7202 */ /* 0x008fe20000000f00 */
[----:B------:R-:W-:-:S02]  /*373c0*/  IMAD.MOV.U32 R124, RZ, RZ, R126 ;  /* 0x000000ffff7c7224 */ /* 0x000fc400078e007e */
[----:B------:R-:W3:Y:S04]  /*373d0*/  LDL.LU R127, [R1+0x9b4] ;  /* 0x0009b400017f7983 */ /* 0x000ee80000300800 */
[----:B------:R-:W3:Y:S01]  /*373e0*/  LDL.LU R126, [R1+0x9b8] ;  /* 0x0009b800017e7983 */ /* 0x000ee20000300800 */
[----:B------:R-:W-:Y:S02]  /*373f0*/  ISETP.GT.AND P1, PT, R2, 0xb, PT ;  /* 0x0000000b0200780c */ /* 0x000fe40003f24270 */
[-C--:B------:R-:W-:Y:S01]  /*37400*/  IADD3 R138, P3, R138, R129.reuse, RZ ;  /* 0x000000818a8a7210 */ /* 0x080fe20007f7e0ff */
[----:B------:R1:W-:Y:S04]  /*37410*/  LDGSTS.E [R3+0x3c00], [R124.64], P2 ;  /* 0x03c000007c037fae */ /* 0x0003e80009121848 */
[----:B------:R-:W-:Y:S01]  /*37420*/  IMAD.X R139, R139, 0x1, R0, P3 ;  /* 0x000000018b8b7824 */ /* 0x000fe200018e0600 */
[----:B----4-:R-:W-:-:S02]  /*37430*/  IADD3 R131, P4, R131, R129, RZ ;  /* 0x0000008183837210 */ /* 0x010fc40007f9e0ff */
        /* <DEDUP_REMOVED lines=15> */
[----:B----4-:R-:W4:Y:S04]  /*37530*/  LDL.LU R134, [R1+0x9c4] ;  /* 0x0009c40001867983 */ /* 0x010f280000300800 */
[----:B------:R-:W4:Y:S01]  /*37540*/  LDL.LU R131, [R1+0x9c8] ;  /* 0x0009c80001837983 */ /* 0x000f220000300800 */
[----:B------:R-:W-:-:S03]  /*37550*/  IADD3 R136, P2, R136, R129, RZ ;  /* 0x0000008188887210 */ /* 0x000fc60007f5e0ff */
[----:B------:R1:W-:Y:S02]  /*37560*/  LDGSTS.E [R3+0x5800], [R124.64], P1 ;  /* 0x058000007c037fae */ /* 0x0003e40008921848 */
[--C-:B------:R-:W-:Y:S01]  /*37570*/  IMAD.X R137, R137, 0x1, R0.reuse, P2 ;  /* 0x0000000189897824 */ /* 0x100fe200010e0600 */
[----:B------:R-:W-:Y:S01]  /*37580*/  IADD3 R132, P3, R132, R129, RZ ;  /* 0x0000008184847210 */ /* 0x000fe20007f7e0ff */
[----:B------:R-:W-:Y:S01]  /*37590*/  STL [R1+0x11e8], R136 ;  /* 0x0011e88801007387 */ /* 0x000fe20000100800 */
[----:B-1----:R-:W-:Y:S01]  /*375a0*/  MOV R124, R136 ;  /* 0x00000088007c7202 */ /* 0x002fe20000000f00 */
[----:B------:R-:W-:Y:S02]  /*375b0*/  IMAD.MOV.U32 R125, RZ, RZ, R137 ;  /* 0x000000ffff7d7224 */ /* 0x000fe400078e0089 */
[----:B------:R-:W-:Y:S01]  /*375c0*/  IMAD.X R135, R135, 0x1, R0, P3 ;  /* 0x0000000187877824 */ /* 0x000fe200018e0600 */
[----:B------:R1:W-:Y:S04]  /*375d0*/  STL [R1+0x11dc], R137 ;  /* 0x0011dc8901007387 */ /* 0x0003e80000100800 */
[----:B------:R-:W-:Y:S04]  /*375e0*/  STL [R1+0x11e0], R132 ;  /* 0x0011e08401007387 */ /* 0x000fe80000100800 */
[----:B------:R1:W-:Y:S01]  /*375f0*/  STL [R1+0x11d4], R135 ;  /* 0x0011d48701007387 */ /* 0x0003e20000100800 */
[----:B------:R-:W-:-:S03]  /*37600*/  ISETP.GT.AND P2, PT, R2, 0xf, PT ;  /* 0x0000000f0200780c */ /* 0x000fc60003f44270 */
[----:B------:R1:W-:Y:S04]  /*37610*/  LDGSTS.E [R3+0x5a00], [R124.64], P1 ;  /* 0x05a000007c037fae */ /* 0x0003e80008921848 */
[----:B-1----:R-:W4:Y:S04]  /*37620*/  LDL.LU R137, [R1+0x9cc] ;  /* 0x0009cc0001897983 */ /* 0x002f280000300800 */
[----:B------:R-:W4:Y:S01]  /*37630*/  LDL.LU R136, [R1+0x9d0] ;  /* 0x0009d00001887983 */ /* 0x000f220000300800 */
[----:B------:R-:W-:Y:S01]  /*37640*/  IMAD.MOV.U32 R124, RZ, RZ, R132 ;  /* 0x000000ffff7c7224 */ /* 0x000fe200078e0084 */
[----:B------:R-:W-:-:S02]  /*37650*/  MOV R125, R135 ;  /* 0x00000087007d7202 */ /* 0x000fc40000000f00 */
[----:B------:R-:W4:Y:S04]  /*37660*/  LDL.LU R135, [R1+0xa34] ;  /* 0x000a340001877983 */ /* 0x000f280000300800 */
[----:B------:R-:W4:Y:S04]  /*37670*/  LDL.LU R132, [R1+0xa38] ;  /* 0x000a380001847983 */ /* 0x000f280000300800 */
[----:B------:R1:W-:Y:S02]  /*37680*/  LDGSTS.E [R3+0x5c00], [R124.64], P1 ;  /* 0x05c000007c037fae */ /* 0x0003e40008921848 */
[----:B-1----:R-:W-:-:S04]  /*37690*/  SEL R124, RZ, 0x4, !P2 ;  /* 0x00000004ff7c7807 */ /* 0x002fc80005000000 */
[----:B------:R-:W-:-:S04]  /*376a0*/  SEL R124, R124, RZ, !P0 ;  /* 0x000000ff7c7c7207 */ /* 0x000fc80004000000 */
[----:B------:R-:W-:Y:S02]  /*376b0*/  ISETP.NE.U32.AND P2, PT, R124, RZ, PT ;  /* 0x000000ff7c00720c */ /* 0x000fe40003f45070 */
[----:B--2---:R-:W-:-:S05]  /*376c0*/  IADD3 R130, P3, R130, R129, RZ ;  /* 0x0000008182827210 */ /* 0x004fca0007f7e0ff */
[--C-:B------:R-:W-:Y:S01]  /*376d0*/  IMAD.X R133, R133, 0x1, R0.reuse, P3 ;  /* 0x0000000185857824 */ /* 0x100fe200018e0600 */
[----:B---3--:R-:W-:Y:S01]  /*376e0*/  IADD3 R126, P4, R126, R129, RZ ;  /* 0x000000817e7e7210 */ /* 0x008fe20007f9e0ff */
[----:B------:R-:W-:Y:S01]  /*376f0*/  STL [R1+0x11d8], R130 ;  /* 0x0011d88201007387 */ /* 0x000fe20000100800 */
[----:B------:R-:W-:Y:S01]  /*37700*/  MOV R124, R130 ;  /* 0x00000082007c7202 */ /* 0x000fe20000000f00 */
[----:B------:R-:W-:Y:S02]  /*37710*/  IMAD.MOV.U32 R125, RZ, RZ, R133 ;  /* 0x000000ffff7d7224 */ /* 0x000fe400078e0085 */
[----:B------:R-:W-:Y:S01]  /*37720*/  IMAD.X R127, R127, 0x1, R0, P4 ;  /* 0x000000017f7f7824 */ /* 0x000fe200020e0600 */
        /* <DEDUP_REMOVED lines=8> */
[----:B--2---:R-:W2:Y:S04]  /*377b0*/  LDL.LU R127, [R1+0xa44] ;  /* 0x000a4400017f7983 */ /* 0x004ea80000300800 */
[----:B------:R-:W2:Y:S04]  /*377c0*/  LDL.LU R126, [R1+0xa48] ;  /* 0x000a4800017e7983 */ /* 0x000ea80000300800 */
[----:B------:R1:W-:Y:S01]  /*377d0*/  LDGSTS.E [R3+0x7800], [R124.64], P2 ;  /* 0x078000007c037fae */ /* 0x0003e20009121848 */
[----:B------:R-:W-:-:S05]  /*377e0*/  IADD3 R138, P1, R138, R129, RZ ;  /* 0x000000818a8a7210 */ /* 0x000fca0007f3e0ff */
[--C-:B------:R-:W-:Y:S01]  /*377f0*/  IMAD.X R139, R139, 0x1, R0.reuse, P1 ;  /* 0x000000018b8b7824 */ /* 0x100fe200008e0600 */
[----:B------:R-:W-:Y:S01]  /*37800*/  STL [R1+0x9c0], R138 ;  /* 0x0009c08a01007387 */ /* 0x000fe20000100800 */
[----:B----4-:R-:W-:Y:S02]  /*37810*/  IADD3 R131, P3, R131, R129, RZ ;  /* 0x0000008183837210 */ /* 0x010fe40007f7e0ff */
        /* <DEDUP_REMOVED lines=8> */
[----:B-1----:R-:W2:Y:S04]  /*378a0*/  LDL.LU R139, [R1+0xa4c] ;  /* 0x000a4c00018b7983 */ /* 0x002ea80000300800 */
[----:B------:R-:W2:Y:S01]  /*378b0*/  LDL.LU R138, [R1+0xa50] ;  /* 0x000a5000018a7983 */ /* 0x000ea20000300800 */
[----:B----4-:R-:W-:Y:S01]  /*378c0*/  IMAD.MOV.U32 R124, RZ, RZ, R131 ;  /* 0x000000ffff7c7224 */ /* 0x010fe200078e0083 */
[----:B------:R-:W-:-:S02]  /*378d0*/  MOV R125, R134 ;  /* 0x00000086007d7202 */ /* 0x000fc40000000f00 */
[----:B------:R-:W2:Y:S04]  /*378e0*/  LDL.LU R134, [R1+0xab4] ;  /* 0x000ab40001867983 */ /* 0x000ea80000300800 */
[----:B------:R-:W2:Y:S01]  /*378f0*/  LDL.LU R131, [R1+0xab8] ;  /* 0x000ab80001837983 */ /* 0x000ea20000300800 */
[----:B------:R-:W-:-:S03]  /*37900*/  IADD3 R136, P3, R136, R129, RZ ;  /* 0x0000008188887210 */ /* 0x000fc60007f7e0ff */
[----:B------:R1:W-:Y:S02]  /*37910*/  LDGSTS.E [R3+0x7c00], [R124.64], P2 ;  /* 0x07c000007c037fae */ /* 0x0003e40009121848 */
[----:B------:R-:W-:Y:S01]  /*37920*/  IMAD.X R137, R137, 0x1, R0, P3 ;  /* 0x0000000189897824 */ /* 0x000fe200018e0600 */
[----:B------:R-:W-:Y:S02]  /*37930*/  IADD3 R132, P4, R132, R129, RZ ;  /* 0x0000008184847210 */ /* 0x000fe40007f9e0ff */
        /* <DEDUP_REMOVED lines=10> */
[----:B-1----:R-:W2:Y:S04]  /*379e0*/  LDL.LU R137, [R1+0xabc] ;  /* 0x000abc0001897983 */ /* 0x002ea80000300800 */
[----:B------:R1:W-:Y:S04]  /*379f0*/  LDGSTS.E [R3+0x7e00], [R124.64], P2 ;  /* 0x07e000007c037fae */ /* 0x0003e80009121848 */
[----:B------:R-:W2:Y:S01]  /*37a00*/  LDL.LU R136, [R1+0xac0] ;  /* 0x000ac00001887983 */ /* 0x000ea20000300800 */
[----:B-1----:R-:W-:Y:S01]  /*37a10*/  MOV R125, R135 ;  /* 0x00000087007d7202 */ /* 0x002fe20000000f00 */
[----:B------:R-:W-:-:S02]  /*37a20*/  IMAD.MOV.U32 R124, RZ, RZ, R132 ;  /* 0x000000ffff7c7224 */ /* 0x000fc400078e0084 */
[----:B------:R-:W2:Y:S04]  /*37a30*/  LDL.LU R135, [R1+0xac4] ;  /* 0x000ac40001877983 */ /* 0x000ea80000300800 */
[----:B------:R-:W2:Y:S04]  /*37a40*/  LDL.LU R132, [R1+0xac8] ;  /* 0x000ac80001847983 */ /* 0x000ea80000300800 */
[----:B------:R1:W-:Y:S01]  /*37a50*/  LDGSTS.E [R3+0x9800], [R124.64], P1 ;  /* 0x098000007c037fae */ /* 0x0003e20008921848 */
[----:B---3--:R-:W-:-:S05]  /*37a60*/  IADD3 R130, P2, R130, R129, RZ ;  /* 0x0000008182827210 */ /* 0x008fca0007f5e0ff */
[--C-:B------:R-:W-:Y:S01]  /*37a70*/  IMAD.X R133, R133, 0x1, R0.reuse, P2 ;  /* 0x0000000185857824 */ /* 0x100fe200010e0600 */
        /* <DEDUP_REMOVED lines=11> */
[----:B---3--:R-:W-:Y:S01]  /*37b30*/  MOV R125, R127 ;  /* 0x0000007f007d7202 */ /* 0x008fe20000000f00 */
[----:B------:R-:W-:-:S02]  /*37b40*/  IMAD.MOV.U32 R124, RZ, RZ, R126 ;  /* 0x000000ffff7c7224 */ /* 0x000fc400078e007e */
[----:B--2---:R-:W2:Y:S04]  /*37b50*/  LDL.LU R127, [R1+0xb34] ;  /* 0x000b3400017f7983 */ /* 0x004ea80000300800 */
[----:B------:R-:W3:Y:S01]  /*37b60*/  LDL.LU R126, [R1+0xb38] ;  /* 0x000b3800017e7983 */ /* 0x000ee20000300800 */
[----:B------:R-:W-:-:S03]  /*37b70*/  ISETP.GT.AND P2, PT, R2, 0x17, PT ;  /* 0x000000170200780c */ /* 0x000fc60003f44270 */
[----:B------:R1:W-:Y:S01]  /*37b80*/  LDGSTS.E [R3+0x9c00], [R124.64], P1 ;  /* 0x09c000007c037fae */ /* 0x0003e20008921848 */
[----:B------:R-:W-:Y:S02]  /*37b90*/  IADD3 R138, P3, R138, R129, RZ ;  /* 0x000000818a8a7210 */ /* 0x000fe40007f7e0ff */
[----:B-1----:R-:W-:-:S03]  /*37ba0*/  SEL R124, RZ, 0x4, !P2 ;  /* 0x00000004ff7c7807 */ /* 0x002fc60005000000 */
[--C-:B------:R-:W-:Y:S01]  /*37bb0*/  IMAD.X R139, R139, 0x1, R0.reuse, P3 ;  /* 0x000000018b8b7824 */ /* 0x100fe200018e0600 */
[----:B------:R-:W-:Y:S02]  /*37bc0*/  SEL R124, R124, RZ, !P0 ;  /* 0x000000ff7c7c7207 */ /* 0x000fe40004000000 */
[----:B------:R-:W-:Y:S01]  /*37bd0*/  IADD3 R131, P4, R131, R129, RZ ;  /* 0x0000008183837210 */ /* 0x000fe20007f9e0ff */
[----:B------:R-:W-:Y:S01]  /*37be0*/  STL [R1+0xa50], R138 ;  /* 0x000a508a01007387 */ /* 0x000fe20000100800 */
[----:B------:R-:W-:Y:S01]  /*37bf0*/  ISETP.NE.U32.AND P2, PT, R124, RZ, PT ;  /* 0x000000ff7c00720c */ /* 0x000fe20003f45070 */
[----:B------:R-:W-:Y:S02]  /*37c00*/  IMAD.MOV.U32 R125, RZ, RZ, R139 ;  /* 0x000000ffff7d7224 */ /* 0x000fe400078e008b */
[----:B------:R-:W-:Y:S01]  /*37c10*/  IMAD.X R134, R134, 0x1, R0, P4 ;  /* 0x0000000186867824 */ /* 0x000fe200020e0600 */
        /* <DEDUP_REMOVED lines=26> */
[----:B------:R-:W-:Y:S01]  /*37dc0*/  IMAD.MOV.U32 R124, RZ, RZ, R132 ;  /* 0x000000ffff7c7224 */ /* 0x000fe200078e0084 */
[----:B------:R-:W-:-:S02]  /*37dd0*/  MOV R125, R135 ;  /* 0x00000087007d7202 */ /* 0x000fc40000000f00 */
[----:B------:R-:W2:Y:S04]  /*37de0*/  LDL.LU R135, [R1+0xbb4] ;  /* 0x000bb40001877983 */ /* 0x000ea80000300800 */
[----:B------:R-:W2:Y:S04]  /*37df0*/  LDL.LU R132, [R1+0xbb8] ;  /* 0x000bb80001847983 */ /* 0x000ea80000300800 */
[----:B------:R1:W-:Y:S02]  /*37e00*/  LDGSTS.E [R3+0xbc00], [R124.64], P2 ;  /* 0x0bc000007c037fae */ /* 0x0003e40009121848 */
[----:B-1----:R-:W-:-:S04]  /*37e10*/  SEL R124, RZ, 0x4, !P1 ;  /* 0x00000004ff7c7807 */ /* 0x002fc80004800000 */
[----:B------:R-:W-:-:S04]  /*37e20*/  SEL R124, R124, RZ, !P0 ;  /* 0x000000ff7c7c7207 */ /* 0x000fc80004000000 */
[----:B------:R-:W-:Y:S02]  /*37e30*/  ISETP.NE.U32.AND P1, PT, R124, RZ, PT ;  /* 0x000000ff7c00720c */ /* 0x000fe40003f25070 */
[----:B----4-:R-:W-:-:S05]  /*37e40*/  IADD3 R130, P3, R130, R129, RZ ;  /* 0x0000008182827210 */ /* 0x010fca0007f7e0ff */
[--C-:B------:R-:W-:Y:S01]  /*37e50*/  IMAD.X R133, R133, 0x1, R0.reuse, P3 ;  /* 0x0000000185857824 */ /* 0x100fe200018e0600 */
[----:B---3--:R-:W-:Y:S01]  /*37e60*/  IADD3 R126, P4, R126, R129, RZ ;  /* 0x000000817e7e7210 */ /* 0x008fe20007f9e0ff */
[----:B------:R-:W-:Y:S01]  /*37e70*/  STL [R1+0xad0], R130 ;  /* 0x000ad08201007387 */ /* 0x000fe20000100800 */
[----:B------:R-:W-:Y:S01]  /*37e80*/  MOV R124, R130 ;  /* 0x00000082007c7202 */ /* 0x000fe20000000f00 */
[----:B------:R-:W-:Y:S02]  /*37e90*/  IMAD.MOV.U32 R125, RZ, RZ, R133 ;  /* 0x000000ffff7d7224 */ /* 0x000fe400078e0085 */
[----:B--2---:R-:W-:Y:S01]  /*37ea0*/  IMAD.X R127, R127, 0x1, R0, P4 ;  /* 0x000000017f7f7824 */ /* 0x004fe200020e0600 */
[----:B------:R1:W-:Y:S04]  /*37eb0*/  STL [R1+0xacc], R133 ;  /* 0x000acc8501007387 */ /* 0x0003e80000100800 */
[----:B------:R-:W-:Y:S04]  /*37ec0*/  STL [R1+0xb38], R126 ;  /* 0x000b387e01007387 */ /* 0x000fe80000100800 */
[----:B------:R2:W-:Y:S04]  /*37ed0*/  STL [R1+0xb34], R127 ;  /* 0x000b347f01007387 */ /* 0x0005e80000100800 */
[----:B-1----:R-:W3:Y:S04]  /*37ee0*/  LDL.LU R133, [R1+0xbbc] ;  /* 0x000bbc0001857983 */ /* 0x002ee80000300800 */
        /* <DEDUP_REMOVED lines=47> */
[----:B----4-:R-:W-:-:S05]  /*381e0*/  IADD3 R130, P1, R130, R129, RZ ;  /* 0x0000008182827210 */ /* 0x010fca0007f3e0ff */
[--C-:B---3--:R-:W-:Y:S01]  /*381f0*/  IMAD.X R133, R133, 0x1, R0.reuse, P1 ;  /* 0x0000000185857824 */ /* 0x108fe200008e0600 */
        /* <DEDUP_REMOVED lines=16> */
[----:B------:R1:W-:Y:S02]  /*38300*/  LDGSTS.E [R3+0xfc00], [R124.64], P2 ;  /* 0x0fc000007c037fae */ /* 0x0003e40009121848 */
[----:B-1----:R-:W-:Y:S02]  /*38310*/  SEL R124, RZ, 0x4, !P1 ;  /* 0x00000004ff7c7807 */ /* 0x002fe40004800000 */
[----:B------:R-:W-:Y:S02]  /*38320*/  IADD3 R138, P3, R138, R129, RZ ;  /* 0x000000818a8a7210 */ /* 0x000fe40007f7e0ff */
[----:B------:R-:W-:-:S03]  /*38330*/  SEL R124, R124, RZ, !P0 ;  /* 0x000000ff7c7c7207 */ /* 0x000fc60004000000 */
[--C-:B------:R-:W-:Y:S01]  /*38340*/  IMAD.X R139, R139, 0x1, R0.reuse, P3 ;  /* 0x000000018b8b7824 */ /* 0x100fe200018e0600 */
        /* <DEDUP_REMOVED lines=81> */
[----:B------:R-:W-:Y:S01]  /*38860*/  IMAD.MOV.U32 R125, RZ, RZ, R137 ;  /* 0x000000ffff7d7224 */ /* 0x000fe200078e0089 */
[----:B------:R-:W-:Y:S01]  /*38870*/  ISETP.NE.U32.AND P1, PT, R124, RZ, PT ;  /* 0x000000ff7c00720c */ /* 0x000fe20003f25070 */
[----:B------:R-:W-:Y:S01]  /*38880*/  STL [R1+0xcd0], R136 ;  /* 0x000cd08801007387 */ /* 0x000fe20000100800 */
[----:B------:R-:W-:Y:S01]  /*38890*/  MOV R124, R136 ;  /* 0x00000088007c7202 */ /* 0x000fe20000000f00 */
[----:B------:R-:W-:Y:S02]  /*388a0*/  IMAD.X R135, R135, 0x1, R0, P4 ;  /* 0x0000000187877824 */ /* 0x000fe400020e0600 */
[----:B------:R1:W-:Y:S04]  /*388b0*/  STL [R1+0xccc], R137 ;  /* 0x000ccc8901007387 */ /* 0x0003e80000100800 */
[----:B------:R-:W-:Y:S04]  /*388c0*/  STL [R1+0xd38], R132 ;  /* 0x000d388401007387 */ /* 0x000fe80000100800 */
[----:B------:R1:W-:Y:S04]  /*388d0*/  STL [R1+0xd34], R135 ;  /* 0x000d348701007387 */ /* 0x0003e80000100800 */
[----:B------:R1:W-:Y:S04]  /*388e0*/  LDGSTS.E [R3+0x13e00], [R124.64], P2 ;  /* 0x13e000007c037fae */ /* 0x0003e80009121848 */
[----:B-1----:R-:W2:Y:S04]  /*388f0*/  LDL.LU R137, [R1+0xdbc] ;  /* 0x000dbc0001897983 */ /* 0x002ea80000300800 */
[----:B------:R-:W2:Y:S01]  /*38900*/  LDL.LU R136, [R1+0xdc0] ;  /* 0x000dc00001887983 */ /* 0x000ea20000300800 */
[----:B------:R-:W-:Y:S01]  /*38910*/  MOV R125, R135 ;  /* 0x00000087007d7202 */ /* 0x000fe20000000f00 */
        /* <DEDUP_REMOVED lines=26> */
[----:B------:R-:W-:Y:S01]  /*38ac0*/  IMAD.X R139, R139, 0x1, R0, P3 ;  /* 0x000000018b8b7824 */ /* 0x000fe200018e0600 */
[----:B------:R-:W-:Y:S01]  /*38ad0*/  IADD3 R131, P4, R131, R129, RZ ;  /* 0x0000008183837210 */ /* 0x000fe20007f9e0ff */
[----:B------:R-:W-:Y:S01]  /*38ae0*/  STL [R1+0xd50], R138 ;  /* 0x000d508a01007387 */ /* 0x000fe20000100800 */
[----:B------:R-:W-:-:S03]  /*38af0*/  ISETP.NE.U32.AND P2, PT, R124, RZ, PT ;  /* 0x000000ff7c00720c */ /* 0x000fc60003f45070 */
[----:B------:R-:W-:Y:S01]  /*38b00*/  IMAD.X R134, R134, 0x1, R0, P4 ;  /* 0x0000000186867824 */ /* 0x000fe200020e0600 */
[----:B------:R1:W-:Y:S01]  /*38b10*/  STL [R1+0xd4c], R139 ;  /* 0x000d4c8b01007387 */ /* 0x0003e20000100800 */
[----:B------:R-:W-:Y:S01]  /*38b20*/  MOV R124, R138 ;  /* 0x0000008a007c7202 */ /* 0x000fe20000000f00 */
[----:B------:R-:W-:Y:S02]  /*38b30*/  IMAD.MOV.U32 R125, RZ, RZ, R139 ;  /* 0x000000ffff7d7224 */ /* 0x000fe400078e008b */
[----:B------:R-:W-:Y:S04]  /*38b40*/  STL [R1+0xdb8], R131 ;  /* 0x000db88301007387 */ /* 0x000fe80000100800 */
[----:B------:R1:W-:Y:S04]  /*38b50*/  STL [R1+0xdb4], R134 ;  /* 0x000db48601007387 */ /* 0x0003e80000100800 */
[----:B-1----:R-:W2:Y:S04]  /*38b60*/  LDL.LU R139, [R1+0xe3c] ;  /* 0x000e3c00018b7983 */ /* 0x002ea80000300800 */
[----:B------:R-:W2:Y:S04]  /*38b70*/  LDL.LU R138, [R1+0xe40] ;  /* 0x000e4000018a7983 */ /* 0x000ea80000300800 */
[----:B------:R1:W-:Y:S02]  /*38b80*/  LDGSTS.E [R3+0x15e00], [R124.64], P1 ;  /* 0x15e000007c037fae */ /* 0x0003e40008921848 */
[----:B-1----:R-:W-:Y:S01]  /*38b90*/  MOV R125, R134 ;  /* 0x00000086007d7202 */ /* 0x002fe20000000f00 */
[----:B------:R-:W-:Y:S01]  /*38ba0*/  IMAD.MOV.U32 R124, RZ, RZ, R131 ;  /* 0x000000ffff7c7224 */ /* 0x000fe200078e0083 */
[----:B------:R-:W2:Y:S04]  /*38bb0*/  LDL.LU R134, [R1+0xe44] ;  /* 0x000e440001867983 */ /* 0x000ea80000300800 */
[----:B------:R-:W2:Y:S04]  /*38bc0*/  LDL.LU R131, [R1+0xe48] ;  /* 0x000e480001837983 */ /* 0x000ea80000300800 */
[----:B------:R1:W-:Y:S01]  /*38bd0*/  LDGSTS.E [R3+0x17800], [R124.64], P2 ;  /* 0x178000007c037fae */ /* 0x0003e20009121848 */
[----:B------:R-:W-:-:S05]  /*38be0*/  IADD3 R136, P1, R136, R129, RZ ;  /* 0x0000008188887210 */ /* 0x000fca0007f3e0ff */
[----:B------:R-:W-:Y:S01]  /*38bf0*/  IMAD.X R137, R137, 0x1, R0, P1 ;  /* 0x0000000189897824 */ /* 0x000fe200008e0600 */
[----:B------:R-:W-:Y:S01]  /*38c00*/  IADD3 R132, P3, R132, R129, RZ ;  /* 0x0000008184847210 */ /* 0x000fe20007f7e0ff */
[----:B------:R-:W-:Y:S01]  /*38c10*/  STL [R1+0xdc0], R136 ;  /* 0x000dc08801007387 */ /* 0x000fe20000100800 */
[----:B-1----:R-:W-:-:S03]  /*38c20*/  MOV R124, R136 ;  /* 0x00000088007c7202 */ /* 0x002fc60000000f00 */
[----:B------:R-:W-:Y:S01]  /*38c30*/  IMAD.X R135, R135, 0x1, R0, P3 ;  /* 0x0000000187877824 */ /* 0x000fe200018e0600 */
[----:B------:R1:W-:Y:S01]  /*38c40*/  STL [R1+0xdbc], R137 ;  /* 0x000dbc8901007387 */ /* 0x0003e20000100800 */
[----:B------:R-:W-:-:S03]  /*38c50*/  IMAD.MOV.U32 R125, RZ, RZ, R137 ;  /* 0x000000ffff7d7224 */ /* 0x000fc600078e0089 */
[----:B------:R-:W-:Y:S04]  /*38c60*/  STL [R1+0xdc8], R132 ;  /* 0x000dc88401007387 */ /* 0x000fe80000100800 */
[----:B------:R1:W-:Y:S04]  /*38c70*/  STL [R1+0xdc4], R135 ;  /* 0x000dc48701007387 */ /* 0x0003e80000100800 */
[----:B-1----:R-:W2:Y:S04]  /*38c80*/  LDL.LU R137, [R1+0xe4c] ;  /* 0x000e4c0001897983 */ /* 0x002ea80000300800 */
[----:B------:R-:W2:Y:S01]  /*38c90*/  LDL.LU R136, [R1+0xe50] ;  /* 0x000e500001887983 */ /* 0x000ea20000300800 */
[----:B------:R-:W-:-:S03]  /*38ca0*/  ISETP.GT.AND P1, PT, R2, 0x33, PT ;  /* 0x000000330200780c */ /* 0x000fc60003f24270 */
[----:B------:R1:W-:Y:S02]  /*38cb0*/  LDGSTS.E [R3+0x17a00], [R124.64], P2 ;  /* 0x17a000007c037fae */ /* 0x0003e40009121848 */
[----:B-1----:R-:W-:Y:S01]  /*38cc0*/  IMAD.MOV.U32 R124, RZ, RZ, R132 ;  /* 0x000000ffff7c7224 */ /* 0x002fe200078e0084 */
[----:B------:R-:W-:Y:S02]  /*38cd0*/  MOV R125, R135 ;  /* 0x00000087007d7202 */ /* 0x000fe40000000f00 */
        /* <DEDUP_REMOVED lines=9> */
[----:B------:R-:W-:Y:S04]  /*38d70*/  STL [R1+0xdd0], R130 ;  /* 0x000dd08201007387 */ /* 0x000fe80000100800 */
[----:B--2---:R-:W-:Y:S01]  /*38d80*/  IMAD.X R127, R127, 0x1, R0, P4 ;  /* 0x000000017f7f7824 */ /* 0x004fe200020e0600 */
[----:B------:R1:W-:Y:S01]  /*38d90*/  STL [R1+0xdcc], R133 ;  /* 0x000dcc8501007387 */ /* 0x0003e20000100800 */
[----:B------:R-:W-:Y:S01]  /*38da0*/  MOV R124, R130 ;  /* 0x00000082007c7202 */ /* 0x000fe20000000f00 */
[----:B------:R-:W-:Y:S02]  /*38db0*/  IMAD.MOV.U32 R125, RZ, RZ, R133 ;  /* 0x000000ffff7d7224 */ /* 0x000fe400078e0085 */
[----:B------:R-:W-:Y:S04]  /*38dc0*/  STL [R1+0xe38], R126 ;  /* 0x000e387e01007387 */ /* 0x000fe80000100800 */
[----:B------:R2:W-:Y:S04]  /*38dd0*/  STL [R1+0xe34], R127 ;  /* 0x000e347f01007387 */ /* 0x0005e80000100800 */
[----:B-1----:R-:W3:Y:S04]  /*38de0*/  LDL.LU R133, [R1+0xebc] ;  /* 0x000ebc0001857983 */ /* 0x002ee80000300800 */
        /* <DEDUP_REMOVED lines=8> */
[----:B------:R-:W-:Y:S01]  /*38e70*/  IMAD.X R139, R139, 0x1, R0, P2 ;  /* 0x000000018b8b7824 */ /* 0x000fe200010e0600 */
[----:B-1----:R-:W-:-:S03]  /*38e80*/  MOV R124, R138 ;  /* 0x0000008a007c7202 */ /* 0x002fc60000000f00 */
[----:B------:R-:W-:Y:S01]  /*38e90*/  IMAD.MOV.U32 R125, RZ, RZ, R139 ;  /* 0x000000ffff7d7224 */ /* 0x000fe200078e008b */
[----:B------:R-:W-:-:S04]  /*38ea0*/  ISETP.GT.AND P2, PT, R2, 0x37, PT ;  /* 0x000000370200780c */ /* 0x000fc80003f44270 */
[----:B------:R1:W-:Y:S01]  /*38eb0*/  LDGSTS.E [R3+0x19a00], [R124.64], P1 ;  /* 0x19a000007c037fae */ /* 0x0003e20008921848 */
[----:B------:R-:W-:-:S05]  /*38ec0*/  IADD3 R131, P3, R131, R129, RZ ;  /* 0x0000008183837210 */ /* 0x000fca0007f7e0ff */
[----:B------:R-:W-:Y:S02]  /*38ed0*/  IMAD.X R134, R134, 0x1, R0, P3 ;  /* 0x0000000186867824 */ /* 0x000fe400018e0600 */
[----:B-1----:R-:W-:-:S03]  /*38ee0*/  IMAD.MOV.U32 R124, RZ, RZ, R131 ;  /* 0x000000ffff7c7224 */ /* 0x002fc600078e0083 */
[----:B------:R-:W-:Y:S01]  /*38ef0*/  MOV R125, R134 ;  /* 0x00000086007d7202 */ /* 0x000fe20000000f00 */
[----:B------:R-:W-:Y:S04]  /*38f00*/  STL [R1+0xe40], R138 ;  /* 0x000e408a01007387 */ /* 0x000fe80000100800 */
[----:B------:R-:W-:Y:S04]  /*38f10*/  STL [R1+0xe3c], R139 ;  /* 0x000e3c8b01007387 */ /* 0x000fe80000100800 */
[----:B------:R-:W-:Y:S04]  /*38f20*/  STL [R1+0xe48], R131 ;  /* 0x000e488301007387 */ /* 0x000fe80000100800 */
[----:B------:R1:W-:Y:S04]  /*38f30*/  LDGSTS.E [R3+0x19c00], [R124.64], P1 ;  /* 0x19c000007c037fae */ /* 0x0003e80008921848 */
[----:B------:R1:W-:Y:S04]  /*38f40*/  STL [R1+0xe44], R134 ;  /* 0x000e448601007387 */ /* 0x0003e80000100800 */
[----:B------:R-:W2:Y:S01]  /*38f50*/  LDL.LU R141, [R1+0xecc] ;  /* 0x000ecc00018d7983 */ /* 0x000ea20000300800 */
[----:B-1----:R-:W-:-:S03]  /*38f60*/  SEL R124, RZ, 0x4, !P2 ;  /* 0x00000004ff7c7807 */ /* 0x002fc60005000000 */
[----:B------:R-:W2:Y:S01]  /*38f70*/  LDL.LU R140, [R1+0xed0] ;  /* 0x000ed000018c7983 */ /* 0x000ea20000300800 */
[----:B------:R-:W-:-:S03]  /*38f80*/  IADD3 R136, P3, R136, R129, RZ ;  /* 0x0000008188887210 */ /* 0x000fc60007f7e0ff */
[----:B------:R-:W2:Y:S01]  /*38f90*/  LDL.LU R134, [R1+0xf34] ;  /* 0x000f340001867983 */ /* 0x000ea20000300800 */
[----:B------:R-:W-:Y:S01]  /*38fa0*/  SEL R124, R124, RZ, !P0 ;  /* 0x000000ff7c7c7207 */ /* 0x000fe20004000000 */
[----:B------:R-:W-:-:S03]  /*38fb0*/  IMAD.X R137, R137, 0x1, R0, P3 ;  /* 0x0000000189897824 */ /* 0x000fc600018e0600 */
[----:B------:R-:W-:Y:S01]  /*38fc0*/  ISETP.NE.U32.AND P2, PT, R124, RZ, PT ;  /* 0x000000ff7c00720c */ /* 0x000fe20003f45070 */
[----:B------:R-:W2:Y:S01]  /*38fd0*/  LDL.LU R131, [R1+0xf38] ;  /* 0x000f380001837983 */ /* 0x000ea20000300800 */
[----:B------:R-:W-:Y:S01]  /*38fe0*/  MOV R124, R136 ;  /* 0x00000088007c7202 */ /* 0x000fe20000000f00 */
[----:B------:R-:W-:Y:S02]  /*38ff0*/  IMAD.MOV.U32 R125, RZ, RZ, R137 ;  /* 0x000000ffff7d7224 */ /* 0x000fe400078e0089 */
[----:B------:R-:W-:Y:S04]  /*39000*/  STL [R1+0xe50], R136 ;  /* 0x000e508801007387 */ /* 0x000fe80000100800 */
[----:B------:R-:W-:Y:S04]  /*39010*/  STL [R1+0xe4c], R137 ;  /* 0x000e4c8901007387 */ /* 0x000fe80000100800 */
[----:B------:R1:W-:Y:S01]  /*39020*/  LDGSTS.E [R3+0x19e00], [R124.64], P1 ;  /* 0x19e000007c037fae */ /* 0x0003e20008921848 */
[----:B------:R-:W-:-:S05]  /*39030*/  IADD3 R132, P4, R132, R129, RZ ;  /* 0x0000008184847210 */ /* 0x000fca0007f9e0ff */
[----:B------:R-:W-:Y:S01]  /*39040*/  IMAD.X R135, R135, 0x1, R0, P4 ;  /* 0x0000000187877824 */ /* 0x000fe200020e0600 */
[----:B------:R-:W-:Y:S01]  /*39050*/  STL [R1+0xeb8], R132 ;  /* 0x000eb88401007387 */ /* 0x000fe20000100800 */
[----:B-1----:R-:W-:-:S03]  /*39060*/  IMAD.MOV.U32 R124, RZ, RZ, R132 ;  /* 0x000000ffff7c7224 */ /* 0x002fc600078e0084 */
[----:B------:R1:W-:Y:S01]  /*39070*/  STL [R1+0xeb4], R135 ;  /* 0x000eb48701007387 */ /* 0x0003e20000100800 */
[----:B------:R-:W-:-:S05]  /*39080*/  MOV R125, R135 ;  /* 0x00000087007d7202 */ /* 0x000fca0000000f00 */
[----:B------:R3:W-:Y:S04]  /*39090*/  LDGSTS.E [R3+0x1b800], [R124.64], P2 ;  /* 0x1b8000007c037fae */ /* 0x0007e80009121848 */
[----:B-1----:R-:W2:Y:S04]  /*390a0*/  LDL.LU R135, [R1+0xf3c] ;  /* 0x000f3c0001877983 */ /* 0x002ea80000300800 */
[----:B------:R-:W2:Y:S04]  /*390b0*/  LDL.LU R132, [R1+0xf40] ;  /* 0x000f400001847983 */ /* 0x000ea80000300800 */
[----:B------:R-:W2:Y:S04]  /*390c0*/  LDL.LU R139, [R1+0xf44] ;  /* 0x000f4400018b7983 */ /* 0x000ea80000300800 */
[----:B------:R-:W2:Y:S01]  /*390d0*/  LDL.LU R138, [R1+0xf48] ;  /* 0x000f4800018a7983 */ /* 0x000ea20000300800 */
[----:B----4-:R-:W-:-:S05]  /*390e0*/  IADD3 R130, P1, R130, R129, RZ ;  /* 0x0000008182827210 */ /* 0x010fca0007f3e0ff */
[----:B---3--:R-:W-:Y:S01]  /*390f0*/  IMAD.X R133, R133, 0x1, R0, P1 ;  /* 0x0000000185857824 */ /* 0x008fe200008e0600 */
[----:B------:R-:W-:-:S03]  /*39100*/  MOV R124, R130 ;  /* 0x00000082007c7202 */ /* 0x000fc60000000f00 */
        /* <DEDUP_REMOVED lines=9> */
[----:B------:R-:W-:Y:S02]  /*391a0*/  MOV R125, R127 ;  /* 0x0000007f007d7202 */ /* 0x000fe40000000f00 */
[----:B------:R-:W-:-:S03]  /*391b0*/  ISETP.GT.AND P1, PT, R2, 0x3b, PT ;  /* 0x0000003b0200780c */ /* 0x000fc60003f24270 */
[----:B------:R2:W-:Y:S04]  /*391c0*/  LDGSTS.E [R3+0x1bc00], [R124.64], P2 ;  /* 0x1bc000007c037fae */ /* 0x0005e80009121848 */
[----:B-1----:R-:W3:Y:S04]  /*391d0*/  LDL.LU R127, [R1+0xf4c] ;  /* 0x000f4c00017f7983 */ /* 0x002ee80000300800 */
[----:B------:R-:W4:Y:S04]  /*391e0*/  LDL.LU R126, [R1+0xf50] ;  /* 0x000f5000017e7983 */ /* 0x000f280000300800 */
[----:B------:R-:W3:Y:S04]  /*391f0*/  LDL.LU R137, [R1+0xfb4] ;  /* 0x000fb40001897983 */ /* 0x000ee80000300800 */
[----:B------:R-:W3:Y:S04]  /*39200*/  LDL.LU R130, [R1+0xfb8] ;  /* 0x000fb80001827983 */ /* 0x000ee80000300800 */
[----:B------:R-:W3:Y:S04]  /*39210*/  LDL.LU R136, [R1+0xfbc] ;  /* 0x000fbc0001887983 */ /* 0x000ee80000300800 */
[----:B------:R-:W3:Y:S01]  /*39220*/  LDL.LU R133, [R1+0xfc0] ;  /* 0x000fc00001857983 */ /* 0x000ee20000300800 */
[----:B--2---:R-:W-:-:S04]  /*39230*/  SEL R124, RZ, 0x4, !P1 ;  /* 0x00000004ff7c7807 */ /* 0x004fc80004800000 */
[----:B------:R-:W-:-:S04]  /*39240*/  SEL R124, R124, RZ, !P0 ;  /* 0x000000ff7c7c7207 */ /* 0x000fc80004000000 */
[----:B------:R-:W-:Y:S02]  /*39250*/  ISETP.NE.U32.AND P1, PT, R124, RZ, PT ;  /* 0x000000ff7c00720c */ /* 0x000fe40003f25070 */
[----:B------:R-:W-:-:S05]  /*39260*/  IADD3 R140, P3, R140, R129, RZ ;  /* 0x000000818c8c7210 */ /* 0x000fca0007f7e0ff */
[----:B------:R-:W-:Y:S01]  /*39270*/  IMAD.X R141, R141, 0x1, R0, P3 ;  /* 0x000000018d8d7824 */ /* 0x000fe200018e0600 */
[----:B------:R-:W-:-:S03]  /*39280*/  MOV R124, R140 ;  /* 0x0000008c007c7202 */ /* 0x000fc60000000f00 */
[----:B------:R-:W-:Y:S01]  /*39290*/  IMAD.MOV.U32 R125, RZ, RZ, R141 ;  /* 0x000000ffff7d7224 */ /* 0x000fe200078e008d */
[----:B------:R-:W-:-:S04]  /*392a0*/  IADD3 R131, P4, R131, R129, RZ ;  /* 0x0000008183837210 */ /* 0x000fc80007f9e0ff */
[----:B------:R1:W-:Y:S01]  /*392b0*/  LDGSTS.E [R3+0x1be00], [R124.64], P2 ;  /* 0x1be000007c037fae */ /* 0x0003e20009121848 */
[----:B------:R-:W-:Y:S02]  /*392c0*/  IMAD.X R134, R134, 0x1, R0, P4 ;  /* 0x0000000186867824 */ /* 0x000fe400020e0600 */
[----:B-1----:R-:W-:-:S03]  /*392d0*/  IMAD.MOV.U32 R124, RZ, RZ, R131 ;  /* 0x000000ffff7c7224 */ /* 0x002fc600078e0083 */
[----:B------:R-:W-:-:S05]  /*392e0*/  MOV R125, R134 ;  /* 0x00000086007d7202 */ /* 0x000fca0000000f00 */
[----:B------:R1:W-:Y:S04]  /*392f0*/  LDGSTS.E [R3+0x1d800], [R124.64], P1 ;  /* 0x1d8000007c037fae */ /* 0x0003e80008921848 */
[----:B------:R-:W-:Y:S01]  /*39300*/  STL [R1+0xed0], R140 ;  /* 0x000ed08c01007387 */ /* 0x000fe20000100800 */
[----:B------:R-:W-:-:S05]  /*39310*/  IADD3 R132, P2, R132, R129, RZ ;  /* 0x0000008184847210 */ /* 0x000fca0007f5e0ff */
[----:B------:R-:W-:Y:S01]  /*39320*/  IMAD.X R135, R135, 0x1, R0, P2 ;  /* 0x0000000187877824 */ /* 0x000fe200010e0600 */
[----:B------:R-:W-:-:S03]  /*39330*/  IADD3 R138, P3, R138, R129, RZ ;  /* 0x000000818a8a7210 */ /* 0x000fc60007f7e0ff */
[----:B-1----:R-:W-:Y:S01]  /*39340*/  IMAD.MOV.U32 R125, RZ, RZ, R135 ;  /* 0x000000ffff7d7224 */ /* 0x002fe200078e0087 */
[----:B------:R-:W-:Y:S01]  /*39350*/  MOV R124, R132 ;  /* 0x00000084007c7202 */ /* 0x000fe20000000f00 */
[----:B------:R-:W-:Y:S01]  /*39360*/  IMAD.X R139, R139, 0x1, R0, P3 ;  /* 0x000000018b8b7824 */ /* 0x000fe200018e0600 */
[----:B------:R-:W-:Y:S01]  /*39370*/  STL [R1+0xecc], R141 ;  /* 0x000ecc8d01007387 */ /* 0x000fe20000100800 */
[----:B------:R-:W-:-:S03]  /*39380*/  ISETP.GT.AND P2, PT, R2, 0x3f, PT ;  /* 0x0000003f0200780c */ /* 0x000fc60003f44270 */
[----:B------:R1:W-:Y:S04]  /*39390*/  LDGSTS.E [R3+0x1da00], [R124.64], P1 ;  /* 0x1da000007c037fae */ /* 0x0003e80008921848 */
[----:B------:R-:W-:Y:S04]  /*393a0*/  STL [R1+0xf38], R131 ;  /* 0x000f388301007387 */ /* 0x000fe80000100800 */
[----:B------:R2:W-:Y:S01]  /*393b0*/  STL [R1+0xf34], R134 ;  /* 0x000f348601007387 */ /* 0x0005e20000100800 */
[----:B-1----:R-:W-:Y:S01]  /*393c0*/  IMAD.MOV.U32 R124, RZ, RZ, R138 ;  /* 0x000000ffff7c7224 */ /* 0x002fe200078e008a */
[----:B------:R-:W-:-:S02]  /*393d0*/  MOV R125, R139 ;  /* 0x0000008b007d7202 */ /* 0x000fc40000000f00 */
[----:B--2---:R-:W2:Y:S04]  /*393e0*/  LDL.LU R134, [R1+0xfc8] ;  /* 0x000fc80001867983 */ /* 0x004ea80000300800 */
[----:B------:R-:W2:Y:S04]  /*393f0*/  LDL.LU R131, [R1+0xfd0] ;  /* 0x000fd00001837983 */ /* 0x000ea80000300800 */
[----:B------:R-:W-:Y:S04]  /*39400*/  STL [R1+0xf40], R132 ;  /* 0x000f408401007387 */ /* 0x000fe80000100800 */
[----:B------:R1:W-:Y:S04]  /*39410*/  LDGSTS.E [R3+0x1dc00], [R124.64], P1 ;  /* 0x1dc000007c037fae */ /* 0x0003e80008921848 */
[----:B------:R1:W-:Y:S04]  /*39420*/  STL [R1+0xf3c], R135 ;  /* 0x000f3c8701007387 */ /* 0x0003e80000100800 */
[----:B------:R-:W-:Y:S01]  /*39430*/  STL [R1+0xf48], R138 ;  /* 0x000f488a01007387 */ /* 0x000fe20000100800 */
[----:B-1----:R-:W-:-:S03]  /*39440*/  SEL R124, RZ, 0x4, !P2 ;  /* 0x00000004ff7c7807 */ /* 0x002fc60005000000 */
[----:B------:R-:W2:Y:S01]  /*39450*/  LDL.LU R135, [R1+0xfc4] ;  /* 0x000fc40001877983 */ /* 0x000ea20000300800 */
[----:B------:R-:W-:-:S03]  /*39460*/  SEL R124, R124, RZ, !P0 ;  /* 0x000000ff7c7c7207 */ /* 0x000fc60004000000 */
[----:B------:R-:W-:Y:S01]  /*39470*/  STL [R1+0xf44], R139 ;  /* 0x000f448b01007387 */ /* 0x000fe20000100800 */
[----:B------:R-:W-:-:S03]  /*39480*/  ISETP.NE.U32.AND P2, PT, R124, RZ, PT ;  /* 0x000000ff7c00720c */ /* 0x000fc60003f45070 */
[----:B------:R-:W2:Y:S01]  /*39490*/  LDL.LU R132, [R1+0xfcc] ;  /* 0x000fcc0001847983 */ /* 0x000ea20000300800 */
[----:B----4-:R-:W-:-:S05]  /*394a0*/  IADD3 R126, P3, R126, R129, RZ ;  /* 0x000000817e7e7210 */ /* 0x010fca0007f7e0ff */
[----:B---3--:R-:W-:Y:S02]  /*394b0*/  IMAD.X R127, R127, 0x1, R0, P3 ;  /* 0x000000017f7f7824 */ /* 0x008fe400018e0600 */
[----:B------:R-:W-:-:S03]  /*394c0*/  IMAD.MOV.U32 R124, RZ, RZ, R126 ;  /* 0x000000ffff7c7224 */ /* 0x000fc600078e007e */
[----:B------:R-:W-:-:S05]  /*394d0*/  MOV R125, R127 ;  /* 0x0000007f007d7202 */ /* 0x000fca0000000f00 */
[----:B------:R1:W-:Y:S01]  /*394e0*/  LDGSTS.E [R3+0x1de00], [R124.64], P1 ;  /* 0x1de000007c037fae */ /* 0x0003e20008921848 */
[-C--:B------:R-:W-:Y:S02]  /*394f0*/  IADD3 R130, P1, R130, R129.reuse, RZ ;  /* 0x0000008182827210 */ /* 0x080fe40007f3e0ff */
[----:B------:R-:W-:Y:S01]  /*39500*/  IADD3 R133, P3, R133, R129, RZ ;  /* 0x0000008185857210 */ /* 0x000fe20007f7e0ff */
[----:B------:R3:W-:Y:S02]  /*39510*/  STL [R1+0xf50], R126 ;  /* 0x000f507e01007387 */ /* 0x0007e40000100800 */
[--C-:B------:R-:W-:Y:S02]  /*39520*/  IMAD.X R137, R137, 0x1, R0.reuse, P1 ;  /* 0x0000000189897824 */ /* 0x100fe400008e0600 */
[----:B------:R4:W-:Y:S01]  /*39530*/  STL [R1+0xf4c], R127 ;  /* 0x000f4c7f01007387 */ /* 0x0009e20000100800 */
[----:B------:R-:W-:-:S03]  /*39540*/  IMAD.X R136, R136, 0x1, R0, P3 ;  /* 0x0000000188887824 */ /* 0x000fc600018e0600 */
[----:B---3--:R-:W3:Y:S01]  /*39550*/  LDL.LU R126, [R1+0xfd8] ;  /* 0x000fd800017e7983 */ /* 0x008ee20000300800 */
[----:B-1----:R-:W-:-:S03]  /*39560*/  MOV R124, R130 ;  /* 0x00000082007c7202 */ /* 0x002fc60000000f00 */
[----:B----4-:R-:W4:Y:S04]  /*39570*/  LDL.LU R127, [R1+0xff8] ;  /* 0x000ff800017f7983 */ /* 0x010f280000300800 */
[----:B------:R1:W-:Y:S04]  /*39580*/  STL [R1+0xfb8], R130 ;  /* 0x000fb88201007387 */ /* 0x0003e80000100800 */
[----:B------:R1:W-:Y:S04]  /*39590*/  STL [R1+0xfb4], R137 ;  /* 0x000fb48901007387 */ /* 0x0003e80000100800 */
[----:B------:R2:W-:Y:S04]  /*395a0*/  STL [R1+0xfc0], R133 ;  /* 0x000fc08501007387 */ /* 0x0005e80000100800 */
[----:B-1----:R-:W4:Y:S01]  /*395b0*/  LDL.LU R130, [R1+0xfd4] ;  /* 0x000fd40001827983 */ /* 0x002f220000300800 */
[----:B------:R-:W-:-:S03]  /*395c0*/  IMAD.MOV.U32 R125, RZ, RZ, R137 ;  /* 0x000000ffff7d7224 */ /* 0x000fc600078e0089 */
[----:B------:R-:W-:Y:S04]  /*395d0*/  STL [R1+0xfbc], R136 ;  /* 0x000fbc8801007387 */ /* 0x000fe80000100800 */
[----:B------:R-:W4:Y:S04]  /*395e0*/  LDL.LU R137, [R1+0xff4] ;  /* 0x000ff40001897983 */ /* 0x000f280000300800 */
[----:B------:R-:W1:Y:S04]  /*395f0*/  S2R R141, SR_TID.X ;  /* 0x00000000008d7919 */ /* 0x000e680000002100 */
[----:B------:R-:W1:Y:S04]  /*39600*/  S2R R252, SR_TID.X ;  /* 0x0000000000fc7919 */ /* 0x000e680000002100 */
[----:B------:R-:W1:Y:S04]  /*39610*/  S2R R140, SR_TID.X ;  /* 0x00000000008c7919 */ /* 0x000e680000002100 */
[----:B------:R1:W-:Y:S02]  /*39620*/  LDGSTS.E [R3+0x1f800], [R124.64], P2 ;  /* 0x1f8000007c037fae */ /* 0x0003e40009121848 */
[----:B-1----:R-:W-:Y:S01]  /*39630*/  IMAD.MOV.U32 R124, RZ, RZ, R133 ;  /* 0x000000ffff7c7224 */ /* 0x002fe200078e0085 */
[----:B------:R-:W-:-:S02]  /*39640*/  MOV R125, R136 ;  /* 0x00000088007d7202 */ /* 0x000fc40000000f00 */
[----:B------:R-:W-:-:S03]  /*39650*/  LOP3.LUT R138, R141, 0x3f, RZ, 0xc0, !PT ;  /* 0x0000003f8d8a7812 */ /* 0x000fc600078ec0ff */
[----:B------:R1:W-:Y:S01]  /*39660*/  LDGSTS.E [R3+0x1fa00], [R124.64], P2 ;  /* 0x1fa000007c037fae */ /* 0x0003e20009121848 */
[----:B------:R-:W-:Y:S02]  /*39670*/  LOP3.LUT R252, R252, 0x3f, RZ, 0xc0, !PT ;  /* 0x0000003ffcfc7812 */ /* 0x000fe400078ec0ff */
[----:B------:R-:W-:-:S03]  /*39680*/  SHF.R.S32.HI R140, RZ, 0x6, R140 ;  /* 0x00000006ff8c7819 */ /* 0x000fc6000001148c */
[----:B------:R-:W-:Y:S01]  /*39690*/  IMAD.SHL.U32 R252, R252, 0x4, RZ ;  /* 0x00000004fcfc7824 */ /* 0x000fe200078e00ff */
[----:B------:R-:W-:Y:S02]  /*396a0*/  SGXT R140, R140, 0x1 ;  /* 0x000000018c8c781a */ /* 0x000fe40000000200 */
[-C--:B--2---:R-:W-:Y:S02]  /*396b0*/  IADD3 R134, P1, R134, R129.reuse, RZ ;  /* 0x0000008186867210 */ /* 0x084fe40007f3e0ff */
[----:B------:R-:W-:Y:S02]  /*396c0*/  IADD3 R131, P3, R131, R129, RZ ;  /* 0x0000008183837210 */ /* 0x000fe40007f7e0ff */
[----:B------:R-:W2:Y:S01]  /*396d0*/  LDL.LU R129, [R1+0x1018] ;  /* 0x0010180001817983 */ /* 0x000ea20000300800 */
[----:B-1----:R-:W-:-:S03]  /*396e0*/  MOV R124, R134 ;  /* 0x00000086007c7202 */ /* 0x002fc60000000f00 */
[----:B------:R-:W2:Y:S04]  /*396f0*/  LDL.LU R133, [R1+0x1038] ;  /* 0x0010380001857983 */ /* 0x000ea80000300800 */
[----:B------:R1:W-:Y:S04]  /*39700*/  STL [R1+0xfc8], R134 ;  /* 0x000fc88601007387 */ /* 0x0003e80000100800 */
[----:B------:R-:W-:Y:S01]  /*39710*/  STL [R1+0xfd0], R131 ;  /* 0x000fd08301007387 */ /* 0x000fe20000100800 */
[----:B------:R-:W-:-:S04]  /*39720*/  IMAD.X R135, R135, 0x1, R0, P1 ;  /* 0x0000000187877824 */ /* 0x000fc800008e0600 */
[----:B------:R-:W-:Y:S01]  /*39730*/  IMAD.MOV.U32 R125, RZ, RZ, R135 ;  /* 0x000000ffff7d7224 */ /* 0x000fe200078e0087 */
[----:B------:R1:W-:Y:S01]  /*39740*/  STL [R1+0xfc4], R135 ;  /* 0x000fc48701007387 */ /* 0x0003e20000100800 */
[----:B------:R-:W-:-:S03]  /*39750*/  IMAD.X R132, R132, 0x1, R0, P3 ;  /* 0x0000000184847824 */ /* 0x000fc600018e0600 */
[----:B-1----:R-:W2:Y:S01]  /*39760*/  LDL.LU R134, [R1+0x1014] ;  /* 0x0010140001867983 */ /* 0x002ea20000300800 */
[----:B------:R-:W-:-:S03]  /*39770*/  ISETP.GE.AND P1, PT, R138, R2, PT ;  /* 0x000000028a00720c */ /* 0x000fc60003f26270 */
[----:B------:R1:W-:Y:S04]  /*39780*/  LDGSTS.E [R3+0x1fc00], [R124.64], P2 ;  /* 0x1fc000007c037fae */ /* 0x0003e80009121848 */
[----:B------:R-:W2:Y:S01]  /*39790*/  LDL.LU R135, [R1+0x1034] ;  /* 0x0010340001877983 */ /* 0x000ea20000300800 */
[----:B------:R-:W-:-:S03]  /*397a0*/  SEL R2, RZ, 0x4, P1 ;  /* 0x00000004ff027807 */ /* 0x000fc60000800000 */
[----:B------:R1:W-:Y:S02]  /*397b0*/  STL [R1+0xfcc], R132 ;  /* 0x000fcc8401007387 */ /* 0x0003e40000100800 */
[----:B-1----:R-:W-:Y:S02]  /*397c0*/  IMAD.MOV.U32 R124, RZ, RZ, R131 ;  /* 0x000000ffff7c7224 */ /* 0x002fe400078e0083 */
[----:B------:R-:W2:Y:S01]  /*397d0*/  LDL.LU R139, [R1+0x1054] ;  /* 0x00105400018b7983 */ /* 0x000ea20000300800 */
[----:B------:R-:W-:-:S03]  /*397e0*/  MOV R125, R132 ;  /* 0x00000084007d7202 */ /* 0x000fc60000000f00 */
[----:B------:R-:W2:Y:S01]  /*397f0*/  LDL.LU R131, [R1+0x1058] ;  /* 0x0010580001837983 */ /* 0x000ea20000300800 */
[----:B------:R-:W-:-:S03]  /*39800*/  SEL R2, R2, RZ, !P0 ;  /* 0x000000ff02027207 */ /* 0x000fc60004000000 */
[----:B------:R-:W2:Y:S04]  /*39810*/  LDL.LU R136, [R1+0x1074] ;  /* 0x0010740001887983 */ /* 0x000ea80000300800 */
[----:B------:R-:W2:Y:S01]  /*39820*/  LDL.LU R132, [R1+0x1078] ;  /* 0x0010780001847983 */ /* 0x000ea20000300800 */
[----:B------:R-:W-:Y:S01]  /*39830*/  ISETP.NE.U32.AND P0, PT, R2, RZ, PT ;  /* 0x000000ff0200720c */ /* 0x000fe20003f05070 */
[----:B------:R-:W-:Y:S01]  /*39840*/  IMAD.U32 R2, RZ, RZ, UR5 ;  /* 0x00000005ff027e24 */ /* 0x000fe2000f8e00ff */
[----:B------:R-:W-:Y:S01]  /*39850*/  LOP3.LUT R140, R252, 0x110, R140, 0x78, !PT ;  /* 0x00000110fc8c7812 */ /* 0x000fe200078e788c */
[----:B------:R1:W-:Y:S03]  /*39860*/  LDGSTS.E [R3+0x1fe00], [R124.64], P2 ;  /* 0x1fe000007c037fae */ /* 0x0003e60009121848 */
[----:B------:R-:W-:Y:S01]  /*39870*/  LEA R2, R2, R140, 0xf ;  /* 0x0000008c02027211 */ /* 0x000fe200078e78ff */
[----:B------:R-:W0:Y:S01]  /*39880*/  LDGDEPBAR ;  /* 0x00000000000079af */ /* 0x000e220000000000 */
[----:B---3--:R-:W-:-:S02]  /*39890*/  IADD3 R126, P1, R126, UR7, RZ ;  /* 0x000000077e7e7c10 */ /* 0x008fc4000ff3e0ff */
[----:B----4-:R-:W-:-:S03]  /*398a0*/  IADD3 R127, P2, R127, UR7, RZ ;  /* 0x000000077f7f7c10 */ /* 0x010fc6000ff5e0ff */
[----:B------:R-:W-:Y:S01]  /*398b0*/  STL [R1+0xfd8], R126 ;  /* 0x000fd87e01007387 */ /* 0x000fe20000100800 */
[----:B-1----:R-:W-:-:S03]  /*398c0*/  IMAD.MOV.U32 R124, RZ, RZ, R126 ;  /* 0x000000ffff7c7224 */ /* 0x002fc600078e007e */
[----:B------:R-:W-:Y:S01]  /*398d0*/  STL [R1+0xff8], R127 ;  /* 0x000ff87f01007387 */ /* 0x000fe20000100800 */
[----:B------:R-:W-:-:S05]  /*398e0*/  IADD3.X R130, R130, UR6, RZ, P1, !PT ;  /* 0x0000000682827c10 */ /* 0x000fca0008ffe4ff */
[----:B------:R-:W-:Y:S01]  /*398f0*/  IMAD.MOV.U32 R125, RZ, RZ, R130 ;  /* 0x000000ffff7d7224 */ /* 0x000fe200078e0082 */
[----:B------:R1:W-:Y:S01]  /*39900*/  STL [R1+0xfd4], R130 ;  /* 0x000fd48201007387 */ /* 0x0003e20000100800 */
[----:B------:R-:W-:-:S03]  /*39910*/  IADD3.X R137, R137, UR6, RZ, P2, !PT ;  /* 0x0000000689897c10 */ /* 0x000fc600097fe4ff */
[----:B------:R3:W-:Y:S04]  /*39920*/  LDGSTS.E [R2+0x40000], [R124.64], P0 ;  /* 0x400000007c027fae */ /* 0x0007e80008121848 */
[----:B-1----:R-:W4:Y:S04]  /*39930*/  LDL.LU R130, [R1+0x1098] ;  /* 0x0010980001827983 */ /* 0x002f280000300800 */
[----:B------:R1:W-:Y:S01]  /*39940*/  STL [R1+0xff4], R137 ;  /* 0x000ff48901007387 */ /* 0x0003e20000100800 */
[----:B---3--:R-:W-:-:S03]  /*39950*/  IMAD.MOV.U32 R125, RZ, RZ, R137 ;  /* 0x000000ffff7d7224 */ /* 0x008fc600078e0089 */
[----:B------:R-:W3:Y:S01]  /*39960*/  LDL.LU R126, [R1+0x10b8] ;  /* 0x0010b800017e7983 */ /* 0x000ee20000300800 */
[----:B------:R-:W-:-:S03]  /*39970*/  MOV R124, R127 ;  /* 0x0000007f007c7202 */ /* 0x000fc60000000f00 */
[----:B-1----:R-:W3:Y:S04]  /*39980*/  LDL.LU R137, [R1+0x1094] ;  /* 0x0010940001897983 */ /* 0x002ee80000300800 */
[----:B------:R-:W3:Y:S04]  /*39990*/  LDL.LU R127, [R1+0x10b4] ;  /* 0x0010b400017f7983 */ /* 0x000ee80000300800 */
[----:B------:R1:W-:Y:S01]  /*399a0*/  LDGSTS.E [R2+0x40800], [R124.64], P0 ;  /* 0x408000007c027fae */ /* 0x0003e20008121848 */
[----:B--2---:R-:W-:Y:S02]  /*399b0*/  IADD3 R129, P1, R129, UR7, RZ ;  /* 0x0000000781817c10 */ /* 0x004fe4000ff3e0ff */
[----:B------:R-:W-:-:S03]  /*399c0*/  IADD3 R133, P2, R133, UR7, RZ ;  /* 0x0000000785857c10 */ /* 0x000fc6000ff5e0ff */
[----:B------:R-:W-:Y:S01]  /*399d0*/  STL [R1+0x1018], R129 ;  /* 0x0010188101007387 */ /* 0x000fe20000100800 */
[----:B-1----:R-:W-:Y:S01]  /*399e0*/  IMAD.MOV.U32 R124, RZ, RZ, R129 ;  /* 0x000000ffff7c7224 */ /* 0x002fe200078e0081 */
[----:B------:R-:W-:-:S04]  /*399f0*/  IADD3.X R134, R134, UR6, RZ, P1, !PT ;  /* 0x0000000686867c10 */ /* 0x000fc80008ffe4ff */
[----:B------:R-:W-:Y:S01]  /*39a00*/  MOV R125, R134 ;  /* 0x00000086007d7202 */ /* 0x000fe20000000f00 */
[----:B------:R1:W-:Y:S01]  /*39a10*/  STL [R1+0x1014], R134 ;  /* 0x0010148601007387 */ /* 0x0003e20000100800 */
[----:B------:R-:W-:-:S03]  /*39a20*/  IADD3.X R135, R135, UR6, RZ, P2, !PT ;  /* 0x0000000687877c10 */ /* 0x000fc600097fe4ff */
[----:B------:R-:W-:Y:S04]  /*39a30*/  STL [R1+0x1038], R133 ;  /* 0x0010388501007387 */ /* 0x000fe80000100800 */
[----:B------:R2:W-:Y:S04]  /*39a40*/  LDGSTS.E [R2+0x41000], [R124.64], P0 ;  /* 0x410000007c027fae */ /* 0x0005e80008121848 */
[----:B-1----:R-:W3:Y:S01]  /*39a50*/  LDL.LU R134, [R1+0x10d8] ;  /* 0x0010d80001867983 */ /* 0x002ee20000300800 */
[----:B------:R-:W-:-:S03]  /*39a60*/  IADD3 R131, P1, R131, UR7, RZ ;  /* 0x0000000783837c10 */ /* 0x000fc6000ff3e0ff */
[----:B------:R1:W-:Y:S01]  /*39a70*/  STL [R1+0x1034], R135 ;  /* 0x0010348701007387 */ /* 0x0003e20000100800 */
[----:B--2---:R-:W-:-:S03]  /*39a80*/  IMAD.MOV.U32 R125, RZ, RZ, R135 ;  /* 0x000000ffff7d7224 */ /* 0x004fc600078e0087 */
[----:B------:R-:W2:Y:S01]  /*39a90*/  LDL.LU R129, [R1+0x10f8] ;  /* 0x0010f80001817983 */ /* 0x000ea20000300800 */
[----:B------:R-:W-:Y:S01]  /*39aa0*/  IMAD.MOV.U32 R124, RZ, RZ, R133 ;  /* 0x000000ffff7c7224 */ /* 0x000fe200078e0085 */
[----:B------:R-:W-:Y:S02]  /*39ab0*/  IADD3.X R139, R139, UR6, RZ, P1, !PT ;  /* 0x000000068b8b7c10 */ /* 0x000fe40008ffe4ff */
[----:B------:R-:W-:Y:S01]  /*39ac0*/  IADD3 R132, P2, R132, UR7, RZ ;  /* 0x0000000784847c10 */ /* 0x000fe2000ff5e0ff */
[----:B-1----:R-:W2:Y:S03]  /*39ad0*/  LDL.LU R135, [R1+0x10d4] ;  /* 0x0010d40001877983 */ /* 0x002ea60000300800 */
[----:B------:R-:W-:Y:S01]  /*39ae0*/  IADD3.X R136, R136, UR6, RZ, P2, !PT ;  /* 0x0000000688887c10 */ /* 0x000fe200097fe4ff */
[----:B------:R-:W2:Y:S04]  /*39af0*/  LDL.LU R133, [R1+0x10f4] ;  /* 0x0010f40001857983 */ /* 0x000ea80000300800 */
[----:B------:R-:W-:Y:S04]  /*39b00*/  STL [R1+0x1058], R131 ;  /* 0x0010588301007387 */ /* 0x000fe80000100800 */
[----:B------:R1:W-:Y:S04]  /*39b10*/  LDGSTS.E [R2+0x41800], [R124.64], P0 ;  /* 0x418000007c027fae */ /* 0x0003e80008121848 */
[----:B------:R1:W-:Y:S04]  /*39b20*/  STL [R1+0x1054], R139 ;  /* 0x0010548b01007387 */ /* 0x0003e80000100800 */
[----:B------:R-:W-:Y:S01]  /*39b30*/  STL [R1+0x1078], R132 ;  /* 0x0010788401007387 */ /* 0x000fe20000100800 */
[----:B-1----:R-:W-:-:S03]  /*39b40*/  IMAD.MOV.U32 R125, RZ, RZ, R139 ;  /* 0x000000ffff7d7224 */ /* 0x002fc600078e008b */
[----:B------:R-:W2:Y:S01]  /*39b50*/  LDL.LU R139, [R1+0x1118] ;  /* 0x00111800018b7983 */ /* 0x000ea20000300800 */
[----:B------:R-:W-:-:S03]  /*39b60*/  MOV R124, R131 ;  /* 0x00000083007c7202 */ /* 0x000fc60000000f00 */
[----:B------:R1:W-:Y:S04]  /*39b70*/  STL [R1+0x1074], R136 ;  /* 0x0010748801007387 */ /* 0x0003e80000100800 */
[----:B------:R-:W2:Y:S04]  /*39b80*/  LDL.LU R131, [R1+0x1138] ;  /* 0x0011380001837983 */ /* 0x000ea80000300800 */
[----:B------:R-:W2:Y:S04]  /*39b90*/  LDL.LU R140, [R1+0x1114] ;  /* 0x00111400018c7983 */ /* 0x000ea80000300800 */
[----:B------:R1:W-:Y:S02]  /*39ba0*/  LDGSTS.E [R2+0x42000], [R124.64], P0 ;  /* 0x420000007c027fae */ /* 0x0003e40008121848 */
[----:B-1----:R-:W-:-:S02]  /*39bb0*/  MOV R125, R136 ;  /* 0x00000088007d7202 */ /* 0x002fc40000000f00 */
[----:B------:R-:W2:Y:S01]  /*39bc0*/  LDL.LU R136, [R1+0x1134] ;  /* 0x0011340001887983 */ /* 0x000ea20000300800 */
[----:B------:R-:W-:-:S03]  /*39bd0*/  IMAD.MOV.U32 R124, RZ, RZ, R132 ;  /* 0x000000ffff7c7224 */ /* 0x000fc600078e0084 */
[----:B------:R-:W2:Y:S04]  /*39be0*/  LDL.LU R3, [R1+0x1158] ;  /* 0x0011580001037983 */ /* 0x000ea80000300800 */
[----:B------:R-:W2:Y:S04]  /*39bf0*/  LDL.LU R132, [R1+0x1178] ;  /* 0x0011780001847983 */ /* 0x000ea80000300800 */
[----:B------:R1:W-:Y:S01]  /*39c00*/  LDGSTS.E [R2+0x42800], [R124.64], P0 ;  /* 0x428000007c027fae */ /* 0x0003e20008121848 */
[----:B----4-:R-:W-:-:S05]  /*39c10*/  IADD3 R130, P1, R130, UR7, RZ ;  /* 0x0000000782827c10 */ /* 0x010fca000ff3e0ff */
[----:B------:R4:W-:Y:S01]  /*39c20*/  STL [R1+0x1098], R130 ;  /* 0x0010988201007387 */ /* 0x0009e20000100800 */
[----:B---3--:R-:W-:Y:S02]  /*39c30*/  IADD3 R126, P2, R126, UR7, RZ ;  /* 0x000000077e7e7c10 */ /* 0x008fe4000ff5e0ff */
[----:B------:R-:W-:Y:S01]  /*39c40*/  IADD3.X R137, R137, UR6, RZ, P1, !PT ;  /* 0x0000000689897c10 */ /* 0x000fe20008ffe4ff */
[----:B-1----:R-:W-:Y:S01]  /*39c50*/  IMAD.MOV.U32 R124, RZ, RZ, R130 ;  /* 0x000000ffff7c7224 */ /* 0x002fe200078e0082 */
[----:B------:R-:W-:-:S03]  /*39c60*/  IADD3.X R127, R127, UR6, RZ, P2, !PT ;  /* 0x000000067f7f7c10 */ /* 0x000fc600097fe4ff */
[----:B------:R1:W-:Y:S04]  /*39c70*/  STL [R1+0x1094], R137 ;  /* 0x0010948901007387 */ /* 0x0003e80000100800 */
[----:B------:R3:W-:Y:S04]  /*39c80*/  STL [R1+0x10b8], R126 ;  /* 0x0010b87e01007387 */ /* 0x0007e80000100800 */
[----:B----4-:R-:W4:Y:S01]  /*39c90*/  LDL.LU R130, [R1+0x1154] ;  /* 0x0011540001827983 */ /* 0x010f220000300800 */
[----:B------:R-:W-:-:S03]  /*39ca0*/  IMAD.MOV.U32 R125, RZ, RZ, R137 ;  /* 0x000000ffff7d7224 */ /* 0x000fc600078e0089 */
[----:B------:R3:W-:Y:S04]  /*39cb0*/  STL [R1+0x10b4], R127 ;  /* 0x0010b47f01007387 */ /* 0x0007e80000100800 */
[----:B-1----:R-:W4:Y:S04]  /*39cc0*/  LDL.LU R137, [R1+0x1174] ;  /* 0x0011740001897983 */ /* 0x002f280000300800 */
[----:B------:R1:W-:Y:S02]  /*39cd0*/  LDGSTS.E [R2+0x43000], [R124.64], P0 ;  /* 0x430000007c027fae */ /* 0x0003e40008121848 */
[----:B-1----:R-:W-:Y:S01]  /*39ce0*/  MOV R124, R126 ;  /* 0x0000007e007c7202 */ /* 0x002fe20000000f00 */
[----:B------:R-:W-:Y:S01]  /*39cf0*/  IMAD.MOV.U32 R125, RZ, RZ, R127 ;  /* 0x000000ffff7d7224 */ /* 0x000fe200078e007f */
[----:B---3--:R-:W3:Y:S04]  /*39d00*/  LDL.LU R126, [R1+0x1198] ;  /* 0x00119800017e7983 */ /* 0x008ee80000300800 */
[----:B------:R-:W3:Y:S04]  /*39d10*/  LDL.LU R127, [R1+0x11b8] ;  /* 0x0011b800017f7983 */ /* 0x000ee80000300800 */
[----:B------:R1:W-:Y:S01]  /*39d20*/  LDGSTS.E [R2+0x43800], [R124.64], P0 ;  /* 0x438000007c027fae */ /* 0x0003e20008121848 */
[----:B------:R-:W-:-:S05]  /*39d30*/  IADD3 R134, P1, R134, UR7, RZ ;  /* 0x0000000786867c10 */ /* 0x000fca000ff3e0ff */
[----:B------:R2:W-:Y:S01]  /*39d40*/  STL [R1+0x10d8], R134 ;  /* 0x0010d88601007387 */ /* 0x0005e20000100800 */
[----:B-1----:R-:W-:Y:S01]  /*39d50*/  IMAD.MOV.U32 R124, RZ, RZ, R134 ;  /* 0x000000ffff7c7224 */ /* 0x002fe200078e0086 */
[----:B--2---:R-:W-:Y:S02]  /*39d60*/  IADD3 R129, P2, R129, UR7, RZ ;  /* 0x0000000781817c10 */ /* 0x004fe4000ff5e0ff */
[----:B------:R-:W-:-:S04]  /*39d70*/  IADD3.X R135, R135, UR6, RZ, P1, !PT ;  /* 0x0000000687877c10 */ /* 0x000fc80008ffe4ff */
[----:B------:R-:W-:Y:S01]  /*39d80*/  MOV R125, R135 ;  /* 0x00000087007d7202 */ /* 0x000fe20000000f00 */
[----:B------:R1:W-:Y:S01]  /*39d90*/  STL [R1+0x10d4], R135 ;  /* 0x0010d48701007387 */ /* 0x0003e20000100800 */
[----:B------:R-:W-:-:S03]  /*39da0*/  IADD3.X R133, R133, UR6, RZ, P2, !PT ;  /* 0x0000000685857c10 */ /* 0x000fc600097fe4ff */
[----:B------:R2:W-:Y:S04]  /*39db0*/  STL [R1+0x10f8], R129 ;  /* 0x0010f88101007387 */ /* 0x0005e80000100800 */
[----:B------:R-:W3:Y:S04]  /*39dc0*/  LDL.LU R134, [R1+0x1194] ;  /* 0x0011940001867983 */ /* 0x000ee80000300800 */
[----:B------:R2:W-:Y:S04]  /*39dd0*/  LDGSTS.E [R2+0x44000], [R124.64], P0 ;  /* 0x440000007c027fae */ /* 0x0005e80008121848 */
[----:B------:R2:W-:Y:S04]  /*39de0*/  STL [R1+0x10f4], R133 ;  /* 0x0010f48501007387 */ /* 0x0005e80000100800 */
[----:B-1----:R-:W3:Y:S01]  /*39df0*/  LDL.LU R135, [R1+0x11b4] ;  /* 0x0011b40001877983 */ /* 0x002ee20000300800 */
[----:B------:R-:W-:Y:S01]  /*39e00*/  IADD3 R139, P1, R139, UR7, RZ ;  /* 0x000000078b8b7c10 */ /* 0x000fe2000ff3e0ff */
[----:B--2---:R-:W-:-:S02]  /*39e10*/  IMAD.MOV.U32 R124, RZ, RZ, R129 ;  /* 0x000000ffff7c7224 */ /* 0x004fc400078e0081 */
[----:B------:R-:W-:Y:S01]  /*39e20*/  IMAD.MOV.U32 R125, RZ, RZ, R133 ;  /* 0x000000ffff7d7224 */ /* 0x000fe200078e0085 */
[----:B------:R-:W3:Y:S01]  /*39e30*/  LDL.LU R129, [R1+0xfe0] ;  /* 0x000fe00001817983 */ /* 0x000ee20000300800 */
[----:B------:R-:W-:-:S03]  /*39e40*/  IADD3 R131, P2, R131, UR7, RZ ;  /* 0x0000000783837c10 */ /* 0x000fc6000ff5e0ff */
[----:B------:R1:W-:Y:S01]  /*39e50*/  LDGSTS.E [R2+0x44800], [R124.64], P0 ;  /* 0x448000007c027fae */ /* 0x0003e20008121848 */
[----:B------:R-:W-:-:S03]  /*39e60*/  IADD3.X R140, R140, UR6, RZ, P1, !PT ;  /* 0x000000068c8c7c10 */ /* 0x000fc60008ffe4ff */
[----:B------:R-:W3:Y:S04]  /*39e70*/  LDL.LU R133, [R1+0x1000] ;  /* 0x0010000001857983 */ /* 0x000ee80000300800 */
[----:B------:R-:W-:Y:S01]  /*39e80*/  STL [R1+0x1118], R139 ;  /* 0x0011188b01007387 */ /* 0x000fe20000100800 */
[----:B-1----:R-:W-:Y:S01]  /*39e90*/  MOV R124, R139 ;  /* 0x0000008b007c7202 */ /* 0x002fe20000000f00 */
[----:B------:R-:W-:Y:S02]  /*39ea0*/  IMAD.MOV.U32 R125, RZ, RZ, R140 ;  /* 0x000000ffff7d7224 */ /* 0x000fe400078e008c */
[----:B------:R-:W-:Y:S01]  /*39eb0*/  STL [R1+0x1114], R140 ;  /* 0x0011148c01007387 */ /* 0x000fe20000100800 */
[----:B------:R-:W-:-:S03]  /*39ec0*/  IADD3.X R136, R136, UR6, RZ, P2, !PT ;  /* 0x0000000688887c10 */ /* 0x000fc600097fe4ff */
[----:B------:R1:W-:Y:S04]  /*39ed0*/  STL [R1+0x1138], R131 ;  /* 0x0011388301007387 */ /* 0x0003e80000100800 */
[----:B------:R1:W-:Y:S01]  /*39ee0*/  LDGSTS.E [R2+0x45000], [R124.64], P0 ;  /* 0x450000007c027fae */ /* 0x0003e20008121848 */
[----:B------:R-:W-:-:S03]  /*39ef0*/  IADD3 R3, P1, R3, UR7, RZ ;  /* 0x0000000703037c10 */ /* 0x000fc6000ff3e0ff */
[----:B------:R1:W-:Y:S01]  /*39f00*/  STL [R1+0x1134], R136 ;  /* 0x0011348801007387 */ /* 0x0003e20000100800 */
[----:B------:R-:W-:Y:S01]  /*39f10*/  IADD3 R132, P2, R132, UR7, RZ ;  /* 0x0000000784847c10 */ /* 0x000fe2000ff5e0ff */
[----:B-1----:R-:W-:Y:S02]  /*39f20*/  IMAD.MOV.U32 R124, RZ, RZ, R131 ;  /* 0x000000ffff7c7224 */ /* 0x002fe400078e0083 */
[----:B------:R-:W3:Y:S01]  /*39f30*/  LDL.LU R131, [R1+0xfdc] ;  /* 0x000fdc0001837983 */ /* 0x000ee20000300800 */
[----:B------:R-:W-:-:S03]  /*39f40*/  MOV R125, R136 ;  /* 0x00000088007d7202 */ /* 0x000fc60000000f00 */
[----:B------:R-:W3:Y:S04]  /*39f50*/  LDL.LU R136, [R1+0xffc] ;  /* 0x000ffc0001887983 */ /* 0x000ee80000300800 */
[----:B------:R1:W-:Y:S04]  /*39f60*/  LDGSTS.E [R2+0x45800], [R124.64], P0 ;  /* 0x458000007c027fae */ /* 0x0003e80008121848 */
[----:B------:R4:W-:Y:S01]  /*39f70*/  STL [R1+0x1158], R3 ;  /* 0x0011580301007387 */ /* 0x0009e20000100800 */
[----:B-1----:R-:W-:Y:S01]  /*39f80*/  IMAD.MOV.U32 R124, RZ, RZ, R3 ;  /* 0x000000ffff7c7224 */ /* 0x002fe200078e0003 */
[----:B----4-:R-:W-:-:S05]  /*39f90*/  IADD3.X R130, R130, UR6, RZ, P1, !PT ;  /* 0x0000000682827c10 */ /* 0x010fca0008ffe4ff */
[----:B------:R-:W-:Y:S01]  /*39fa0*/  IMAD.MOV.U32 R125, RZ, RZ, R130 ;  /* 0x000000ffff7d7224 */ /* 0x000fe200078e0082 */
[----:B------:R1:W-:Y:S01]  /*39fb0*/  STL [R1+0x1154], R130 ;  /* 0x0011548201007387 */ /* 0x0003e20000100800 */
[----:B------:R-:W-:-:S03]  /*39fc0*/  IADD3.X R137, R137, UR6, RZ, P2, !PT ;  /* 0x0000000689897c10 */ /* 0x000fc600097fe4ff */
[----:B------:R4:W-:Y:S04]  /*39fd0*/  STL [R1+0x1178], R132 ;  /* 0x0011788401007387 */ /* 0x0009e80000100800 */
[----:B------:R-:W2:Y:S04]  /*39fe0*/  LDL.LU R3, [R1+0x1020] ;  /* 0x0010200001037983 */ /* 0x000ea80000300800 */
[----:B------:R4:W-:Y:S04]  /*39ff0*/  STL [R1+0x1174], R137 ;  /* 0x0011748901007387 */ /* 0x0009e80000100800 */
[----:B------:R4:W-:Y:S04]  /*3a000*/  LDGSTS.E [R2+0x46000], [R124.64], P0 ;  /* 0x460000007c027fae */ /* 0x0009e80008121848 */
[----:B-1----:R-:W2:Y:S01]  /*3a010*/  LDL.LU R130, [R1+0x1040] ;  /* 0x0010400001827983 */ /* 0x002ea20000300800 */
[----:B----4-:R-:W-:-:S03]  /*3a020*/  MOV R124, R132 ;  /* 0x00000084007c7202 */ /* 0x010fc60000000f00 */
[----:B------:R-:W4:Y:S01]  /*3a030*/  LDL.LU R132, [R1+0x101c] ;  /* 0x00101c0001847983 */ /* 0x000f220000300800 */
[----:B------:R-:W-:-:S03]  /*3a040*/  IMAD.MOV.U32 R125, RZ, RZ, R137 ;  /* 0x000000ffff7d7224 */ /* 0x000fc600078e0089 */
[----:B------:R-:W4:Y:S04]  /*3a050*/  LDL.LU R137, [R1+0x103c] ;  /* 0x00103c0001897983 */ /* 0x000f280000300800 */
[----:B------:R-:W1:Y:S04]  /*3a060*/  S2R R252, SR_TID.X ;  /* 0x0000000000fc7919 */ /* 0x000e680000002100 */
[----:B------:R-:W3:Y:S02]  /*3a070*/  S2R R140, SR_TID.X ;  /* 0x00000000008c7919 */ /* 0x000ee40000002100 */
[----:B---3--:R-:W-:-:S02]  /*3a080*/  IADD3 R126, P1, R126, UR7, RZ ;  /* 0x000000077e7e7c10 */ /* 0x008fc4000ff3e0ff */
[----:B------:R-:W-:Y:S01]  /*3a090*/  IADD3 R127, P2, R127, UR7, RZ ;  /* 0x000000077f7f7c10 */ /* 0x000fe2000ff5e0ff */
[----:B------:R3:W-:Y:S04]  /*3a0a0*/  LDGSTS.E [R2+0x46800], [R124.64], P0 ;  /* 0x468000007c027fae */ /* 0x0007e80008121848 */
[----:B------:R-:W-:Y:S01]  /*3a0b0*/  STL [R1+0x1198], R126 ;  /* 0x0011987e01007387 */ /* 0x000fe20000100800 */
[----:B---3--:R-:W-:Y:S01]  /*3a0c0*/  IMAD.MOV.U32 R124, RZ, RZ, R126 ;  /* 0x000000ffff7c7224 */ /* 0x008fe200078e007e */
[----:B-1----:R-:W-:Y:S02]  /*3a0d0*/  LOP3.LUT R252, R252, 0x3f, RZ, 0xc0, !PT ;  /* 0x0000003ffcfc7812 */ /* 0x002fe400078ec0ff */
[----:B------:R-:W-:Y:S02]  /*3a0e0*/  SHF.R.S32.HI R140, RZ, 0x6, R140 ;  /* 0x00000006ff8c7819 */ /* 0x000fe4000001148c */
[----:B------:R-:W-:-:S02]  /*3a0f0*/  SHF.L.U32 R252, R252, 0x2, RZ ;  /* 0x00000002fcfc7819 */ /* 0x000fc400000006ff */
[----:B------:R-:W-:-:S04]  /*3a100*/  SGXT R140, R140, 0x1 ;  /* 0x000000018c8c781a */ /* 0x000fc80000000200 */
[----:B------:R-:W-:-:S04]  /*3a110*/  LOP3.LUT R139, R252, 0x110, R140, 0x78, !PT ;  /* 0x00000110fc8b7812 */ /* 0x000fc800078e788c */
[----:B------:R-:W-:Y:S02]  /*3a120*/  LOP3.LUT R139, R139, 0x20, RZ, 0x3c, !PT ;  /* 0x000000208b8b7812 */ /* 0x000fe400078e3cff */
[----:B------:R-:W-:-:S04]  /*3a130*/  IADD3.X R134, R134, UR6, RZ, P1, !PT ;  /* 0x0000000686867c10 */ /* 0x000fc80008ffe4ff */
[----:B------:R-:W-:Y:S01]  /*3a140*/  MOV R125, R134 ;  /* 0x00000086007d7202 */ /* 0x000fe20000000f00 */
[----:B------:R1:W-:Y:S04]  /*3a150*/  STL [R1+0x1194], R134 ;  /* 0x0011948601007387 */ /* 0x0003e80000100800 */
[----:B------:R-:W-:Y:S01]  /*3a160*/  STL [R1+0x11b8], R127 ;  /* 0x0011b87f01007387 */ /* 0x000fe20000100800 */
[----:B------:R-:W-:-:S03]  /*3a170*/  IADD3.X R135, R135, UR6, RZ, P2, !PT ;  /* 0x0000000687877c10 */ /* 0x000fc600097fe4ff */
[----:B------:R3:W-:Y:S04]  /*3a180*/  LDGSTS.E [R2+0x47000], [R124.64], P0 ;  /* 0x470000007c027fae */ /* 0x0007e80008121848 */
[----:B-1----:R-:W4:Y:S04]  /*3a190*/  LDL.LU R134, [R1+0x1060] ;  /* 0x0010600001867983 */ /* 0x002f280000300800 */
[----:B------:R1:W-:Y:S01]  /*3a1a0*/  STL [R1+0x11b4], R135 ;  /* 0x0011b48701007387 */ /* 0x0003e20000100800 */
[----:B------:R-:W-:-:S03]  /*3a1b0*/  IADD3 R129, P1, R129, UR7, RZ ;  /* 0x0000000781817c10 */ /* 0x000fc6000ff3e0ff */
[----:B------:R-:W4:Y:S01]  /*3a1c0*/  LDL.LU R126, [R1+0x1080] ;  /* 0x00108000017e7983 */ /* 0x000f220000300800 */
[----:B---3--:R-:W-:Y:S02]  /*3a1d0*/  IMAD.MOV.U32 R125, RZ, RZ, R135 ;  /* 0x000000ffff7d7224 */ /* 0x008fe400078e0087 */
[----:B------:R-:W-:Y:S01]  /*3a1e0*/  IMAD.MOV.U32 R124, RZ, RZ, R127 ;  /* 0x000000ffff7c7224 */ /* 0x000fe200078e007f */
[----:B-1----:R-:W3:Y:S01]  /*3a1f0*/  LDL.LU R135, [R1+0x105c] ;  /* 0x00105c0001877983 */ /* 0x002ee20000300800 */
[----:B------:R-:W-:-:S03]  /*3a200*/  IADD3 R133, P2, R133, UR7, RZ ;  /* 0x0000000785857c10 */ /* 0x000fc6000ff5e0ff */
[----:B------:R-:W3:Y:S04]  /*3a210*/  LDL.LU R127, [R1+0x107c] ;  /* 0x00107c00017f7983 */ /* 0x000ee80000300800 */
[----:B------:R1:W-:Y:S04]  /*3a220*/  LDGSTS.E [R2+0x47800], [R124.64], P0 ;  /* 0x478000007c027fae */ /* 0x0003e80008121848 */
[----:B------:R-:W-:Y:S01]  /*3a230*/  STL [R1+0xfe0], R129 ;  /* 0x000fe08101007387 */ /* 0x000fe20000100800 */
[----:B-1----:R-:W-:Y:S01]  /*3a240*/  IMAD.U32 R2, RZ, RZ, UR5 ;  /* 0x00000005ff027e24 */ /* 0x002fe2000f8e00ff */
[----:B------:R-:W-:-:S02]  /*3a250*/  MOV R124, R129 ;  /* 0x00000081007c7202 */ /* 0x000fc40000000f00 */
[----:B------:R-:W-:Y:S01]  /*3a260*/  STL [R1+0x1000], R133 ;  /* 0x0010008501007387 */ /* 0x000fe20000100800 */
[----:B------:R-:W-:Y:S01]  /*3a270*/  IMAD R2, R2, 0x8000, R139 ;  /* 0x0000800002027824 */ /* 0x000fe200078e028b */
[----:B------:R-:W-:Y:S02]  /*3a280*/  IADD3.X R131, R131, UR6, RZ, P1, !PT ;  /* 0x0000000683837c10 */ /* 0x000fe40008ffe4ff */
[----:B------:R-:W-:-:S03]  /*3a290*/  IADD3.X R136, R136, UR6, RZ, P2, !PT ;  /* 0x0000000688887c10 */ /* 0x000fc600097fe4ff */
[----:B------:R-:W-:Y:S01]  /*3a2a0*/  IMAD.MOV.U32 R125, RZ, RZ, R131 ;  /* 0x000000ffff7d7224 */ /* 0x000fe200078e0083 */
[----:B------:R1:W-:Y:S04]  /*3a2b0*/  STL [R1+0xfdc], R131 ;  /* 0x000fdc8301007387 */ /* 0x0003e80000100800 */
[----:B------:R1:W-:Y:S04]  /*3a2c0*/  LDGSTS.E [R2+0x40200], [R124.64], P0 ;  /* 0x402000007c027fae */ /* 0x0003e80008121848 */
[----:B-1----:R-:W3:Y:S04]  /*3a2d0*/  LDL.LU R131, [R1+0x10a0] ;  /* 0x0010a00001837983 */ /* 0x002ee80000300800 */
[----:B------:R-:W3:Y:S01]  /*3a2e0*/  LDL.LU R129, [R1+0x10c0] ;  /* 0x0010c00001817983 */ /* 0x000ee20000300800 */
[----:B------:R-:W-:-:S03]  /*3a2f0*/  MOV R125, R136 ;  /* 0x00000088007d7202 */ /* 0x000fc60000000f00 */
[----:B------:R1:W-:Y:S01]  /*3a300*/  STL [R1+0xffc], R136 ;  /* 0x000ffc8801007387 */ /* 0x0003e20000100800 */
[----:B------:R-:W-:-:S05]  /*3a310*/  IMAD.MOV.U32 R124, RZ, RZ, R133 ;  /* 0x000000ffff7c7224 */ /* 0x000fca00078e0085 */
[----:B------:R2:W-:Y:S04]  /*3a320*/  LDGSTS.E [R2+0x40a00], [R124.64], P0 ;  /* 0x40a000007c027fae */ /* 0x0005e80008121848 */
[----:B-1----:R-:W3:Y:S04]  /*3a330*/  LDL.LU R136, [R1+0x109c] ;  /* 0x00109c0001887983 */ /* 0x002ee80000300800 */
[----:B------:R-:W3:Y:S01]  /*3a340*/  LDL.LU R133, [R1+0x10bc] ;  /* 0x0010bc0001857983 */ /* 0x000ee20000300800 */
[----:B--2---:R-:W-:-:S05]  /*3a350*/  IADD3 R3, P1, R3, UR7, RZ ;  /* 0x0000000703037c10 */ /* 0x004fca000ff3e0ff */
[----:B------:R-:W-:Y:S01]  /*3a360*/  STL [R1+0x1020], R3 ;  /* 0x0010200301007387 */ /* 0x000fe20000100800 */
[----:B------:R-:W-:Y:S01]  /*3a370*/  IMAD.MOV.U32 R124, RZ, RZ, R3 ;  /* 0x000000ffff7c7224 */ /* 0x000fe200078e0003 */
[----:B------:R-:W-:Y:S02]  /*3a380*/  IADD3 R130, P2, R130, UR7, RZ ;  /* 0x0000000782827c10 */ /* 0x000fe4000ff5e0ff */
[----:B----4-:R-:W-:Y:S02]  /*3a390*/  IADD3.X R132, R132, UR6, RZ, P1, !PT ;  /* 0x0000000684847c10 */ /* 0x010fe40008ffe4ff */
[----:B------:R-:W-:-:S03]  /*3a3a0*/  IADD3.X R137, R137, UR6, RZ, P2, !PT ;  /* 0x0000000689897c10 */ /* 0x000fc600097fe4ff */
[----:B------:R-:W-:Y:S01]  /*3a3b0*/  IMAD.MOV.U32 R125, RZ, RZ, R132 ;  /* 0x000000ffff7d7224 */ /* 0x000fe200078e0084 */
[----:B------:R1:W-:Y:S04]  /*3a3c0*/  STL [R1+0x101c], R132 ;  /* 0x00101c8401007387 */ /* 0x0003e80000100800 */
[----:B------:R-:W-:Y:S04]  /*3a3d0*/  STL [R1+0x1040], R130 ;  /* 0x0010408201007387 */ /* 0x000fe80000100800 */
[----:B------:R2:W-:Y:S04]  /*3a3e0*/  LDGSTS.E [R2+0x41200], [R124.64], P0 ;  /* 0x412000007c027fae */ /* 0x0005e80008121848 */
[----:B-1----:R-:W4:Y:S04]  /*3a3f0*/  LDL.LU R132, [R1+0x10e0] ;  /* 0x0010e00001847983 */ /* 0x002f280000300800 */
[----:B------:R1:W-:Y:S04]  /*3a400*/  STL [R1+0x103c], R137 ;  /* 0x00103c8901007387 */ /* 0x0003e80000100800 */
[----:B------:R-:W4:Y:S01]  /*3a410*/  LDL.LU R3, [R1+0x1100] ;  /* 0x0011000001037983 */ /* 0x000f220000300800 */
[----:B--2---:R-:W-:-:S03]  /*3a420*/  IMAD.MOV.U32 R125, RZ, RZ, R137 ;  /* 0x000000ffff7d7224 */ /* 0x004fc600078e0089 */
[----:B-1----:R-:W2:Y:S01]  /*3a430*/  LDL.LU R137, [R1+0x10dc] ;  /* 0x0010dc0001897983 */ /* 0x002ea20000300800 */
[----:B------:R-:W-:-:S03]  /*3a440*/  MOV R124, R130 ;  /* 0x00000082007c7202 */ /* 0x000fc60000000f00 */
[----:B------:R-:W2:Y:S04]  /*3a450*/  LDL.LU R130, [R1+0x10fc] ;  /* 0x0010fc0001827983 */ /* 0x000ea80000300800 */
[----:B------:R1:W-:Y:S01]  /*3a460*/  LDGSTS.E [R2+0x41a00], [R124.64], P0 ;  /* 0x41a000007c027fae */ /* 0x0003e20008121848 */
[----:B------:R-:W-:Y:S02]  /*3a470*/  IADD3 R134, P1, R134, UR7, RZ ;  /* 0x0000000786867c10 */ /* 0x000fe4000ff3e0ff */
[----:B------:R-:W-:-:S03]  /*3a480*/  IADD3 R126, P2, R126, UR7, RZ ;  /* 0x000000077e7e7c10 */ /* 0x000fc6000ff5e0ff */
[----:B------:R1:W-:Y:S01]  /*3a490*/  STL [R1+0x1060], R134 ;  /* 0x0010608601007387 */ /* 0x0003e20000100800 */
[----:B---3--:R-:W-:Y:S02]  /*3a4a0*/  IADD3.X R135, R135, UR6, RZ, P1, !PT ;  /* 0x0000000687877c10 */ /* 0x008fe40008ffe4ff */
[----:B------:R-:W-:-:S03]  /*3a4b0*/  IADD3.X R127, R127, UR6, RZ, P2, !PT ;  /* 0x000000067f7f7c10 */ /* 0x000fc600097fe4ff */
[----:B------:R3:W-:Y:S01]  /*3a4c0*/  STL [R1+0x105c], R135 ;  /* 0x00105c8701007387 */ /* 0x0007e20000100800 */
[----:B-1----:R-:W-:-:S03]  /*3a4d0*/  IMAD.MOV.U32 R124, RZ, RZ, R134 ;  /* 0x000000ffff7c7224 */ /* 0x002fc600078e0086 */
[----:B------:R1:W-:Y:S04]  /*3a4e0*/  STL [R1+0x1080], R126 ;  /* 0x0010807e01007387 */ /* 0x0003e80000100800 */
[----:B------:R-:W2:Y:S01]  /*3a4f0*/  LDL.LU R139, [R1+0x1120] ;  /* 0x00112000018b7983 */ /* 0x000ea20000300800 */
[----:B------:R-:W-:-:S03]  /*3a500*/  MOV R125, R135 ;  /* 0x00000087007d7202 */ /* 0x000fc60000000f00 */
[----:B------:R1:W-:Y:S04]  /*3a510*/  STL [R1+0x107c], R127 ;  /* 0x00107c7f01007387 */ /* 0x0003e80000100800 */
[----:B------:R-:W2:Y:S04]  /*3a520*/  LDL.LU R134, [R1+0x1140] ;  /* 0x0011400001867983 */ /* 0x000ea80000300800 */
[----:B------:R-:W2:Y:S04]  /*3a530*/  LDL.LU R140, [R1+0x111c] ;  /* 0x00111c00018c7983 */ /* 0x000ea80000300800 */
[----:B------:R1:W-:Y:S04]  /*3a540*/  LDGSTS.E [R2+0x42200], [R124.64], P0 ;  /* 0x422000007c027fae */ /* 0x0003e80008121848 */
[----:B---3--:R-:W3:Y:S01]  /*3a550*/  LDL.LU R135, [R1+0x113c] ;  /* 0x00113c0001877983 */ /* 0x008ee20000300800 */
[----:B-1----:R-:W-:-:S02]  /*3a560*/  IMAD.MOV.U32 R124, RZ, RZ, R126 ;  /* 0x000000ffff7c7224 */ /* 0x002fc400078e007e */
[----:B------:R-:W-:Y:S01]  /*3a570*/  IMAD.MOV.U32 R125, RZ, RZ, R127 ;  /* 0x000000ffff7d7224 */ /* 0x000fe200078e007f */
[----:B------:R-:W3:Y:S01]  /*3a580*/  LDL.LU R126, [R1+0x1160] ;  /* 0x00116000017e7983 */ /* 0x000ee20000300800 */
[----:B------:R-:W-:-:S03]  /*3a590*/  IADD3 R131, P1, R131, UR7, RZ ;  /* 0x0000000783837c10 */ /* 0x000fc6000ff3e0ff */
[----:B------:R-:W3:Y:S01]  /*3a5a0*/  LDL.LU R127, [R1+0x1180] ;  /* 0x00118000017f7983 */ /* 0x000ee20000300800 */
[----:B------:R-:W-:-:S03]  /*3a5b0*/  IADD3 R129, P2, R129, UR7, RZ ;  /* 0x0000000781817c10 */ /* 0x000fc6000ff5e0ff */
[----:B------:R1:W-:Y:S04]  /*3a5c0*/  STL [R1+0x10a0], R131 ;  /* 0x0010a08301007387 */ /* 0x0003e80000100800 */
[----:B------:R1:W-:Y:S01]  /*3a5d0*/  LDGSTS.E [R2+0x42a00], [R124.64], P0 ;  /* 0x42a000007c027fae */ /* 0x0003e20008121848 */
[----:B------:R-:W-:Y:S02]  /*3a5e0*/  IADD3.X R136, R136, UR6, RZ, P1, !PT ;  /* 0x0000000688887c10 */ /* 0x000fe40008ffe4ff */
[----:B-1----:R-:W-:-:S03]  /*3a5f0*/  MOV R124, R131 ;  /* 0x00000083007c7202 */ /* 0x002fc60000000f00 */
[----:B------:R1:W-:Y:S01]  /*3a600*/  STL [R1+0x109c], R136 ;  /* 0x00109c8801007387 */ /* 0x0003e20000100800 */
[----:B------:R-:W-:-:S03]  /*3a610*/  IADD3.X R133, R133, UR6, RZ, P2, !PT ;  /* 0x0000000685857c10 */ /* 0x000fc600097fe4ff */
[----:B------:R1:W-:Y:S01]  /*3a620*/  STL [R1+0x10c0], R129 ;  /* 0x0010c08101007387 */ /* 0x0003e20000100800 */
[----:B------:R-:W-:-:S03]  /*3a630*/  IMAD.MOV.U32 R125, RZ, RZ, R136 ;  /* 0x000000ffff7d7224 */ /* 0x000fc600078e0088 */
[----:B------:R-:W3:Y:S04]  /*3a640*/  LDL.LU R131, [R1+0x115c] ;  /* 0x00115c0001837983 */ /* 0x000ee80000300800 */
[----:B------:R1:W-:Y:S04]  /*3a650*/  STL [R1+0x10bc], R133 ;  /* 0x0010bc8501007387 */ /* 0x0003e80000100800 */
[----:B-1----:R-:W3:Y:S04]  /*3a660*/  LDL.LU R136, [R1+0x117c] ;  /* 0x00117c0001887983 */ /* 0x002ee80000300800 */
[----:B------:R1:W-:Y:S02]  /*3a670*/  LDGSTS.E [R2+0x43200], [R124.64], P0 ;  /* 0x432000007c027fae */ /* 0x0003e40008121848 */
[----:B-1----:R-:W-:Y:S01]  /*3a680*/  IMAD.MOV.U32 R124, RZ, RZ, R129 ;  /* 0x000000ffff7c7224 */ /* 0x002fe200078e0081 */
[----:B------:R-:W-:Y:S01]  /*3a690*/  MOV R125, R133 ;  /* 0x00000085007d7202 */ /* 0x000fe20000000f00 */
[----:B------:R-:W3:Y:S04]  /*3a6a0*/  LDL.LU R129, [R1+0x11a0] ;  /* 0x0011a00001817983 */ /* 0x000ee80000300800 */
[----:B------:R-:W3:Y:S04]  /*3a6b0*/  LDL.LU R133, [R1+0x11c0] ;  /* 0x0011c00001857983 */ /* 0x000ee80000300800 */
[----:B------:R1:W-:Y:S01]  /*3a6c0*/  LDGSTS.E [R2+0x43a00], [R124.64], P0 ;  /* 0x43a000007c027fae */ /* 0x0003e20008121848 */
[----:B----4-:R-:W-:-:S05]  /*3a6d0*/  IADD3 R132, P1, R132, UR7, RZ ;  /* 0x0000000784847c10 */ /* 0x010fca000ff3e0ff */
[----:B------:R4:W-:Y:S01]  /*3a6e0*/  STL [R1+0x10e0], R132 ;  /* 0x0010e08401007387 */ /* 0x0009e20000100800 */
[----:B------:R-:W-:Y:S02]  /*3a6f0*/  IADD3 R3, P2, R3, UR7, RZ ;  /* 0x0000000703037c10 */ /* 0x000fe4000ff5e0ff */
[----:B--2---:R-:W-:Y:S01]  /*3a700*/  IADD3.X R137, R137, UR6, RZ, P1, !PT ;  /* 0x0000000689897c10 */ /* 0x004fe20008ffe4ff */
        /* <DEDUP_REMOVED lines=11> */
[----:B--2---:R-:W2:Y:S04]  /*3a7c0*/  LDL.LU R3, [R1+0xfe8] ;  /* 0x000fe80001037983 */ /* 0x004ea80000300800 */
[----:B------:R1:W-:Y:S04]  /*3a7d0*/  LDGSTS.E [R2+0x44a00], [R124.64], P0 ;  /* 0x44a000007c027fae */ /* 0x0003e80008121848 */
[----:B------:R-:W2:Y:S01]  /*3a7e0*/  LDL.LU R130, [R1+0x1008] ;  /* 0x0010080001827983 */ /* 0x000ea20000300800 */
[----:B------:R-:W-:-:S05]  /*3a7f0*/  IADD3 R139, P1, R139, UR7, RZ ;  /* 0x000000078b8b7c10 */ /* 0x000fca000ff3e0ff */
[----:B-1----:R-:W-:Y:S01]  /*3a800*/  IMAD.MOV.U32 R124, RZ, RZ, R139 ;  /* 0x000000ffff7c7224 */ /* 0x002fe200078e008b */
[----:B------:R-:W-:Y:S02]  /*3a810*/  IADD3 R134, P2, R134, UR7, RZ ;  /* 0x0000000786867c10 */ /* 0x000fe4000ff5e0ff */
[----:B------:R-:W-:Y:S01]  /*3a820*/  IADD3.X R140, R140, UR6, RZ, P1, !PT ;  /* 0x000000068c8c7c10 */ /* 0x000fe20008ffe4ff */
[----:B------:R-:W-:Y:S03]  /*3a830*/  STL [R1+0x1120], R139 ;  /* 0x0011208b01007387 */ /* 0x000fe60000100800 */
[----:B------:R-:W-:Y:S01]  /*3a840*/  MOV R125, R140 ;  /* 0x0000008c007d7202 */ /* 0x000fe20000000f00 */
[----:B------:R-:W-:Y:S01]  /*3a850*/  STL [R1+0x111c], R140 ;  /* 0x00111c8c01007387 */ /* 0x000fe20000100800 */
[----:B---3--:R-:W-:-:S03]  /*3a860*/  IADD3.X R135, R135, UR6, RZ, P2, !PT ;  /* 0x0000000687877c10 */ /* 0x008fc600097fe4ff */
[----:B------:R1:W-:Y:S04]  /*3a870*/  STL [R1+0x1140], R134 ;  /* 0x0011408601007387 */ /* 0x0003e80000100800 */
[----:B------:R3:W-:Y:S04]  /*3a880*/  LDGSTS.E [R2+0x45200], [R124.64], P0 ;  /* 0x452000007c027fae */ /* 0x0007e80008121848 */
[----:B------:R1:W-:Y:S01]  /*3a890*/  STL [R1+0x113c], R135 ;  /* 0x00113c8701007387 */ /* 0x0003e20000100800 */
[----:B------:R-:W-:Y:S01]  /*3a8a0*/  IADD3 R126, P1, R126, UR7, RZ ;  /* 0x000000077e7e7c10 */ /* 0x000fe2000ff3e0ff */
[----:B---3--:R-:W-:-:S02]  /*3a8b0*/  IMAD.MOV.U32 R124, RZ, RZ, R134 ;  /* 0x000000ffff7c7224 */ /* 0x008fc400078e0086 */
[----:B-1----:R-:W3:Y:S01]  /*3a8c0*/  LDL.LU R134, [R1+0xfe4] ;  /* 0x000fe40001867983 */ /* 0x002ee20000300800 */
[----:B------:R-:W-:Y:S01]  /*3a8d0*/  IMAD.MOV.U32 R125, RZ, RZ, R135 ;  /* 0x000000ffff7d7224 */ /* 0x000fe200078e0087 */
[----:B------:R-:W-:Y:S02]  /*3a8e0*/  IADD3 R127, P2, R127, UR7, RZ ;  /* 0x000000077f7f7c10 */ /* 0x000fe4000ff5e0ff */
[----:B------:R-:W3:Y:S04]  /*3a8f0*/  LDL.LU R135, [R1+0x1004] ;  /* 0x0010040001877983 */ /* 0x000ee80000300800 */
[----:B------:R1:W-:Y:S04]  /*3a900*/  LDGSTS.E [R2+0x45a00], [R124.64], P0 ;  /* 0x45a000007c027fae */ /* 0x0003e80008121848 */
[----:B------:R1:W-:Y:S02]  /*3a910*/  STL [R1+0x1160], R126 ;  /* 0x0011607e01007387 */ /* 0x0003e40000100800 */
[----:B-1----:R-:W-:-:S02]  /*3a920*/  MOV R124, R126 ;  /* 0x0000007e007c7202 */ /* 0x002fc40000000f00 */
[----:B------:R-:W-:-:S05]  /*3a930*/  IADD3.X R131, R131, UR6, RZ, P1, !PT ;  /* 0x0000000683837c10 */ /* 0x000fca0008ffe4ff */
[----:B------:R-:W-:Y:S01]  /*3a940*/  IMAD.MOV.U32 R125, RZ, RZ, R131 ;  /* 0x000000ffff7d7224 */ /* 0x000fe200078e0083 */
[----:B------:R1:W-:Y:S01]  /*3a950*/  STL [R1+0x115c], R131 ;  /* 0x00115c8301007387 */ /* 0x0003e20000100800 */
[----:B------:R-:W-:-:S03]  /*3a960*/  IADD3.X R136, R136, UR6, RZ, P2, !PT ;  /* 0x0000000688887c10 */ /* 0x000fc600097fe4ff */
[----:B------:R1:W-:Y:S04]  /*3a970*/  STL [R1+0x1180], R127 ;  /* 0x0011807f01007387 */ /* 0x0003e80000100800 */
[----:B------:R-:W3:Y:S04]  /*3a980*/  LDL.LU R126, [R1+0x1028] ;  /* 0x00102800017e7983 */ /* 0x000ee80000300800 */
[----:B------:R1:W-:Y:S04]  /*3a990*/  STL [R1+0x117c], R136 ;  /* 0x00117c8801007387 */ /* 0x0003e80000100800 */
[----:B------:R1:W-:Y:S04]  /*3a9a0*/  LDGSTS.E [R2+0x46200], [R124.64], P0 ;  /* 0x462000007c027fae */ /* 0x0003e80008121848 */
[----:B-1----:R-:W3:Y:S01]  /*3a9b0*/  LDL.LU R131, [R1+0x1048] ;  /* 0x0010480001837983 */ /* 0x002ee20000300800 */
[----:B------:R-:W-:Y:S01]  /*3a9c0*/  IADD3 R129, P1, R129, UR7, RZ ;  /* 0x0000000781817c10 */ /* 0x000fe2000ff3e0ff */
[----:B------:R-:W-:-:S02]  /*3a9d0*/  IMAD.MOV.U32 R124, RZ, RZ, R127 ;  /* 0x000000ffff7c7224 */ /* 0x000fc400078e007f */
[----:B------:R-:W3:Y:S01]  /*3a9e0*/  LDL.LU R127, [R1+0x1024] ;  /* 0x00102400017f7983 */ /* 0x000ee20000300800 */
[----:B------:R-:W-:Y:S02]  /*3a9f0*/  MOV R125, R136 ;  /* 0x00000088007d7202 */ /* 0x000fe40000000f00 */
[----:B------:R-:W-:Y:S01]  /*3aa00*/  IADD3 R133, P2, R133, UR7, RZ ;  /* 0x0000000785857c10 */ /* 0x000fe2000ff5e0ff */
        /* <DEDUP_REMOVED lines=8> */
[----:B------:R-:W-:Y:S04]  /*3aa90*/  STL [R1+0x11c0], R133 ;  /* 0x0011c08501007387 */ /* 0x000fe80000100800 */
[----:B------:R-:W4:Y:S04]  /*3aaa0*/  LDL.LU R129, [R1+0x1068] ;  /* 0x0010680001817983 */ /* 0x000f280000300800 */
[----:B------:R2:W-:Y:S04]  /*3aab0*/  STL [R1+0x11bc], R137 ;  /* 0x0011bc8901007387 */ /* 0x0005e80000100800 */
[----:B------:R2:W-:Y:S04]  /*3aac0*/  LDGSTS.E [R2+0x47200], [R124.64], P0 ;  /* 0x472000007c027fae */ /* 0x0005e80008121848 */
[----:B-1----:R-:W4:Y:S01]  /*3aad0*/  LDL.LU R132, [R1+0x1088] ;  /* 0x0010880001847983 */ /* 0x002f220000300800 */
[----:B--2---:R-:W-:-:S03]  /*3aae0*/  IMAD.MOV.U32 R125, RZ, RZ, R137 ;  /* 0x000000ffff7d7224 */ /* 0x004fc600078e0089 */
[----:B------:R-:W2:Y:S01]  /*3aaf0*/  LDL.LU R137, [R1+0x1064] ;  /* 0x0010640001897983 */ /* 0x000ea20000300800 */
[----:B------:R-:W-:-:S03]  /*3ab00*/  MOV R124, R133 ;  /* 0x00000085007c7202 */ /* 0x000fc60000000f00 */
[----:B------:R-:W2:Y:S04]  /*3ab10*/  LDL.LU R133, [R1+0x1084] ;  /* 0x0010840001857983 */ /* 0x000ea80000300800 */
[----:B------:R-:W1:Y:S01]  /*3ab20*/  S2R R252, SR_TID.X ;  /* 0x0000000000fc7919 */ /* 0x000e620000002100 */
[----:B------:R-:W-:Y:S02]  /*3ab30*/  SHF.R.S32.HI R141, RZ, 0x6, R141 ;  /* 0x00000006ff8d7819 */ /* 0x000fe4000001148d */
[----:B------:R-:W-:Y:S01]  /*3ab40*/  IADD3 R3, P1, R3, UR7, RZ ;  /* 0x0000000703037c10 */ /* 0x000fe2000ff3e0ff */
[----:B------:R1:W-:Y:S01]  /*3ab50*/  LDGSTS.E [R2+0x47a00], [R124.64], P0 ;  /* 0x47a000007c027fae */ /* 0x0003e20008121848 */
[----:B------:R-:W-:Y:S02]  /*3ab60*/  SGXT R141, R141, 0x1 ;  /* 0x000000018d8d781a */ /* 0x000fe40000000200 */
[----:B------:R-:W-:-:S02]  /*3ab70*/  IADD3 R130, P2, R130, UR7, RZ ;  /* 0x0000000782827c10 */ /* 0x000fc4000ff5e0ff */
[----:B-1----:R-:W-:-:S05]  /*3ab80*/  LOP3.LUT R252, R252, 0x3f, RZ, 0xc0, !PT ;  /* 0x0000003ffcfc7812 */ /* 0x002fca00078ec0ff */
[----:B------:R-:W-:Y:S01]  /*3ab90*/  IMAD.SHL.U32 R252, R252, 0x4, RZ ;  /* 0x00000004fcfc7824 */ /* 0x000fe200078e00ff */
[----:B------:R-:W-:-:S04]  /*3aba0*/  MOV R2, UR5 ;  /* 0x0000000500027c02 */ /* 0x000fc80008000f00 */
[----:B------:R-:W-:-:S04]  /*3abb0*/  LOP3.LUT R139, R252, 0x110, R141, 0x78, !PT ;  /* 0x00000110fc8b7812 */ /* 0x000fc800078e788d */
[----:B------:R-:W-:Y:S01]  /*3abc0*/  LOP3.LUT R139, R139, 0x40, RZ, 0x3c, !PT ;  /* 0x000000408b8b7812 */ /* 0x000fe200078e3cff */
[----:B------:R-:W-:Y:S01]  /*3abd0*/  STL [R1+0xfe8], R3 ;  /* 0x000fe80301007387 */ /* 0x000fe20000100800 */
[----:B------:R-:W-:-:S03]  /*3abe0*/  IMAD.MOV.U32 R124, RZ, RZ, R3 ;  /* 0x000000ffff7c7224 */ /* 0x000fc600078e0003 */
[----:B------:R-:W-:Y:S01]  /*3abf0*/  IMAD R2, R2, 0x8000, R139 ;  /* 0x0000800002027824 */ /* 0x000fe200078e028b */
[----:B------:R-:W-:Y:S01]  /*3ac00*/  STL [R1+0x1008], R130 ;  /* 0x0010088201007387 */ /* 0x000fe20000100800 */
[----:B---3--:R-:W-:-:S04]  /*3ac10*/  IADD3.X R134, R134, UR6, RZ, P1, !PT ;  /* 0x0000000686867c10 */ /* 0x008fc80008ffe4ff */
[----:B------:R-:W-:Y:S01]  /*3ac20*/  MOV R125, R134 ;  /* 0x00000086007d7202 */ /* 0x000fe20000000f00 */
[----:B------:R1:W-:Y:S01]  /*3ac30*/  STL [R1+0xfe4], R134 ;  /* 0x000fe48601007387 */ /* 0x0003e20000100800 */
[----:B------:R-:W-:-:S03]  /*3ac40*/  IADD3.X R135, R135, UR6, RZ, P2, !PT ;  /* 0x0000000687877c10 */ /* 0x000fc600097fe4ff */
[----:B------:R3:W-:Y:S04]  /*3ac50*/  LDGSTS.E [R2+0x40400], [R124.64], P0 ;  /* 0x404000007c027fae */ /* 0x0007e80008121848 */
[----:B-1----:R-:W2:Y:S04]  /*3ac60*/  LDL.LU R134, [R1+0x10a8] ;  /* 0x0010a80001867983 */ /* 0x002ea80000300800 */
[----:B------:R-:W2:Y:S01]  /*3ac70*/  LDL.LU R3, [R1+0x10c8] ;  /* 0x0010c80001037983 */ /* 0x000ea20000300800 */
[----:B---3--:R-:W-:-:S03]  /*3ac80*/  IMAD.MOV.U32 R125, RZ, RZ, R135 ;  /* 0x000000ffff7d7224 */ /* 0x008fc600078e0087 */
[----:B------:R1:W-:Y:S01]  /*3ac90*/  STL [R1+0x1004], R135 ;  /* 0x0010048701007387 */ /* 0x0003e20000100800 */
[----:B------:R-:W-:-:S05]  /*3aca0*/  IMAD.MOV.U32 R124, RZ, RZ, R130 ;  /* 0x000000ffff7c7224 */ /* 0x000fca00078e0082 */
[----:B------:R3:W-:Y:S04]  /*3acb0*/  LDGSTS.E [R2+0x40c00], [R124.64], P0 ;  /* 0x40c000007c027fae */ /* 0x0007e80008121848 */
[----:B-1----:R-:W2:Y:S04]  /*3acc0*/  LDL.LU R135, [R1+0x10a4] ;  /* 0x0010a40001877983 */ /* 0x002ea80000300800 */
[----:B------:R-:W2:Y:S01]  /*3acd0*/  LDL.LU R130, [R1+0x10c4] ;  /* 0x0010c40001827983 */ /* 0x000ea20000300800 */
[----:B------:R-:W-:-:S04]  /*3ace0*/  IADD3 R126, P1, R126, UR7, RZ ;  /* 0x000000077e7e7c10 */ /* 0x000fc8000ff3e0ff */
[----:B---3--:R-:W-:Y:S01]  /*3acf0*/  MOV R124, R126 ;  /* 0x0000007e007c7202 */ /* 0x008fe20000000f00 */
[----:B------:R-:W-:Y:S01]  /*3ad00*/  STL [R1+0x1028], R126 ;  /* 0x0010287e01007387 */ /* 0x000fe20000100800 */
[----:B------:R-:W-:Y:S02]  /*3ad10*/  IADD3 R131, P2, R131, UR7, RZ ;  /* 0x0000000783837c10 */ /* 0x000fe4000ff5e0ff */
[----:B------:R-:W-:Y:S02]  /*3ad20*/  IADD3.X R127, R127, UR6, RZ, P1, !PT ;  /* 0x000000067f7f7c10 */ /* 0x000fe40008ffe4ff */
[----:B------:R-:W-:-:S03]  /*3ad30*/  IADD3.X R136, R136, UR6, RZ, P2, !PT ;  /* 0x0000000688887c10 */ /* 0x000fc600097fe4ff */
[----:B------:R-:W-:Y:S01]  /*3ad40*/  IMAD.MOV.U32 R125, RZ, RZ, R127 ;  /* 0x000000ffff7d7224 */ /* 0x000fe200078e007f */
[----:B------:R1:W-:Y:S04]  /*3ad50*/  STL [R1+0x1024], R127 ;  /* 0x0010247f01007387 */ /* 0x0003e80000100800 */
[----:B------:R3:W-:Y:S04]  /*3ad60*/  STL [R1+0x1048], R131 ;  /* 0x0010488301007387 */ /* 0x0007e80000100800 */
[----:B------:R3:W-:Y:S04]  /*3ad70*/  LDGSTS.E [R2+0x41400], [R124.64], P0 ;  /* 0x414000007c027fae */ /* 0x0007e80008121848 */
[----:B-1----:R-:W2:Y:S04]  /*3ad80*/  LDL.LU R127, [R1+0x10e8] ;  /* 0x0010e800017f7983 */ /* 0x002ea80000300800 */
[----:B------:R1:W-:Y:S04]  /*3ad90*/  STL [R1+0x1044], R136 ;  /* 0x0010448801007387 */ /* 0x0003e80000100800 */
[----:B------:R-:W2:Y:S01]  /*3ada0*/  LDL.LU R126, [R1+0x1108] ;  /* 0x00110800017e7983 */ /* 0x000ea20000300800 */
[----:B---3--:R-:W-:Y:S01]  /*3adb0*/  IMAD.MOV.U32 R124, RZ, RZ, R131 ;  /* 0x000000ffff7c7224 */ /* 0x008fe200078e0083 */
[----:B------:R-:W-:-:S02]  /*3adc0*/  MOV R125, R136 ;  /* 0x00000088007d7202 */ /* 0x000fc40000000f00 */
[----:B------:R-:W2:Y:S04]  /*3add0*/  LDL.LU R131, [R1+0x10e4] ;  /* 0x0010e40001837983 */ /* 0x000ea80000300800 */
[----:B-1----:R-:W2:Y:S04]  /*3ade0*/  LDL.LU R136, [R1+0x1104] ;  /* 0x0011040001887983 */ /* 0x002ea80000300800 */
[----:B------:R1:W-:Y:S01]  /*3adf0*/  LDGSTS.E [R2+0x41c00], [R124.64], P0 ;  /* 0x41c000007c027fae */ /* 0x0003e20008121848 */
[----:B----4-:R-:W-:-:S05]  /*3ae00*/  IADD3 R129, P1, R129, UR7, RZ ;  /* 0x0000000781817c10 */ /* 0x010fca000ff3e0ff */
[----:B------:R4:W-:Y:S01]  /*3ae10*/  STL [R1+0x1068], R129 ;  /* 0x0010688101007387 */ /* 0x0009e20000100800 */
[----:B------:R-:W-:Y:S01]  /*3ae20*/  IADD3 R132, P2, R132, UR7, RZ ;  /* 0x0000000784847c10 */ /* 0x000fe2000ff5e0ff */
[----:B-1----:R-:W-:Y:S01]  /*3ae30*/  IMAD.MOV.U32 R124, RZ, RZ, R129 ;  /* 0x000000ffff7c7224 */ /* 0x002fe200078e0081 */
[----:B--2---:R-:W-:Y:S02]  /*3ae40*/  IADD3.X R137, R137, UR6, RZ, P1, !PT ;  /* 0x0000000689897c10 */ /* 0x004fe40008ffe4ff */
[----:B------:R-:W-:-:S03]  /*3ae50*/  IADD3.X R133, R133, UR6, RZ, P2, !PT ;  /* 0x0000000685857c10 */ /* 0x000fc600097fe4ff */
[----:B------:R1:W-:Y:S04]  /*3ae60*/  STL [R1+0x1064], R137 ;  /* 0x0010648901007387 */ /* 0x0003e80000100800 */
[----:B------:R2:W-:Y:S04]  /*3ae70*/  STL [R1+0x1088], R132 ;  /* 0x0010888401007387 */ /* 0x0005e80000100800 */
[----:B------:R-:W3:Y:S04]  /*3ae80*/  LDL.LU R139, [R1+0x1128] ;  /* 0x00112800018b7983 */ /* 0x000ee80000300800 */
[----:B------:R1:W-:Y:S04]  /*3ae90*/  STL [R1+0x1084], R133 ;  /* 0x0010848501007387 */ /* 0x0003e80000100800 */
[----:B----4-:R-:W4:Y:S04]  /*3aea0*/  LDL.LU R129, [R1+0x1148] ;  /* 0x0011480001817983 */ /* 0x010f280000300800 */
[----:B------:R-:W4:Y:S01]  /*3aeb0*/  LDL.LU R140, [R1+0x1124] ;  /* 0x00112400018c7983 */ /* 0x000f220000300800 */
[----:B------:R-:W-:-:S03]  /*3aec0*/  IMAD.MOV.U32 R125, RZ, RZ, R137 ;  /* 0x000000ffff7d7224 */ /* 0x000fc600078e0089 */
[----:B-1----:R-:W4:Y:S04]  /*3aed0*/  LDL.LU R137, [R1+0x1144] ;  /* 0x0011440001897983 */ /* 0x002f280000300800 */
[----:B------:R1:W-:Y:S02]  /*3aee0*/  LDGSTS.E [R2+0x42400], [R124.64], P0 ;  /* 0x424000007c027fae */ /* 0x0003e40008121848 */
[----:B-1----:R-:W-:Y:S01]  /*3aef0*/  MOV R124, R132 ;  /* 0x00000084007c7202 */ /* 0x002fe20000000f00 */
[----:B------:R-:W-:Y:S01]  /*3af00*/  IMAD.MOV.U32 R125, RZ, RZ, R133 ;  /* 0x000000ffff7d7224 */ /* 0x000fe200078e0085 */
[----:B--2---:R-:W2:Y:S04]  /*3af10*/  LDL.LU R132, [R1+0x1168] ;  /* 0x0011680001847983 */ /* 0x004ea80000300800 */
[----:B------:R-:W2:Y:S04]  /*3af20*/  LDL.LU R133, [R1+0x1188] ;  /* 0x0011880001857983 */ /* 0x000ea80000300800 */
[----:B------:R1:W-:Y:S01]  /*3af30*/  LDGSTS.E [R2+0x42c00], [R124.64], P0 ;  /* 0x42c000007c027fae */ /* 0x0003e20008121848 */
[----:B------:R-:W-:-:S02]  /*3af40*/  IADD3 R134, P1, R134, UR7, RZ ;  /* 0x0000000786867c10 */ /* 0x000fc4000ff3e0ff */
[----:B------:R-:W-:-:S03]  /*3af50*/  IADD3 R3, P2, R3, UR7, RZ ;  /* 0x0000000703037c10 */ /* 0x000fc6000ff5e0ff */
[----:B------:R1:W-:Y:S02]  /*3af60*/  STL [R1+0x10a8], R134 ;  /* 0x0010a88601007387 */ /* 0x0003e40000100800 */
[----:B-1----:R-:W-:Y:S01]  /*3af70*/  IMAD.MOV.U32 R124, RZ, RZ, R134 ;  /* 0x000000ffff7c7224 */ /* 0x002fe200078e0086 */
[----:B------:R-:W-:Y:S02]  /*3af80*/  IADD3.X R135, R135, UR6, RZ, P1, !PT ;  /* 0x0000000687877c10 */ /* 0x000fe40008ffe4ff */
[----:B------:R-:W-:-:S03]  /*3af90*/  IADD3.X R130, R130, UR6, RZ, P2, !PT ;  /* 0x0000000682827c10 */ /* 0x000fc600097fe4ff */
[----:B------:R1:W-:Y:S01]  /*3afa0*/  STL [R1+0x10a4], R135 ;  /* 0x0010a48701007387 */ /* 0x0003e20000100800 */
[----:B------:R-:W-:-:S03]  /*3afb0*/  MOV R125, R135 ;  /* 0x00000087007d7202 */ /* 0x000fc60000000f00 */
[----:B------:R-:W-:Y:S04]  /*3afc0*/  STL [R1+0x10c8], R3 ;  /* 0x0010c80301007387 */ /* 0x000fe80000100800 */
[----:B------:R-:W2:Y:S04]  /*3afd0*/  LDL.LU R134, [R1+0x1164] ;  /* 0x0011640001867983 */ /* 0x000ea80000300800 */
[----:B------:R1:W-:Y:S04]  /*3afe0*/  STL [R1+0x10c4], R130 ;  /* 0x0010c48201007387 */ /* 0x0003e80000100800 */
[----:B-1----:R-:W2:Y:S04]  /*3aff0*/  LDL.LU R135, [R1+0x1184] ;  /* 0x0011840001877983 */ /* 0x002ea80000300800 */
[----:B------:R1:W-:Y:S02]  /*3b000*/  LDGSTS.E [R2+0x43400], [R124.64], P0 ;  /* 0x434000007c027fae */ /* 0x0003e40008121848 */
[----:B-1----:R-:W-:-:S02]  /*3b010*/  IMAD.MOV.U32 R124, RZ, RZ, R3 ;  /* 0x000000ffff7c7224 */ /* 0x002fc400078e0003 */
[----:B------:R-:W-:Y:S02]  /*3b020*/  IMAD.MOV.U32 R125, RZ, RZ, R130 ;  /* 0x000000ffff7d7224 */ /* 0x000fe400078e0082 */
[----:B------:R-:W2:Y:S04]  /*3b030*/  LDL.LU R130, [R1+0x11a8] ;  /* 0x0011a80001827983 */ /* 0x000ea80000300800 */
[----:B------:R-:W2:Y:S01]  /*3b040*/  LDL.LU R3, [R1+0x11c8] ;  /* 0x0011c80001037983 */ /* 0x000ea20000300800 */
[----:B------:R-:W-:-:S03]  /*3b050*/  IADD3 R127, P1, R127, UR7, RZ ;  /* 0x000000077f7f7c10 */ /* 0x000fc6000ff3e0ff */
[----:B------:R1:W-:Y:S01]  /*3b060*/  LDGSTS.E [R2+0x43c00], [R124.64], P0 ;  /* 0x43c000007c027fae */ /* 0x0003e20008121848 */
[----:B------:R-:W-:Y:S02]  /*3b070*/  IADD3 R126, P2, R126, UR7, RZ ;  /* 0x000000077e7e7c10 */ /* 0x000fe4000ff5e0ff */
[----:B------:R-:W-:Y:S01]  /*3b080*/  IADD3.X R131, R131, UR6, RZ, P1, !PT ;  /* 0x0000000683837c10 */ /* 0x000fe20008ffe4ff */
[----:B------:R-:W-:Y:S01]  /*3b090*/  STL [R1+0x10e8], R127 ;  /* 0x0010e87f01007387 */ /* 0x000fe20000100800 */
[----:B------:R-:W-:-:S03]  /*3b0a0*/  IADD3.X R136, R136, UR6, RZ, P2, !PT ;  /* 0x0000000688887c10 */ /* 0x000fc600097fe4ff */
[----:B------:R1:W-:Y:S02]  /*3b0b0*/  STL [R1+0x10e4], R131 ;  /* 0x0010e48301007387 */ /* 0x0003e40000100800 */
[----:B-1----:R-:W-:Y:S01]  /*3b0c0*/  IMAD.MOV.U32 R125, RZ, RZ, R131 ;  /* 0x000000ffff7d7224 */ /* 0x002fe200078e0083 */
[----:B------:R-:W-:Y:S01]  /*3b0d0*/  MOV R124, R127 ;  /* 0x0000007f007c7202 */ /* 0x000fe20000000f00 */
[----:B------:R-:W-:Y:S04]  /*3b0e0*/  STL [R1+0x1108], R126 ;  /* 0x0011087e01007387 */ /* 0x000fe80000100800 */
[----:B------:R1:W-:Y:S04]  /*3b0f0*/  LDGSTS.E [R2+0x44400], [R124.64], P0 ;  /* 0x444000007c027fae */ /* 0x0003e80008121848 */
[----:B------:R-:W2:Y:S04]  /*3b100*/  LDL.LU R131, [R1+0x11a4] ;  /* 0x0011a40001837983 */ /* 0x000ea80000300800 */
[----:B------:R1:W-:Y:S04]  /*3b110*/  STL [R1+0x1104], R136 ;  /* 0x0011048801007387 */ /* 0x0003e80000100800 */
[----:B------:R-:W2:Y:S01]  /*3b120*/  LDL.LU R127, [R1+0x11c4] ;  /* 0x0011c400017f7983 */ /* 0x000ea20000300800 */
[----:B-1----:R-:W-:Y:S01]  /*3b130*/  IMAD.MOV.U32 R124, RZ, RZ, R126 ;  /* 0x000000ffff7c7224 */ /* 0x002fe200078e007e */
[----:B------:R-:W-:-:S02]  /*3b140*/  MOV R125, R136 ;  /* 0x00000088007d7202 */ /* 0x000fc40000000f00 */
[----:B------:R-:W2:Y:S04]  /*3b150*/  LDL.LU R136, [R1+0xff0] ;  /* 0x000ff00001887983 */ /* 0x000ea80000300800 */
[----:B------:R1:W-:Y:S04]  /*3b160*/  LDGSTS.E [R2+0x44c00], [R124.64], P0 ;  /* 0x44c000007c027fae */ /* 0x0003e80008121848 */
[----:B------:R-:W2:Y:S01]  /*3b170*/  LDL.LU R126, [R1+0x1010] ;  /* 0x00101000017e7983 */ /* 0x000ea20000300800 */
[----:B---3--:R-:W-:-:S05]  /*3b180*/  IADD3 R139, P1, R139, UR7, RZ ;  /* 0x000000078b8b7c10 */ /* 0x008fca000ff3e0ff */
[----:B-1----:R-:W-:Y:S01]  /*3b190*/  IMAD.MOV.U32 R124, RZ, RZ, R139 ;  /* 0x000000ffff7c7224 */ /* 0x002fe200078e008b */
[----:B----4-:R-:W-:Y:S02]  /*3b1a0*/  IADD3 R129, P2, R129, UR7, RZ ;  /* 0x0000000781817c10 */ /* 0x010fe4000ff5e0ff */
[----:B------:R-:W-:Y:S01]  /*3b1b0*/  IADD3.X R140, R140, UR6, RZ, P1, !PT ;  /* 0x000000068c8c7c10 */ /* 0x000fe20008ffe4ff */
[----:B------:R-:W-:Y:S01]  /*3b1c0*/  STL [R1+0x1128], R139 ;  /* 0x0011288b01007387 */ /* 0x000fe20000100800 */
[----:B------:R-:W-:-:S03]  /*3b1d0*/  IADD3.X R137, R137, UR6, RZ, P2, !PT ;  /* 0x0000000689897c10 */ /* 0x000fc600097fe4ff */
[----:B------:R-:W-:Y:S01]  /*3b1e0*/  IMAD.MOV.U32 R125, RZ, RZ, R140 ;  /* 0x000000ffff7d7224 */ /* 0x000fe200078e008c */
[----:B------:R-:W-:Y:S04]  /*3b1f0*/  STL [R1+0x1124], R140 ;  /* 0x0011248c01007387 */ /* 0x000fe80000100800 */
[----:B------:R-:W-:Y:S04]  /*3b200*/  STL [R1+0x1148], R129 ;  /* 0x0011488101007387 */ /* 0x000fe80000100800 */
[----:B------:R1:W-:Y:S04]  /*3b210*/  LDGSTS.E [R2+0x45400], [R124.64], P0 ;  /* 0x454000007c027fae */ /* 0x0003e80008121848 */
[----:B------:R3:W-:Y:S01]  /*3b220*/  STL [R1+0x1144], R137 ;  /* 0x0011448901007387 */ /* 0x0007e20000100800 */
[----:B-1----:R-:W-:-:S03]  /*3b230*/  IMAD.MOV.U32 R125, RZ, RZ, R137 ;  /* 0x000000ffff7d7224 */ /* 0x002fc600078e0089 */
[----:B---3--:R-:W3:Y:S01]  /*3b240*/  LDL.LU R137, [R1+0xfec] ;  /* 0x000fec0001897983 */ /* 0x008ee20000300800 */
[----:B------:R-:W-:-:S03]  /*3b250*/  MOV R124, R129 ;  /* 0x00000081007c7202 */ /* 0x000fc60000000f00 */
[----:B------:R-:W4:Y:S01]  /*3b260*/  LDL.LU R129, [R1+0x100c] ;  /* 0x00100c0001817983 */ /* 0x000f220000300800 */
[----:B--2---:R-:W-:Y:S02]  /*3b270*/  IADD3 R132, P1, R132, UR7, RZ ;  /* 0x0000000784847c10 */ /* 0x004fe4000ff3e0ff */
[----:B------:R-:W-:Y:S01]  /*3b280*/  IADD3 R133, P2, R133, UR7, RZ ;  /* 0x0000000785857c10 */ /* 0x000fe2000ff5e0ff */
[----:B------:R-:W1:Y:S04]  /*3b290*/  S2R R141, SR_TID.X ;  /* 0x00000000008d7919 */ /* 0x000e680000002100 */
[----:B------:R2:W-:Y:S04]  /*3b2a0*/  LDGSTS.E [R2+0x45c00], [R124.64], P0 ;  /* 0x45c000007c027fae */ /* 0x0005e80008121848 */
[----:B------:R-:W-:Y:S01]  /*3b2b0*/  STL [R1+0x1168], R132 ;  /* 0x0011688401007387 */ /* 0x000fe20000100800 */
[----:B--2---:R-:W-:-:S02]  /*3b2c0*/  IMAD.MOV.U32 R124, RZ, RZ, R132 ;  /* 0x000000ffff7c7224 */ /* 0x004fc400078e0084 */
[----:B------:R-:W-:Y:S01]  /*3b2d0*/  IMAD.SHL.U32 R252, R138, 0x4, RZ ;  /* 0x000000048afc7824 */ /* 0x000fe200078e00ff */
[----:B-1----:R-:W-:-:S04]  /*3b2e0*/  SHF.R.S32.HI R141, RZ, 0x6, R141 ;  /* 0x00000006ff8d7819 */ /* 0x002fc8000001148d */
[----:B------:R-:W-:-:S04]  /*3b2f0*/  SGXT R141, R141, 0x1 ;  /* 0x000000018d8d781a */ /* 0x000fc80000000200 */
[----:B------:R-:W-:Y:S02]  /*3b300*/  LOP3.LUT R138, R252, 0x110, R141, 0x78, !PT ;  /* 0x00000110fc8a7812 */ /* 0x000fe400078e788d */
[----:B------:R-:W-:-:S04]  /*3b310*/  IADD3.X R134, R134, UR6, RZ, P1, !PT ;  /* 0x0000000686867c10 */ /* 0x000fc80008ffe4ff */
[----:B------:R-:W-:Y:S01]  /*3b320*/  MOV R125, R134 ;  /* 0x00000086007d7202 */ /* 0x000fe20000000f00 */
[----:B------:R1:W-:Y:S01]  /*3b330*/  STL [R1+0x1164], R134 ;  /* 0x0011648601007387 */ /* 0x0003e20000100800 */
[----:B------:R-:W-:-:S03]  /*3b340*/  IADD3.X R135, R135, UR6, RZ, P2, !PT ;  /* 0x0000000687877c10 */ /* 0x000fc600097fe4ff */
[----:B------:R-:W-:Y:S04]  /*3b350*/  STL [R1+0x1188], R133 ;  /* 0x0011888501007387 */ /* 0x000fe80000100800 */
[----:B------:R2:W-:Y:S04]  /*3b360*/  LDGSTS.E [R2+0x46400], [R124.64], P0 ;  /* 0x464000007c027fae */ /* 0x0005e80008121848 */
[----:B-1----:R-:W4:Y:S04]  /*3b370*/  LDL.LU R134, [R1+0x1030] ;  /* 0x0010300001867983 */ /* 0x002f280000300800 */
[----:B------:R1:W-:Y:S04]  /*3b380*/  STL [R1+0x1184], R135 ;  /* 0x0011848701007387 */ /* 0x0003e80000100800 */
[----:B------:R-:W4:Y:S01]  /*3b390*/  LDL.LU R132, [R1+0x1050] ;  /* 0x0010500001847983 */ /* 0x000f220000300800 */
[----:B--2---:R-:W-:Y:S01]  /*3b3a0*/  IMAD.MOV.U32 R125, RZ, RZ, R135 ;  /* 0x000000ffff7d7224 */ /* 0x004fe200078e0087 */
[----:B------:R-:W-:Y:S01]  /*3b3b0*/  IADD3 R130, P1, R130, UR7, RZ ;  /* 0x0000000782827c10 */ /* 0x000fe2000ff3e0ff */
[----:B------:R-:W-:Y:S01]  /*3b3c0*/  IMAD.MOV.U32 R124, RZ, RZ, R133 ;  /* 0x000000ffff7c7224 */ /* 0x000fe200078e0085 */
[----:B-1----:R-:W2:Y:S01]  /*3b3d0*/  LDL.LU R135, [R1+0x102c] ;  /* 0x00102c0001877983 */ /* 0x002ea20000300800 */
[----:B------:R-:W-:-:S03]  /*3b3e0*/  IADD3 R3, P2, R3, UR7, RZ ;  /* 0x0000000703037c10 */ /* 0x000fc6000ff5e0ff */
[----:B------:R-:W2:Y:S04]  /*3b3f0*/  LDL.LU R133, [R1+0x104c] ;  /* 0x00104c0001857983 */ /* 0x000ea80000300800 */
[----:B------:R-:W-:Y:S04]  /*3b400*/  STL [R1+0x11a8], R130 ;  /* 0x0011a88201007387 */ /* 0x000fe80000100800 */
[----:B------:R1:W-:Y:S02]  /*3b410*/  LDGSTS.E [R2+0x46c00], [R124.64], P0 ;  /* 0x46c000007c027fae */ /* 0x0003e40008121848 */
[----:B-1----:R-:W-:-:S02]  /*3b420*/  MOV R124, R130 ;  /* 0x00000082007c7202 */ /* 0x002fc40000000f00 */
[----:B------:R-:W-:-:S05]  /*3b430*/  IADD3.X R131, R131, UR6, RZ, P1, !PT ;  /* 0x0000000683837c10 */ /* 0x000fca0008ffe4ff */
[----:B------:R1:W-:Y:S01]  /*3b440*/  STL [R1+0x11a4], R131 ;  /* 0x0011a48301007387 */ /* 0x0003e20000100800 */
[----:B------:R-:W-:Y:S01]  /*3b450*/  IADD3.X R127, R127, UR6, RZ, P2, !PT ;  /* 0x000000067f7f7c10 */ /* 0x000fe200097fe4ff */
[----:B------:R-:W-:Y:S02]  /*3b460*/  IMAD.MOV.U32 R125, RZ, RZ, R131 ;  /* 0x000000ffff7d7224 */ /* 0x000fe400078e0083 */
[----:B------:R-:W-:Y:S04]  /*3b470*/  STL [R1+0x11c8], R3 ;  /* 0x0011c80301007387 */ /* 0x000fe80000100800 */
[----:B------:R1:W-:Y:S04]  /*3b480*/  STL [R1+0x11c4], R127 ;  /* 0x0011c47f01007387 */ /* 0x0003e80000100800 */
[----:B-1----:R-:W2:Y:S04]  /*3b490*/  LDL.LU R131, [R1+0x106c] ;  /* 0x00106c0001837983 */ /* 0x002ea80000300800 */
[----:B------:R-:W2:Y:S04]  /*3b4a0*/  LDL.LU R130, [R1+0x1070] ;  /* 0x0010700001827983 */ /* 0x000ea80000300800 */
[----:B------:R1:W-:Y:S01]  /*3b4b0*/  LDGSTS.E [R2+0x47400], [R124.64], P0 ;  /* 0x474000007c027fae */ /* 0x0003e20008121848 */
[----:B------:R-:W-:-:S02]  /*3b4c0*/  IADD3 R136, P1, R136, UR7, RZ ;  /* 0x0000000788887c10 */ /* 0x000fc4000ff3e0ff */
[----:B------:R-:W-:Y:S02]  /*3b4d0*/  LOP3.LUT R138, R138, 0x60, RZ, 0x3c, !PT ;  /* 0x000000608a8a7812 */ /* 0x000fe400078e3cff */
[----:B-1----:R-:W-:Y:S01]  /*3b4e0*/  MOV R125, R127 ;  /* 0x0000007f007d7202 */ /* 0x002fe20000000f00 */
[----:B------:R-:W-:Y:S01]  /*3b4f0*/  IMAD.MOV.U32 R124, RZ, RZ, R3 ;  /* 0x000000ffff7c7224 */ /* 0x000fe200078e0003 */
[----:B------:R-:W2:Y:S04]  /*3b500*/  LDL.LU R127, [R1+0x108c] ;  /* 0x00108c00017f7983 */ /* 0x000ea80000300800 */
[----:B------:R-:W2:Y:S01]  /*3b510*/  LDL.LU R3, [R1+0x1090] ;  /* 0x0010900001037983 */ /* 0x000ea20000300800 */
[----:B------:R-:W-:-:S03]  /*3b520*/  IADD3 R126, P2, R126, UR7, RZ ;  /* 0x000000077e7e7c10 */ /* 0x000fc6000ff5e0ff */
[----:B------:R1:W-:Y:S04]  /*3b530*/  LDGSTS.E [R2+0x47c00], [R124.64], P0 ;  /* 0x47c000007c027fae */ /* 0x0003e80008121848 */
[----:B------:R-:W-:Y:S01]  /*3b540*/  STL [R1+0xff0], R136 ;  /* 0x000ff08801007387 */ /* 0x000fe20000100800 */
[----:B-1----:R-:W-:Y:S02]  /*3b550*/  IMAD.U32 R2, RZ, RZ, UR5 ;  /* 0x00000005ff027e24 */ /* 0x002fe4000f8e00ff */
[----:B------:R-:W-:-:S03]  /*3b560*/  IMAD.MOV.U32 R124, RZ, RZ, R136 ;  /* 0x000000ffff7c7224 */ /* 0x000fc600078e0088 */
[----:B------:R-:W-:Y:S01]  /*3b570*/  LEA R2, R2, R138, 0xf ;  /* 0x0000008a02027211 */ /* 0x000fe200078e78ff */
[----:B------:R-:W-:Y:S01]  /*3b580*/  STL [R1+0x1010], R126 ;  /* 0x0010107e01007387 */ /* 0x000fe20000100800 */
[----:B---3--:R-:W-:Y:S02]  /*3b590*/  IADD3.X R137, R137, UR6, RZ, P1, !PT ;  /* 0x0000000689897c10 */ /* 0x008fe40008ffe4ff */
[----:B----4-:R-:W-:-:S03]  /*3b5a0*/  IADD3.X R129, R129, UR6, RZ, P2, !PT ;  /* 0x0000000681817c10 */ /* 0x010fc600097fe4ff */
[----:B------:R-:W-:Y:S01]  /*3b5b0*/  IMAD.MOV.U32 R125, RZ, RZ, R137 ;  /* 0x000000ffff7d7224 */ /* 0x000fe200078e0089 */
[----:B------:R-:W-:Y:S04]  /*3b5c0*/  STL [R1+0xfec], R137 ;  /* 0x000fec8901007387 */ /* 0x000fe80000100800 */
[----:B------:R1:W-:Y:S04]  /*3b5d0*/  LDGSTS.E [R2+0x40600], [R124.64], P0 ;  /* 0x406000007c027fae */ /* 0x0003e80008121848 */
[----:B------:R3:W-:Y:S01]  /*3b5e0*/  STL [R1+0x100c], R129 ;  /* 0x00100c8101007387 */ /* 0x0007e20000100800 */
[----:B-1----:R-:W-:Y:S01]  /*3b5f0*/  IMAD.MOV.U32 R125, RZ, RZ, R129 ;  /* 0x000000ffff7d7224 */ /* 0x002fe200078e0081 */
[----:B------:R-:W-:-:S02]  /*3b600*/  MOV R124, R126 ;  /* 0x0000007e007c7202 */ /* 0x000fc40000000f00 */
[----:B---3--:R-:W3:Y:S04]  /*3b610*/  LDL.LU R129, [R1+0x10ac] ;  /* 0x0010ac0001817983 */ /* 0x008ee80000300800 */
[----:B------:R-:W4:Y:S04]  /*3b620*/  LDL.LU R126, [R1+0x10b0] ;  /* 0x0010b000017e7983 */ /* 0x000f280000300800 */
[----:B------:R-:W3:Y:S04]  /*3b630*/  LDL.LU R143, [R1+0x10cc] ;  /* 0x0010cc00018f7983 */ /* 0x000ee80000300800 */
[----:B------:R-:W3:Y:S04]  /*3b640*/  LDL.LU R142, [R1+0x10d0] ;  /* 0x0010d000018e7983 */ /* 0x000ee80000300800 */
[----:B------:R1:W-:Y:S01]  /*3b650*/  LDGSTS.E [R2+0x40e00], [R124.64], P0 ;  /* 0x40e000007c027fae */ /* 0x0003e20008121848 */
[----:B------:R-:W-:-:S02]  /*3b660*/  IADD3 R134, P1, R134, UR7, RZ ;  /* 0x0000000786867c10 */ /* 0x000fc4000ff3e0ff */
[----:B------:R-:W-:-:S03]  /*3b670*/  IADD3 R132, P2, R132, UR7, RZ ;  /* 0x0000000784847c10 */ /* 0x000fc6000ff5e0ff */
[----:B------:R1:W-:Y:S01]  /*3b680*/  STL [R1+0x1030], R134 ;  /* 0x0010308601007387 */ /* 0x0003e20000100800 */
[----:B--2---:R-:W-:Y:S02]  /*3b690*/  IADD3.X R135, R135, UR6, RZ, P1, !PT ;  /* 0x0000000687877c10 */ /* 0x004fe40008ffe4ff */
[----:B------:R-:W-:-:S03]  /*3b6a0*/  IADD3.X R133, R133, UR6, RZ, P2, !PT ;  /* 0x0000000685857c10 */ /* 0x000fc600097fe4ff */
[----:B------:R2:W-:Y:S04]  /*3b6b0*/  STL [R1+0x102c], R135 ;  /* 0x00102c8701007387 */ /* 0x0005e80000100800 */
[----:B------:R-:W-:Y:S04]  /*3b6c0*/  STL [R1+0x1050], R132 ;  /* 0x0010508401007387 */ /* 0x000fe80000100800 */
[----:B------:R1:W-:Y:S04]  /*3b6d0*/  STL [R1+0x104c], R133 ;  /* 0x00104c8501007387 */ /* 0x0003e80000100800 */
[----:B------:R-:W3:Y:S04]  /*3b6e0*/  LDL.LU R141, [R1+0x10ec] ;  /* 0x0010ec00018d7983 */ /* 0x000ee80000300800 */
[----:B------:R-:W3:Y:S04]  /*3b6f0*/  LDL.LU R140, [R1+0x10f0] ;  /* 0x0010f000018c7983 */ /* 0x000ee80000300800 */
[----:B------:R-:W3:Y:S04]  /*3b700*/  LDL.LU R139, [R1+0x110c] ;  /* 0x00110c00018b7983 */ /* 0x000ee80000300800 */
[----:B------:R-:W3:Y:S01]  /*3b710*/  LDL.LU R138, [R1+0x1110] ;  /* 0x00111000018a7983 */ /* 0x000ee20000300800 */
[----:B-1----:R-:W-:-:S03]  /*3b720*/  IMAD.MOV.U32 R124, RZ, RZ, R134 ;  /* 0x000000ffff7c7224 */ /* 0x002fc600078e0086 */
[----:B------:R-:W3:Y:S01]  /*3b730*/  LDL.LU R136, [R1+0x1130] ;  /* 0x0011300001887983 */ /* 0x000ee20000300800 */
[----:B------:R-:W-:-:S03]  /*3b740*/  MOV R125, R135 ;  /* 0x00000087007d7202 */ /* 0x000fc60000000f00 */
[----:B------:R-:W3:Y:S04]  /*3b750*/  LDL.LU R134, [R1+0x1150] ;  /* 0x0011500001867983 */ /* 0x000ee80000300800 */
[----:B------:R1:W-:Y:S01]  /*3b760*/  LDGSTS.E [R2+0x41600], [R124.64], P0 ;  /* 0x416000007c027fae */ /* 0x0003e20008121848 */
[----:B------:R-:W-:-:S04]  /*3b770*/  IADD3 R130, P1, R130, UR7, RZ ;  /* 0x0000000782827c10 */ /* 0x000fc8000ff3e0ff */
[----:B------:R-:W-:Y:S01]  /*3b780*/  IADD3.X R131, R131, UR6, RZ, P1, !PT ;  /* 0x0000000683837c10 */ /* 0x000fe20008ffe4ff */
[----:B------:R-:W-:Y:S04]  /*3b790*/  STL [R1+0x1070], R130 ;  /* 0x0010708201007387 */ /* 0x000fe80000100800 */
[----:B------:R2:W-:Y:S01]  /*3b7a0*/  STL [R1+0x106c], R131 ;  /* 0x00106c8301007387 */ /* 0x0005e20000100800 */
[----:B-1----:R-:W-:Y:S01]  /*3b7b0*/  IMAD.MOV.U32 R124, RZ, RZ, R132 ;  /* 0x000000ffff7c7224 */ /* 0x002fe200078e0084 */
[----:B------:R-:W-:-:S04]  /*3b7c0*/  IADD3 R3, P2, R3, UR7, RZ ;  /* 0x0000000703037c10 */ /* 0x000fc8000ff5e0ff */
[----:B------:R-:W-:Y:S01]  /*3b7d0*/  IADD3.X R127, R127, UR6, RZ, P2, !PT ;  /* 0x000000067f7f7c10 */ /* 0x000fe200097fe4ff */
[----:B------:R-:W-:Y:S04]  /*3b7e0*/  STL [R1+0x1090], R3 ;  /* 0x0010900301007387 */ /* 0x000fe80000100800 */
[----:B------:R-:W3:Y:S01]  /*3b7f0*/  LDL.LU R137, [R1+0x112c] ;  /* 0x00112c0001897983 */ /* 0x000ee20000300800 */
[----:B------:R-:W-:-:S03]  /*3b800*/  IMAD.MOV.U32 R125, RZ, RZ, R133 ;  /* 0x000000ffff7d7224 */ /* 0x000fc600078e0085 */
[----:B------:R1:W-:Y:S04]  /*3b810*/  STL [R1+0x108c], R127 ;  /* 0x00108c7f01007387 */ /* 0x0003e80000100800 */
[----:B--2---:R-:W2:Y:S04]  /*3b820*/  LDL.LU R135, [R1+0x114c] ;  /* 0x00114c0001877983 */ /* 0x004ea80000300800 */
[----:B------:R-:W2:Y:S04]  /*3b830*/  LDL.LU R133, [R1+0x116c] ;  /* 0x00116c0001857983 */ /* 0x000ea80000300800 */
[----:B------:R-:W2:Y:S04]  /*3b840*/  LDL.LU R132, [R1+0x1170] ;  /* 0x0011700001847983 */ /* 0x000ea80000300800 */
[----:B------:R1:W-:Y:S02]  /*3b850*/  LDGSTS.E [R2+0x41e00], [R124.64], P0 ;  /* 0x41e000007c027fae */ /* 0x0003e40008121848 */
[----:B-1----:R-:W-:Y:S01]  /*3b860*/  MOV R124, R130 ;  /* 0x00000082007c7202 */ /* 0x002fe20000000f00 */
[----:B------:R-:W-:-:S02]  /*3b870*/  IMAD.MOV.U32 R125, RZ, RZ, R131 ;  /* 0x000000ffff7d7224 */ /* 0x000fc400078e0083 */
[----:B------:R-:W2:Y:S04]  /*3b880*/  LDL.LU R131, [R1+0x118c] ;  /* 0x00118c0001837983 */ /* 0x000ea80000300800 */
[----:B------:R-:W2:Y:S04]  /*3b890*/  LDL.LU R130, [R1+0x1190] ;  /* 0x0011900001827983 */ /* 0x000ea80000300800 */
[----:B------:R1:W-:Y:S02]  /*3b8a0*/  LDGSTS.E [R2+0x42600], [R124.64], P0 ;  /* 0x426000007c027fae */ /* 0x0003e40008121848 */
[----:B-1----:R-:W-:Y:S01]  /*3b8b0*/  IMAD.MOV.U32 R124, RZ, RZ, R3 ;  /* 0x000000ffff7c7224 */ /* 0x002fe200078e0003 */
[----:B------:R-:W-:-:S02]  /*3b8c0*/  MOV R125, R127 ;  /* 0x0000007f007d7202 */ /* 0x000fc40000000f00 */
[----:B------:R-:W2:Y:S04]  /*3b8d0*/  LDL.LU R127, [R1+0x11b0] ;  /* 0x0011b000017f7983 */ /* 0x000ea80000300800 */
[----:B------:R-:W2:Y:S04]  /*3b8e0*/  LDL.LU R3, [R1+0x11d0] ;  /* 0x0011d00001037983 */ /* 0x000ea80000300800 */
[----:B------:R1:W-:Y:S01]  /*3b8f0*/  LDGSTS.E [R2+0x42e00], [R124.64], P0 ;  /* 0x42e000007c027fae */ /* 0x0003e20008121848 */
[----:B----4-:R-:W-:-:S04]  /*3b900*/  IADD3 R126, P1, R126, UR7, RZ ;  /* 0x000000077e7e7c10 */ /* 0x010fc8000ff3e0ff */
[----:B---3--:R-:W-:Y:S01]  /*3b910*/  IADD3.X R129, R129, UR6, RZ, P1, !PT ;  /* 0x0000000681817c10 */ /* 0x008fe20008ffe4ff */
[----:B------:R-:W-:Y:S01]  /*3b920*/  STL [R1+0x10b0], R126 ;  /* 0x0010b07e01007387 */ /* 0x000fe20000100800 */
[----:B------:R-:W-:-:S03]  /*3b930*/  IADD3 R142, P2, R142, UR7, RZ ;  /* 0x000000078e8e7c10 */ /* 0x000fc6000ff5e0ff */
[----:B------:R3:W-:Y:S01]  /*3b940*/  STL [R1+0x10ac], R129 ;  /* 0x0010ac8101007387 */ /* 0x0007e20000100800 */
[----:B-1----:R-:W-:-:S03]  /*3b950*/  IMAD.MOV.U32 R125, RZ, RZ, R129 ;  /* 0x000000ffff7d7224 */ /* 0x002fc600078e0081 */
[----:B------:R-:W-:Y:S04]  /*3b960*/  STL [R1+0x10d0], R142 ;  /* 0x0010d08e01007387 */ /* 0x000fe80000100800 */
[----:B---3--:R-:W3:Y:S01]  /*3b970*/  LDL.LU R129, [R1+0x11ac] ;  /* 0x0011ac0001817983 */ /* 0x008ee20000300800 */
[----:B------:R-:W-:Y:S01]  /*3b980*/  IADD3.X R143, R143, UR6, RZ, P2, !PT ;  /* 0x000000068f8f7c10 */ /* 0x000fe200097fe4ff */
[----:B------:R-:W-:-:S04]  /*3b990*/  IMAD.MOV.U32 R124, RZ, RZ, R126 ;  /* 0x000000ffff7c7224 */ /* 0x000fc800078e007e */
[----:B------:R-:W-:Y:S04]  /*3b9a0*/  STL [R1+0x10cc], R143 ;  /* 0x0010cc8f01007387 */ /* 0x000fe80000100800 */
[----:B------:R-:W4:Y:S04]  /*3b9b0*/  LDL.LU R126, [R1+0x11cc] ;  /* 0x0011cc00017e7983 */ /* 0x000f280000300800 */
[----:B------:R1:W-:Y:S02]  /*3b9c0*/  LDGSTS.E [R2+0x43600], [R124.64], P0 ;  /* 0x436000007c027fae */ /* 0x0003e40008121848 */
[----:B-1----:R-:W-:Y:S01]  /*3b9d0*/  MOV R124, R142 ;  /* 0x0000008e007c7202 */ /* 0x002fe20000000f00 */
[----:B------:R-:W-:-:S05]  /*3b9e0*/  IMAD.MOV.U32 R125, RZ, RZ, R143 ;  /* 0x000000ffff7d7224 */ /* 0x000fca00078e008f */
[----:B------:R1:W-:Y:S01]  /*3b9f0*/  LDGSTS.E [R2+0x43e00], [R124.64], P0 ;  /* 0x43e000007c027fae */ /* 0x0003e20008121848 */
[----:B------:R-:W-:Y:S01]  /*3ba00*/  IMAD.MOV.U32 R252, RZ, RZ, 0x3f ;  /* 0x0000003ffffc7424 */ /* 0x000fe200078e00ff */
[----:B------:R-:W-:-:S04]  /*3ba10*/  IADD3 R140, P1, R140, UR7, RZ ;  /* 0x000000078c8c7c10 */ /* 0x000fc8000ff3e0ff */
[----:B------:R-:W-:Y:S01]  /*3ba20*/  IADD3.X R141, R141, UR6, RZ, P1, !PT ;  /* 0x000000068d8d7c10 */ /* 0x000fe20008ffe4ff */
[----:B-1----:R-:W-:Y:S01]  /*3ba30*/  IMAD.MOV.U32 R124, RZ, RZ, R140 ;  /* 0x000000ffff7c7224 */ /* 0x002fe200078e008c */
[----:B------:R-:W-:Y:S02]  /*3ba40*/  IADD3 R138, P2, R138, UR7, RZ ;  /* 0x000000078a8a7c10 */ /* 0x000fe4000ff5e0ff */
[----:B------:R-:W-:Y:S02]  /*3ba50*/  MOV R125, R141 ;  /* 0x0000008d007d7202 */ /* 0x000fe40000000f00 */
[----:B------:R-:W-:Y:S02]  /*3ba60*/  IADD3.X R139, R139, UR6, RZ, P2, !PT ;  /* 0x000000068b8b7c10 */ /* 0x000fe400097fe4ff */
[----:B------:R-:W-:Y:S01]  /*3ba70*/  IADD3 R136, P1, R136, UR7, RZ ;  /* 0x0000000788887c10 */ /* 0x000fe2000ff3e0ff */
[----:B------:R1:W-:Y:S01]  /*3ba80*/  LDGSTS.E [R2+0x44600], [R124.64], P0 ;  /* 0x446000007c027fae */ /* 0x0003e20008121848 */
[----:B------:R-:W-:Y:S01]  /*3ba90*/  IADD3 R134, P2, R134, UR7, RZ ;  /* 0x0000000786867c10 */ /* 0x000fe2000ff5e0ff */
[----:B-1----:R-:W-:-:S02]  /*3baa0*/  IMAD.MOV.U32 R124, RZ, RZ, R138 ;  /* 0x000000ffff7c7224 */ /* 0x002fc400078e008a */
[----:B------:R-:W-:-:S05]  /*3bab0*/  IMAD.MOV.U32 R125, RZ, RZ, R139 ;  /* 0x000000ffff7d7224 */ /* 0x000fca00078e008b */
[----:B------:R1:W-:Y:S02]  /*3bac0*/  LDGSTS.E [R2+0x44e00], [R124.64], P0 ;  /* 0x44e000007c027fae */ /* 0x0003e40008121848 */
[----:B-1----:R-:W-:Y:S02]  /*3bad0*/  MOV R124, R136 ;  /* 0x00000088007c7202 */ /* 0x002fe40000000f00 */
[----:B------:R-:W-:-:S05]  /*3bae0*/  IADD3.X R137, R137, UR6, RZ, P1, !PT ;  /* 0x0000000689897c10 */ /* 0x000fca0008ffe4ff */
[----:B------:R-:W-:Y:S01]  /*3baf0*/  IMAD.MOV.U32 R125, RZ, RZ, R137 ;  /* 0x000000ffff7d7224 */ /* 0x000fe200078e0089 */
[----:B--2---:R-:W-:-:S04]  /*3bb00*/  IADD3.X R135, R135, UR6, RZ, P2, !PT ;  /* 0x0000000687877c10 */ /* 0x004fc800097fe4ff */
[----:B------:R1:W-:Y:S01]  /*3bb10*/  LDGSTS.E [R2+0x45600], [R124.64], P0 ;  /* 0x456000007c027fae */ /* 0x0003e20008121848 */
[----:B------:R-:W-:-:S04]  /*3bb20*/  IADD3 R132, P1, R132, UR7, RZ ;  /* 0x0000000784847c10 */ /* 0x000fc8000ff3e0ff */
[----:B------:R-:W-:Y:S01]  /*3bb30*/  IADD3.X R133, R133, UR6, RZ, P1, !PT ;  /* 0x0000000685857c10 */ /* 0x000fe20008ffe4ff */
[----:B-1----:R-:W-:Y:S01]  /*3bb40*/  IMAD.MOV.U32 R124, RZ, RZ, R134 ;  /* 0x000000ffff7c7224 */ /* 0x002fe200078e0086 */
[----:B------:R-:W-:-:S05]  /*3bb50*/  MOV R125, R135 ;  /* 0x00000087007d7202 */ /* 0x000fca0000000f00 */
[----:B------:R1:W-:Y:S04]  /*3bb60*/  LDGSTS.E [R2+0x45e00], [R124.64], P0 ;  /* 0x45e000007c027fae */ /* 0x0003e80008121848 */
[----:B------:R-:W-:Y:S01]  /*3bb70*/  STL [R1+0x10f0], R140 ;  /* 0x0010f08c01007387 */ /* 0x000fe20000100800 */
[----:B------:R-:W-:Y:S01]  /*3bb80*/  IADD3 R130, P2, R130, UR7, RZ ;  /* 0x0000000782827c10 */ /* 0x000fe2000ff5e0ff */
[----:B-1----:R-:W-:Y:S02]  /*3bb90*/  IMAD.MOV.U32 R124, RZ, RZ, R132 ;  /* 0x000000ffff7c7224 */ /* 0x002fe400078e0084 */
[----:B------:R-:W-:Y:S01]  /*3bba0*/  IMAD.MOV.U32 R125, RZ, RZ, R133 ;  /* 0x000000ffff7d7224 */ /* 0x000fe200078e0085 */
[----:B------:R-:W-:Y:S01]  /*3bbb0*/  IADD3.X R131, R131, UR6, RZ, P2, !PT ;  /* 0x0000000683837c10 */ /* 0x000fe200097fe4ff */
[----:B------:R-:W-:Y:S04]  /*3bbc0*/  STL [R1+0x10ec], R141 ;  /* 0x0010ec8d01007387 */ /* 0x000fe80000100800 */
[----:B------:R1:W-:Y:S04]  /*3bbd0*/  LDGSTS.E [R2+0x46600], [R124.64], P0 ;  /* 0x466000007c027fae */ /* 0x0003e80008121848 */
[----:B------:R-:W-:Y:S01]  /*3bbe0*/  STL [R1+0x1110], R138 ;  /* 0x0011108a01007387 */ /* 0x000fe20000100800 */
[----:B------:R-:W-:-:S03]  /*3bbf0*/  IADD3 R127, P1, R127, UR7, RZ ;  /* 0x000000077f7f7c10 */ /* 0x000fc6000ff3e0ff */
[----:B------:R-:W-:Y:S01]  /*3bc00*/  STL [R1+0x110c], R139 ;  /* 0x00110c8b01007387 */ /* 0x000fe20000100800 */
[----:B-1----:R-:W-:Y:S01]  /*3bc10*/  MOV R124, R130 ;  /* 0x00000082007c7202 */ /* 0x002fe20000000f00 */
[----:B------:R-:W-:Y:S02]  /*3bc20*/  IMAD.MOV.U32 R125, RZ, RZ, R131 ;  /* 0x000000ffff7d7224 */ /* 0x000fe400078e0083 */
[----:B------:R-:W-:Y:S04]  /*3bc30*/  STL [R1+0x1130], R136 ;  /* 0x0011308801007387 */ /* 0x000fe80000100800 */
[----:B------:R-:W-:Y:S01]  /*3bc40*/  STL [R1+0x112c], R137 ;  /* 0x00112c8901007387 */ /* 0x000fe20000100800 */
[----:B------:R-:W-:-:S03]  /*3bc50*/  IADD3 R3, P2, R3, UR7, RZ ;  /* 0x0000000703037c10 */ /* 0x000fc6000ff5e0ff */
[----:B------:R-:W-:Y:S04]  /*3bc60*/  STL [R1+0x1150], R134 ;  /* 0x0011508601007387 */ /* 0x000fe80000100800 */
[----:B------:R-:W-:Y:S04]  /*3bc70*/  STL [R1+0x114c], R135 ;  /* 0x00114c8701007387 */ /* 0x000fe80000100800 */
[----:B------:R1:W-:Y:S01]  /*3bc80*/  LDGSTS.E [R2+0x46e00], [R124.64], P0 ;  /* 0x46e000007c027fae */ /* 0x0003e20008121848 */
[----:B------:R-:W-:-:S03]  /*3bc90*/  IADD3 R252, R252, c[0x0][0x180], RZ ;  /* 0x00006000fcfc7a10 */ /* 0x000fc60007ffe0ff */
[----:B------:R-:W-:Y:S04]  /*3bca0*/  STL [R1+0x1170], R132 ;  /* 0x0011708401007387 */ /* 0x000fe80000100800 */
[----:B------:R-:W-:Y:S01]  /*3bcb0*/  STL [R1+0x116c], R133 ;  /* 0x00116c8501007387 */ /* 0x000fe20000100800 */
[----:B-1----:R-:W-:-:S03]  /*3bcc0*/  MOV R124, R127 ;  /* 0x0000007f007c7202 */ /* 0x002fc60000000f00 */
[----:B------:R-:W-:Y:S04]  /*3bcd0*/  STL [R1+0x1190], R130 ;  /* 0x0011908201007387 */ /* 0x000fe80000100800 */
[----:B------:R-:W-:Y:S04]  /*3bce0*/  STL [R1+0x118c], R131 ;  /* 0x00118c8301007387 */ /* 0x000fe80000100800 */
[----:B------:R-:W-:Y:S01]  /*3bcf0*/  STL [R1+0x11b0], R127 ;  /* 0x0011b07f01007387 */ /* 0x000fe20000100800 */
[----:B------:R-:W-:Y:S01]  /*3bd00*/  IADD3 R128, R128, 0x1, RZ ;  /* 0x0000000180807810 */ /* 0x000fe20007ffe0ff */
[C---:B------:R-:W-:Y:S08]  /*3bd10*/  HMMA.1688.F32.TF32 R60, R176.reuse, R62, R236 ;  /* 0x0000003eb03c723c */ /* 0x040ff000000810ec */
[----:B------:R-:W-:Y:S01]  /*3bd20*/  HMMA.1688.F32.TF32 R64, R176, R66, R232 ;  /* 0x00000042b040723c */ /* 0x000fe200000810e8 */
[----:B---3--:R-:W-:-:S05]  /*3bd30*/  IADD3.X R129, R129, UR6, RZ, P1, !PT ;  /* 0x0000000681817c10 */ /* 0x008fca0008ffe4ff */
[----:B------:R-:W-:Y:S01]  /*3bd40*/  IMAD.MOV.U32 R125, RZ, RZ, R129 ;  /* 0x000000ffff7d7224 */ /* 0x000fe200078e0081 */
[----:B------:R-:W-:Y:S04]  /*3bd50*/  STL [R1+0x11ac], R129 ;  /* 0x0011ac8101007387 */ /* 0x000fe80000100800 */
[----:B------:R1:W-:Y:S01]  /*3bd60*/  LDGSTS.E [R2+0x47600], [R124.64], P0 ;  /* 0x476000007c027fae */ /* 0x0003e20008121848 */
[----:B----4-:R-:W-:-:S03]  /*3bd70*/  IADD3.X R126, R126, UR6, RZ, P2, !PT ;  /* 0x000000067e7e7c10 */ /* 0x010fc600097fe4ff */
[----:B------:R2:W-:Y:S01]  /*3bd80*/  STL [R1+0x11d0], R3 ;  /* 0x0011d00301007387 */ /* 0x0005e20000100800 */
[----:B-1----:R-:W-:Y:S01]  /*3bd90*/  IMAD.MOV.U32 R124, RZ, RZ, R3 ;  /* 0x000000ffff7c7224 */ /* 0x002fe200078e0003 */
[----:B--2---:R-:W-:Y:S02]  /*3bda0*/  SHF.R.S32.HI R3, RZ, 0x1f, R252 ;  /* 0x0000001fff037819 */ /* 0x004fe400000114fc */
[----:B------:R1:W-:Y:S01]  /*3bdb0*/  STL [R1+0x11cc], R126 ;  /* 0x0011cc7e01007387 */ /* 0x0003e20000100800 */
[----:B------:R-:W-:Y:S02]  /*3bdc0*/  MOV R125, R126 ;  /* 0x0000007e007d7202 */ /* 0x000fe40000000f00 */
[----:B------:R-:W-:Y:S01]  /*3bdd0*/  LEA.HI R3, R3, R252, RZ, 0x6 ;  /* 0x000000fc03037211 */ /* 0x000fe200078f30ff */
[----:B------:R1:W-:Y:S03]  /*3bde0*/  STL [R1+0x93c], R128 ;  /* 0x00093c8001007387 */ /* 0x0003e60000100800 */
[----:B------:R-:W-:Y:S01]  /*3bdf0*/  SHF.R.S32.HI R3, RZ, 0x6, R3 ;  /* 0x00000006ff037819 */ /* 0x000fe20000011403 */
[----:B------:R1:W-:Y:S03]  /*3be00*/  LDGSTS.E [R2+0x47e00], [R124.64], P0 ;  /* 0x47e000007c027fae */ /* 0x0003e60008121848 */
[----:B------:R-:W-:Y:S01]  /*3be10*/  ISETP.NE.U32.AND P0, PT, R128, R3, PT ;  /* 0x000000038000720c */ /* 0x000fe20003f05070 */
[----:B------:R-:W0:Y:S11]  /*3be20*/  LDGDEPBAR ;  /* 0x00000000000079af */ /* 0x000e360000000000 */
[----:B------:R-:W-:Y:S01]  /*3be30*/  @!UPT UIADD3 URZ, URZ, URZ, URZ ;  /* 0x0000003f3f3ff290 */ /* 0x000fe2000fffe03f */
[----:B-1----:R-:W-:Y:S01]  /*3be40*/  @!P0 CALL.REL.NOINC `(.L_x_0) ;  /* 0x0000001000008944 */ /* 0x002fe20003c00000 */
[----:B------:R-:W-:Y:S05]  /*3be50*/  BRA `(.L_x_1) ;  /* 0xfffda45000007947 */ /* 0x000fea000383ffff */
.L_x_0:
[----:B------:R-:W2:Y:S01]  /*3be60*/  LDL R127, [R1+0x918] ;  /* 0x00091800017f7983 */ /* 0x000ea20000100800 */
[----:B------:R-:W-:-:S04]  /*3be70*/  DEPBAR.LE SB0, 0x0 ;  /* 0x000080000000791a */ /* 0x000fc80000000000 */
[----:B------:R-:W1:Y:S04]  /*3be80*/  S2R R126, SR_TID.X ;  /* 0x00000000007e7919 */ /* 0x000e680000002100 */
[----:B------:R-:W3:Y:S04]  /*3be90*/  LDL.LU R136, [R1+0x3f0] ;  /* 0x0003f00001887983 */ /* 0x000ee80000300800 */
[----:B------:R-:W3:Y:S04]  /*3bea0*/  LDL.LU R137, [R1+0x3f4] ;  /* 0x0003f40001897983 */ /* 0x000ee80000300800 */
[----:B-----5:R-:W3:Y:S04]  /*3beb0*/  LDL.LU R138, [R1+0x310] ;  /* 0x00031000018a7983 */ /* 0x020ee80000300800 */
[----:B------:R-:W3:Y:S04]  /*3bec0*/  LDL.LU R139, [R1+0x314] ;  /* 0x00031400018b7983 */ /* 0x000ee80000300800 */
[----:B------:R-:W4:Y:S01]  /*3bed0*/  LDL.LU R132, [R1+0x3f8] ;  /* 0x0003f80001847983 */ /* 0x000f220000300800 */
[C---:B-1----:R-:W-:Y:S01]  /*3bee0*/  IMAD.SHL.U32 R3, R126.reuse, 0x100, RZ ;  /* 0x000001007e037824 */ /* 0x042fe200078e00ff */
[C---:B------:R-:W-:Y:S01]  /*3bef0*/  SHF.L.U32 R2, R126.reuse, 0x3, RZ ;  /* 0x000000037e027819 */ /* 0x040fe200000006ff */
[C---:B------:R-:W-:Y:S01]  /*3bf00*/  IMAD.SHL.U32 R124, R126.reuse, 0x20, RZ ;  /* 0x000000207e7c7824 */ /* 0x040fe200078e00ff */
[----:B------:R-:W4:Y:S02]  /*3bf10*/  LDL.LU R133, [R1+0x3fc] ;  /* 0x0003fc0001857983 */ /* 0x000f240000300800 */
[----:B------:R-:W-:Y:S01]  /*3bf20*/  LOP3.LUT R3, R3, 0x1800, RZ, 0xc0, !PT ;  /* 0x0000180003037812 */ /* 0x000fe200078ec0ff */
[C---:B------:R-:W-:Y:S01]  /*3bf30*/  IMAD.SHL.U32 R0, R126.reuse, 0x400, RZ ;  /* 0x000004007e007824 */ /* 0x040fe200078e00ff */
[----:B------:R-:W4:Y:S02]  /*3bf40*/  LDL.LU R134, [R1+0x318] ;  /* 0x0003180001867983 */ /* 0x000f240000300800 */
[----:B------:R-:W-:Y:S01]  /*3bf50*/  LOP3.LUT R3, R3, 0x60, R124, 0xf8, !PT ;  /* 0x0000006003037812 */ /* 0x000fe200078ef87c */
[----:B------:R-:W-:Y:S01]  /*3bf60*/  IMAD.SHL.U32 R125, R126, 0x4, RZ ;  /* 0x000000047e7d7824 */ /* 0x000fe200078e00ff */
[----:B------:R-:W4:Y:S01]  /*3bf70*/  LDL.LU R135, [R1+0x31c] ;  /* 0x00031c0001877983 */ /* 0x000f220000300800 */
[----:B------:R-:W-:-:S02]  /*3bf80*/  LOP3.LUT R2, R2, 0x300, RZ, 0xc0, !PT ;  /* 0x0000030002027812 */ /* 0x000fc400078ec0ff */
[----:B------:R-:W-:Y:S01]  /*3bf90*/  LOP3.LUT R126, R126, 0x7f, RZ, 0xc0, !PT ;  /* 0x0000007f7e7e7812 */ /* 0x000fe200078ec0ff */
[----:B------:R-:W3:Y:S01]  /*3bfa0*/  LDL.LU R128, [R1+0x160] ;  /* 0x0001600001807983 */ /* 0x000ee20000300800 */
[----:B------:R-:W-:-:S03]  /*3bfb0*/  LOP3.LUT R0, R0, 0x1800, RZ, 0xc0, !PT ;  /* 0x0000180000007812 */ /* 0x000fc600078ec0ff */
[----:B------:R-:W3:Y:S01]  /*3bfc0*/  LDL.LU R129, [R1+0x164] ;  /* 0x0001640001817983 */ /* 0x000ee20000300800 */
[----:B------:R-:W-:-:S03]  /*3bfd0*/  LOP3.LUT R2, R2, 0x70, R125, 0xf8, !PT ;  /* 0x0000007002027812 */ /* 0x000fc600078ef87d */
[----:B------:R-:W3:Y:S01]  /*3bfe0*/  LDL.LU R130, [R1+0x150] ;  /* 0x0001500001827983 */ /* 0x000ee20000300800 */
[----:B------:R-:W-:-:S03]  /*3bff0*/  LEA R0, R126, R0, 0x4 ;  /* 0x000000007e007211 */ /* 0x000fc600078e20ff */
[----:B------:R-:W3:Y:S04]  /*3c000*/  LDL.LU R131, [R1+0x154] ;  /* 0x0001540001837983 */ /* 0x000ee80000300800 */
[----:B------:R-:W-:Y:S01]  /*3c010*/  BAR.SYNC.DEFER_BLOCKING 0x0 ;  /* 0x0000000000007b1d */ /* 0x000fe20000010000 */
[----:B--2---:R-:W-:-:S04]  /*3c020*/  IADD3 R124, R127, 0x1, RZ ;  /* 0x000000017f7c7810 */ /* 0x004fc80007ffe0ff */
[----:B------:R-:W-:Y:S02]  /*3c030*/  ISETP.GE.AND P1, PT, R124, c[0x0][0x17c], PT ;  /* 0x00005f007c007a0c */ /* 0x000fe40003f26270 */
[----:B------:R-:W2:Y:S04]  /*3c040*/  LDL.LU R124, [R1+0x168] ;  /* 0x00016800017c7983 */ /* 0x000ea80000300800 */
[----:B------:R-:W2:Y:S04]  /*3c050*/  LDL.LU R125, [R1+0x16c] ;  /* 0x00016c00017d7983 */ /* 0x000ea80000300800 */
[----:B------:R-:W2:Y:S04]  /*3c060*/  LDL.LU R126, [R1+0x158] ;  /* 0x00015800017e7983 */ /* 0x000ea80000300800 */
[----:B------:R-:W2:Y:S01]  /*3c070*/  LDL.LU R127, [R1+0x15c] ;  /* 0x00015c00017f7983 */ /* 0x000ea20000300800 */
[----:B------:R-:W-:-:S05]  /*3c080*/  LOP3.LUT R2, R3, R2, RZ, 0x3c, !PT ;  /* 0x0000000203027212 */ /* 0x000fca00078e3cff */
[----:B----4-:R1:W-:Y:S04]  /*3c090*/  STS.128 [R2+0x80], R132 ;  /* 0x0000808402007388 */ /* 0x0103e80000000c00 */
[----:B-1----:R-:W4:Y:S04]  /*3c0a0*/  LDL.LU R132, [R1+0x70] ;  /* 0x0000700001847983 */ /* 0x002f280000300800 */
[----:B------:R-:W4:Y:S04]  /*3c0b0*/  LDL.LU R133, [R1+0x74] ;  /* 0x0000740001857983 */ /* 0x000f280000300800 */
[----:B------:R-:W4:Y:S04]  /*3c0c0*/  LDL.LU R134, [R1+0x60] ;  /* 0x0000600001867983 */ /* 0x000f280000300800 */
[----:B------:R-:W4:Y:S04]  /*3c0d0*/  LDL.LU R135, [R1+0x64] ;  /* 0x0000640001877983 */ /* 0x000f280000300800 */
[----:B---3--:R-:W-:Y:S04]  /*3c0e0*/  STS.128 [R2], R136 ;  /* 0x0000008802007388 */ /* 0x008fe80000000c00 */
[----:B------:R-:W-:Y:S04]  /*3c0f0*/  STS.128 [R2+0x400], R128 ;  /* 0x0004008002007388 */ /* 0x000fe80000000c00 */
[----:B--2---:R1:W-:Y:S04]  /*3c100*/  STS.128 [R2+0x480], R124 ;  /* 0x0004807c02007388 */ /* 0x0043e80000000c00 */
[----:B-1----:R-:W2:Y:S04]  /*3c110*/  LDL.LU R124, [R1+0x78] ;  /* 0x00007800017c7983 */ /* 0x002ea80000300800 */
[----:B------:R-:W2:Y:S04]  /*3c120*/  LDL.LU R125, [R1+0x7c] ;  /* 0x00007c00017d7983 */ /* 0x000ea80000300800 */
[----:B------:R-:W2:Y:S04]  /*3c130*/  LDL.LU R126, [R1+0x68] ;  /* 0x00006800017e7983 */ /* 0x000ea80000300800 */
[----:B------:R-:W2:Y:S04]  /*3c140*/  LDL.LU R127, [R1+0x6c] ;  /* 0x00006c00017f7983 */ /* 0x000ea80000300800 */
[----:B------:R-:W-:Y:S01]  /*3c150*/  BAR.SYNC.DEFER_BLOCKING 0x0 ;  /* 0x0000000000007b1d */ /* 0x000fe20000010000 */
[----:B------:R-:W-:Y:S01]  /*3c160*/  MOV R130, R8 ;  /* 0x0000000800827202 */ /* 0x000fe20000000f00 */
[----:B------:R-:W-:Y:S01]  /*3c170*/  IMAD.MOV.U32 R131, RZ, RZ, R9 ;  /* 0x000000ffff837224 */ /* 0x000fe200078e0009 */
[----:B------:R-:W-:Y:S01]  /*3c180*/  MOV R9, R15 ;  /* 0x0000000f00097202 */ /* 0x000fe20000000f00 */
[----:B------:R-:W-:-:S02]  /*3c190*/  IMAD.MOV.U32 R128, RZ, RZ, R12 ;  /* 0x000000ffff807224 */ /* 0x000fc400078e000c */
[----:B------:R-:W-:Y:S02]  /*3c1a0*/  IMAD.MOV.U32 R129, RZ, RZ, R13 ;  /* 0x000000ffff817224 */ /* 0x000fe400078e000d */
[----:B------:R-:W-:Y:S02]  /*3c1b0*/  IMAD.MOV.U32 R8, RZ, RZ, R14 ;  /* 0x000000ffff087224 */ /* 0x000fe400078e000e */
[----:B------:R-:W1:Y:S01]  /*3c1c0*/  LDS.128 R12, [R0] ;  /* 0x00000000000c7984 */ /* 0x000e620000000c00 */
[C---:B------:R-:W-:Y:S02]  /*3c1d0*/  LOP3.LUT R228, R0.reuse, 0x20, RZ, 0x3c, !PT ;  /* 0x0000002000e47812 */ /* 0x040fe400078e3cff */
[C---:B------:R-:W-:Y:S02]  /*3c1e0*/  LOP3.LUT R3, R0.reuse, 0x40, RZ, 0x3c, !PT ;  /* 0x0000004000037812 */ /* 0x040fe400078e3cff */
[----:B------:R-:W-:Y:S01]  /*3c1f0*/  LOP3.LUT R252, R0, 0x60, RZ, 0x3c, !PT ;  /* 0x0000006000fc7812 */ /* 0x000fe200078e3cff */
[----:B------:R-:W3:Y:S04]  /*3c200*/  LDS.128 R140, [R228] ;  /* 0x00000000e48c7984 */ /* 0x000ee80000000c00 */
[----:B------:R-:W3:Y:S04]  /*3c210*/  LDS.128 R136, [R3] ;  /* 0x0000000003887984 */ /* 0x000ee80000000c00 */
[----:B-1----:R-:W-:Y:S04]  /*3c220*/  STL.64 [R1+0xb0], R12 ;  /* 0x0000b00c01007387 */ /* 0x002fe80000100a00 */
[----:B------:R-:W-:Y:S04]  /*3c230*/  STL.64 [R1+0xb8], R14 ;  /* 0x0000b80e01007387 */ /* 0x000fe80000100a00 */
[----:B------:R-:W1:Y:S04]  /*3c240*/  LDS.128 R12, [R252] ;  /* 0x00000000fc0c7984 */ /* 0x000e680000000c00 */
[----:B------:R-:W-:Y:S06]  /*3c250*/  BAR.SYNC.DEFER_BLOCKING 0x0 ;  /* 0x0000000000007b1d */ /* 0x000fec0000010000 */
[----:B----4-:R-:W-:Y:S04]  /*3c260*/  STS.128 [R2], R132 ;  /* 0x0000008402007388 */ /* 0x010fe80000000c00 */
[----:B------:R-:W-:Y:S04]  /*3c270*/  STS.128 [R2+0x400], R128 ;  /* 0x0004008002007388 */ /* 0x000fe80000000c00 */
[----:B------:R4:W-:Y:S04]  /*3c280*/  STS.128 [R2+0x480], R8 ;  /* 0x0004800802007388 */ /* 0x0009e80000000c00 */
[----:B---3--:R-:W-:Y:S04]  /*3c290*/  STL.64 [R1+0xf0], R140 ;  /* 0x0000f08c01007387 */ /* 0x008fe80000100a00 */
[----:B------:R-:W-:Y:S04]  /*3c2a0*/  STL.64 [R1+0xf8], R142 ;  /* 0x0000f88e01007387 */ /* 0x000fe80000100a00 */
[----:B------:R-:W-:Y:S04]  /*3c2b0*/  STL.64 [R1+0x150], R136 ;  /* 0x0001508801007387 */ /* 0x000fe80000100a00 */
[----:B------:R-:W-:Y:S04]  /*3c2c0*/  STL.64 [R1+0x158], R138 ;  /* 0x0001588a01007387 */ /* 0x000fe80000100a00 */
[----:B-1----:R-:W-:Y:S04]  /*3c2d0*/  STL.64 [R1+0x160], R12 ;  /* 0x0001600c01007387 */ /* 0x002fe80000100a00 */
[----:B------:R-:W-:Y:S01]  /*3c2e0*/  STL.64 [R1+0x168], R14 ;  /* 0x0001680e01007387 */ /* 0x000fe20000100a00 */
[----:B----4-:R-:W-:Y:S01]  /*3c2f0*/  IMAD.MOV.U32 R8, RZ, RZ, R86 ;  /* 0x000000ffff087224 */ /* 0x010fe200078e0056 */
[----:B------:R-:W-:Y:S01]  /*3c300*/  MOV R9, R87 ;  /* 0x0000005700097202 */ /* 0x000fe20000000f00 */
[----:B------:R-:W-:-:S02]  /*3c310*/  IMAD.MOV.U32 R10, RZ, RZ, R82 ;  /* 0x000000ffff0a7224 */ /* 0x000fc400078e0052 */
[----:B------:R-:W-:Y:S01]  /*3c320*/  IMAD.MOV.U32 R11, RZ, RZ, R83 ;  /* 0x000000ffff0b7224 */ /* 0x000fe200078e0053 */
[----:B------:R-:W-:Y:S01]  /*3c330*/  MOV R83, R153 ;  /* 0x0000009900537202 */ /* 0x000fe20000000f00 */
[----:B------:R-:W-:Y:S02]  /*3c340*/  IMAD.MOV.U32 R82, RZ, RZ, R152 ;  /* 0x000000ffff527224 */ /* 0x000fe400078e0098 */
[----:B------:R-:W-:Y:S02]  /*3c350*/  IMAD.MOV.U32 R152, RZ, RZ, R166 ;  /* 0x000000ffff987224 */ /* 0x000fe400078e00a6 */
[----:B------:R-:W-:Y:S01]  /*3c360*/  IMAD.MOV.U32 R153, RZ, RZ, R167 ;  /* 0x000000ffff997224 */ /* 0x000fe200078e00a7 */
[----:B--2---:R1:W-:Y:S04]  /*3c370*/  STS.128 [R2+0x80], R124 ;  /* 0x0000807c02007388 */ /* 0x0043e80000000c00 */
[----:B------:R-:W-:Y:S06]  /*3c380*/  BAR.SYNC.DEFER_BLOCKING 0x0 ;  /* 0x0000000000007b1d */ /* 0x000fec0000010000 */
[----:B------:R-:W2:Y:S01]  /*3c390*/  LDS.128 R12, [R0] ;  /* 0x00000000000c7984 */ /* 0x000ea20000000c00 */
[----:B-1----:R-:W-:-:S02]  /*3c3a0*/  IMAD.MOV.U32 R124, RZ, RZ, R84 ;  /* 0x000000ffff7c7224 */ /* 0x002fc400078e0054 */
[----:B------:R-:W-:Y:S01]  /*3c3b0*/  IMAD.MOV.U32 R125, RZ, RZ, R85 ;  /* 0x000000ffff7d7224 */ /* 0x000fe200078e0055 */
[----:B------:R-:W1:Y:S04]  /*3c3c0*/  LDS.128 R128, [R228] ;  /* 0x00000000e4807984 */ /* 0x000e680000000c00 */
[----:B------:R-:W3:Y:S01]  /*3c3d0*/  LDS.128 R84, [R3] ;  /* 0x0000000003547984 */ /* 0x000ee20000000c00 */
[----:B------:R-:W-:Y:S01]  /*3c3e0*/  MOV R126, R80 ;  /* 0x00000050007e7202 */ /* 0x000fe20000000f00 */
[----:B------:R-:W-:Y:S01]  /*3c3f0*/  IMAD.MOV.U32 R127, RZ, RZ, R81 ;  /* 0x000000ffff7f7224 */ /* 0x000fe200078e0051 */
[----:B------:R-:W-:Y:S01]  /*3c400*/  MOV R80, R164 ;  /* 0x000000a400507202 */ /* 0x000fe20000000f00 */
[----:B------:R-:W-:Y:S01]  /*3c410*/  IMAD.MOV.U32 R81, RZ, RZ, R165 ;  /* 0x000000ffff517224 */ /* 0x000fe200078e00a5 */
[----:B--2---:R-:W-:Y:S04]  /*3c420*/  STL.64 [R1+0x70], R12 ;  /* 0x0000700c01007387 */ /* 0x004fe80000100a00 */
[----:B------:R-:W-:Y:S04]  /*3c430*/  STL.64 [R1+0x78], R14 ;  /* 0x0000780e01007387 */ /* 0x000fe80000100a00 */
[----:B------:R-:W2:Y:S04]  /*3c440*/  LDS.128 R12, [R252] ;  /* 0x00000000fc0c7984 */ /* 0x000ea80000000c00 */
[----:B------:R-:W-:Y:S06]  /*3c450*/  BAR.SYNC.DEFER_BLOCKING 0x0 ;  /* 0x0000000000007b1d */ /* 0x000fec0000010000 */
[----:B------:R-:W-:Y:S04]  /*3c460*/  STS.128 [R2], R124 ;  /* 0x0000007c02007388 */ /* 0x000fe80000000c00 */
[----:B------:R4:W-:Y:S04]  /*3c470*/  STS.128 [R2+0x80], R8 ;  /* 0x0000800802007388 */ /* 0x0009e80000000c00 */
[----:B------:R-:W-:Y:S04]  /*3c480*/  STS.128 [R2+0x400], R80 ;  /* 0x0004005002007388 */ /* 0x000fe80000000c00 */
[----:B------:R-:W-:Y:S04]  /*3c490*/  STS.128 [R2+0x480], R152 ;  /* 0x0004809802007388 */ /* 0x000fe80000000c00 */
[----:B------:R-:W-:Y:S06]  /*3c4a0*/  BAR.SYNC.DEFER_BLOCKING 0x0 ;  /* 0x0000000000007b1d */ /* 0x000fec0000010000 */
[----:B-1----:R-:W-:Y:S04]  /*3c4b0*/  STL.64 [R1+0xc0], R128 ;  /* 0x0000c08001007387 */ /* 0x002fe80000100a00 */
[----:B------:R-:W-:Y:S04]  /*3c4c0*/  STL.64 [R1+0xc8], R130 ;  /* 0x0000c88201007387 */ /* 0x000fe80000100a00 */
[----:B---3--:R-:W-:Y:S01]  /*3c4d0*/  STL.64 [R1+0x100], R84 ;  /* 0x0001005401007387 */ /* 0x008fe20000100a00 */
[----:B----4-:R-:W-:-:S03]  /*3c4e0*/  IMAD.MOV.U32 R10, RZ, RZ, R20 ;  /* 0x000000ffff0a7224 */ /* 0x010fc600078e0014 */
[----:B------:R-:W-:Y:S01]  /*3c4f0*/  STL.64 [R1+0x108], R86 ;  /* 0x0001085601007387 */ /* 0x000fe20000100a00 */
[----:B------:R-:W-:-:S03]  /*3c500*/  MOV R11, R21 ;  /* 0x00000015000b7202 */ /* 0x000fc60000000f00 */
[----:B------:R-:W1:Y:S01]  /*3c510*/  LDS.128 R236, [R0] ;  /* 0x0000000000ec7984 */ /* 0x000e620000000c00 */
[----:B------:R-:W-:-:S03]  /*3c520*/  MOV R8, R16 ;  /* 0x0000001000087202 */ /* 0x000fc60000000f00 */
[----:B------:R-:W3:Y:S01]  /*3c530*/  LDS.128 R84, [R228] ;  /* 0x00000000e4547984 */ /* 0x000ee20000000c00 */
[----:B------:R-:W-:Y:S02]  /*3c540*/  IMAD.MOV.U32 R9, RZ, RZ, R17 ;  /* 0x000000ffff097224 */ /* 0x000fe400078e0011 */
[----:B------:R-:W-:Y:S01]  /*3c550*/  IMAD.MOV.U32 R20, RZ, RZ, R18 ;  /* 0x000000ffff147224 */ /* 0x000fe200078e0012 */
[----:B------:R-:W4:Y:S01]  /*3c560*/  LDS.128 R80, [R3] ;  /* 0x0000000003507984 */ /* 0x000f220000000c00 */
[----:B------:R-:W-:-:S03]  /*3c570*/  IMAD.MOV.U32 R21, RZ, RZ, R19 ;  /* 0x000000ffff157224 */ /* 0x000fc600078e0013 */
[----:B------:R-:W3:Y:S04]  /*3c580*/  LDS.128 R16, [R252] ;  /* 0x00000000fc107984 */ /* 0x000ee80000000c00 */
[----:B------:R-:W-:Y:S06]  /*3c590*/  BAR.SYNC.DEFER_BLOCKING 0x0 ;  /* 0x0000000000007b1d */ /* 0x000fec0000010000 */
[----:B--2---:R2:W-:Y:S04]  /*3c5a0*/  STL.64 [R1+0x130], R12 ;  /* 0x0001300c01007387 */ /* 0x0045e80000100a00 */
[----:B------:R1:W-:Y:S04]  /*3c5b0*/  STL.64 [R1+0x138], R14 ;  /* 0x0001380e01007387 */ /* 0x0003e80000100a00 */
[----:B-1----:R-:W-:Y:S04]  /*3c5c0*/  STL [R1+0x13c4], R237 ;  /* 0x0013c4ed01007387 */ /* 0x002fe80000100800 */
[----:B------:R-:W-:Y:S04]  /*3c5d0*/  STL [R1+0x13b8], R238 ;  /* 0x0013b8ee01007387 */ /* 0x000fe80000100800 */
[----:B------:R-:W-:Y:S04]  /*3c5e0*/  STL [R1+0x13b4], R239 ;  /* 0x0013b4ef01007387 */ /* 0x000fe80000100800 */
[----:B---3--:R-:W-:Y:S04]  /*3c5f0*/  STL.64 [R1+0x60], R84 ;  /* 0x0000605401007387 */ /* 0x008fe80000100a00 */
[----:B------:R-:W-:Y:S04]  /*3c600*/  STL.64 [R1+0x68], R86 ;  /* 0x0000685601007387 */ /* 0x000fe80000100a00 */
[----:B----4-:R-:W-:Y:S04]  /*3c610*/  STL.64 [R1+0xd0], R80 ;  /* 0x0000d05001007387 */ /* 0x010fe80000100a00 */
[----:B------:R-:W-:Y:S04]  /*3c620*/  STL.64 [R1+0xd8], R82 ;  /* 0x0000d85201007387 */ /* 0x000fe80000100a00 */
[----:B------:R-:W-:Y:S01]  /*3c630*/  STL.64 [R1+0x110], R16 ;  /* 0x0001101001007387 */ /* 0x000fe20000100a00 */
[----:B--2---:R-:W-:-:S03]  /*3c640*/  MOV R12, R160 ;  /* 0x000000a0000c7202 */ /* 0x004fc60000000f00 */
[----:B------:R-:W-:Y:S01]  /*3c650*/  STL.64 [R1+0x118], R18 ;  /* 0x0001181201007387 */ /* 0x000fe20000100a00 */
[----:B------:R-:W-:-:S03]  /*3c660*/  IMAD.MOV.U32 R13, RZ, RZ, R161 ;  /* 0x000000ffff0d7224 */ /* 0x000fc600078e00a1 */
[----:B------:R1:W-:Y:S01]  /*3c670*/  STS.128 [R2+0x480], R20 ;  /* 0x0004801402007388 */ /* 0x0003e20000000c00 */
[----:B------:R-:W-:Y:S01]  /*3c680*/  IMAD.MOV.U32 R14, RZ, RZ, R172 ;  /* 0x000000ffff0e7224 */ /* 0x000fe200078e00ac */
[----:B------:R-:W-:-:S05]  /*3c690*/  MOV R15, R173 ;  /* 0x000000ad000f7202 */ /* 0x000fca0000000f00 */
[----:B------:R2:W-:Y:S04]  /*3c6a0*/  STS.128 [R2], R12 ;  /* 0x0000000c02007388 */ /* 0x0005e80000000c00 */
[----:B-1----:R-:W3:Y:S04]  /*3c6b0*/  LDL.LU R20, [R1+0x430] ;  /* 0x0004300001147983 */ /* 0x002ee80000300800 */
        /* <DEDUP_REMOVED lines=10> */
[----:B------:R1:W-:Y:S04]  /*3c760*/  STS.128 [R2+0x400], R8 ;  /* 0x0004000802007388 */ /* 0x0003e80000000c00 */
[----:B------:R-:W2:Y:S04]  /*3c770*/  LDL.LU R15, [R1+0x264] ;  /* 0x00026400010f7983 */ /* 0x000ea80000300800 */
[----:B-1----:R-:W3:Y:S04]  /*3c780*/  LDL.LU R8, [R1+0x128] ;  /* 0x0001280001087983 */ /* 0x002ee80000300800 */
[----:B------:R-:W3:Y:S04]  /*3c790*/  LDL.LU R9, [R1+0x12c] ;  /* 0x00012c0001097983 */ /* 0x000ee80000300800 */
[----:B------:R-:W3:Y:S04]  /*3c7a0*/  LDL.LU R10, [R1+0x268] ;  /* 0x00026800010a7983 */ /* 0x000ee80000300800 */
[----:B------:R-:W3:Y:S01]  /*3c7b0*/  LDL.LU R11, [R1+0x26c] ;  /* 0x00026c00010b7983 */ /* 0x000ee20000300800 */
[----:B------:R-:W-:-:S02]  /*3c7c0*/  IMAD.MOV.U32 R172, RZ, RZ, R162 ;  /* 0x000000ffffac7224 */ /* 0x000fc400078e00a2 */
[----:B------:R-:W-:-:S05]  /*3c7d0*/  IMAD.MOV.U32 R173, RZ, RZ, R163 ;  /* 0x000000ffffad7224 */ /* 0x000fca00078e00a3 */
[----:B------:R-:W-:Y:S04]  /*3c7e0*/  STS.128 [R2+0x80], R172 ;  /* 0x000080ac02007388 */ /* 0x000fe80000000c00 */
[----:B------:R-:W-:Y:S06]  /*3c7f0*/  BAR.SYNC.DEFER_BLOCKING 0x0 ;  /* 0x0000000000007b1d */ /* 0x000fec0000010000 */
[----:B------:R-:W1:Y:S04]  /*3c800*/  LDS.128 R80, [R0] ;  /* 0x0000000000507984 */ /* 0x000e680000000c00 */
[----:B------:R-:W1:Y:S04]  /*3c810*/  LDS.128 R124, [R228] ;  /* 0x00000000e47c7984 */ /* 0x000e680000000c00 */
[----:B------:R-:W1:Y:S04]  /*3c820*/  LDS.128 R84, [R3] ;  /* 0x0000000003547984 */ /* 0x000e680000000c00 */
[----:B-1----:R-:W-:Y:S01]  /*3c830*/  STL [R1+0x44], R81 ;  /* 0x0000445101007387 */ /* 0x002fe20000100800 */
[----:B------:R-:W-:Y:S01]  /*3c840*/  MOV R237, R80 ;  /* 0x0000005000ed7202 */ /* 0x000fe20000000f00 */
[----:B------:R-:W-:-:S02]  /*3c850*/  IMAD.MOV.U32 R239, RZ, RZ, R82 ;  /* 0x000000ffffef7224 */ /* 0x000fc400078e0052 */
[----:B------:R-:W-:Y:S04]  /*3c860*/  STL [R1+0x4c], R83 ;  /* 0x00004c5301007387 */ /* 0x000fe80000100800 */
[----:B------:R-:W1:Y:S04]  /*3c870*/  LDS.128 R80, [R252] ;  /* 0x00000000fc507984 */ /* 0x000e680000000c00 */
[----:B------:R-:W-:Y:S06]  /*3c880*/  BAR.SYNC.DEFER_BLOCKING 0x0 ;  /* 0x0000000000007b1d */ /* 0x000fec0000010000 */
[----:B------:R1:W-:Y:S04]  /*3c890*/  STL [R1+0x13bc], R239 ;  /* 0x0013bcef01007387 */ /* 0x0003e80000100800 */
[----:B------:R-:W-:Y:S04]  /*3c8a0*/  STL.64 [R1+0x50], R124 ;  /* 0x0000507c01007387 */ /* 0x000fe80000100a00 */
[----:B------:R-:W-:Y:S04]  /*3c8b0*/  STL.64 [R1+0x58], R126 ;  /* 0x0000587e01007387 */ /* 0x000fe80000100a00 */
[----:B------:R-:W-:Y:S04]  /*3c8c0*/  STL.64 [R1+0xa0], R84 ;  /* 0x0000a05401007387 */ /* 0x000fe80000100a00 */
[----:B------:R-:W-:Y:S01]  /*3c8d0*/  STL.64 [R1+0xa8], R86 ;  /* 0x0000a85601007387 */ /* 0x000fe20000100a00 */
[----:B-1----:R-:W-:-:S03]  /*3c8e0*/  IMAD.MOV.U32 R239, RZ, RZ, R80 ;  /* 0x000000ffffef7224 */ /* 0x002fc600078e0050 */
[----:B------:R-:W-:Y:S04]  /*3c8f0*/  STL.64 [R1+0xe8], R82 ;  /* 0x0000e85201007387 */ /* 0x000fe80000100a00 */
[----:B------:R-:W-:Y:S04]  /*3c900*/  STL [R1+0x13c0], R239 ;  /* 0x0013c0ef01007387 */ /* 0x000fe80000100800 */
[----:B----4-:R1:W-:Y:S04]  /*3c910*/  STS.128 [R2+0x80], R16 ;  /* 0x0000801002007388 */ /* 0x0103e80000000c00 */
[----:B-1----:R-:W4:Y:S04]  /*3c920*/  LDL.LU R16, [R1+0x30] ;  /* 0x0000300001107983 */ /* 0x002f280000300800 */
[----:B------:R-:W4:Y:S04]  /*3c930*/  LDL.LU R17, [R1+0x34] ;  /* 0x0000340001117983 */ /* 0x000f280000300800 */
[----:B------:R-:W4:Y:S04]  /*3c940*/  LDL.LU R18, [R1+0x80] ;  /* 0x0000800001127983 */ /* 0x000f280000300800 */
[----:B--2---:R1:W-:Y:S04]  /*3c950*/  STS.128 [R2+0x400], R12 ;  /* 0x0004000c02007388 */ /* 0x0043e80000000c00 */
[----:B------:R-:W4:Y:S04]  /*3c960*/  LDL.LU R19, [R1+0x84] ;  /* 0x0000840001137983 */ /* 0x000f280000300800 */
[----:B-1----:R-:W2:Y:S04]  /*3c970*/  LDL.LU R12, [R1+0x38] ;  /* 0x00003800010c7983 */ /* 0x002ea80000300800 */
[----:B------:R-:W2:Y:S04]  /*3c980*/  LDL.LU R13, [R1+0x3c] ;  /* 0x00003c00010d7983 */ /* 0x000ea80000300800 */
[----:B------:R-:W2:Y:S04]  /*3c990*/  LDL.LU R14, [R1+0x88] ;  /* 0x00008800010e7983 */ /* 0x000ea80000300800 */
[----:B---3--:R1:W-:Y:S04]  /*3c9a0*/  STS.128 [R2+0x480], R8 ;  /* 0x0004800802007388 */ /* 0x0083e80000000c00 */
[----:B------:R-:W2:Y:S01]  /*3c9b0*/  LDL.LU R15, [R1+0x8c] ;  /* 0x00008c00010f7983 */ /* 0x000ea20000300800 */
[----:B-1----:R-:W-:-:S03]  /*3c9c0*/  IMAD.MOV.U32 R8, RZ, RZ, R4 ;  /* 0x000000ffff087224 */ /* 0x002fc600078e0004 */
[----:B------:R-:W3:Y:S01]  /*3c9d0*/  LDL.LU R10, [R1+0x10] ;  /* 0x00001000010a7983 */ /* 0x000ee20000300800 */
[----:B------:R-:W-:Y:S01]  /*3c9e0*/  IMAD.MOV.U32 R9, RZ, RZ, R5 ;  /* 0x000000ffff097224 */ /* 0x000fe200078e0005 */
[----:B------:R-:W-:Y:S01]  /*3c9f0*/  MOV R4, R6 ;  /* 0x0000000600047202 */ /* 0x000fe20000000f00 */
[----:B------:R-:W-:Y:S01]  /*3ca00*/  IMAD.MOV.U32 R5, RZ, RZ, R7 ;  /* 0x000000ffff057224 */ /* 0x000fe200078e0007 */
[----:B------:R-:W3:Y:S04]  /*3ca10*/  LDL.LU R11, [R1+0x14] ;  /* 0x00001400010b7983 */ /* 0x000ee80000300800 */
[----:B------:R-:W3:Y:S04]  /*3ca20*/  LDL.LU R6, [R1+0x18] ;  /* 0x0000180001067983 */ /* 0x000ee80000300800 */
[----:B------:R-:W3:Y:S04]  /*3ca30*/  LDL.LU R7, [R1+0x1c] ;  /* 0x00001c0001077983 */ /* 0x000ee80000300800 */
[----:B------:R-:W-:Y:S04]  /*3ca40*/  STS.128 [R2], R20 ;  /* 0x0000001402007388 */ /* 0x000fe80000000c00 */
[----:B------:R-:W-:Y:S06]  /*3ca50*/  BAR.SYNC.DEFER_BLOCKING 0x0 ;  /* 0x0000000000007b1d */ /* 0x000fec0000010000 */
[----:B------:R-:W1:Y:S01]  /*3ca60*/  LDS.128 R20, [R0] ;  /* 0x0000000000147984 */ /* 0x000e620000000c00 */
[----:B------:R-:W-:-:S03]  /*3ca70*/  MOV R238, R81 ;  /* 0x0000005100ee7202 */ /* 0x000fc60000000f00 */
[----:B------:R-:W1:Y:S04]  /*3ca80*/  LDS.128 R84, [R228] ;  /* 0x00000000e4547984 */ /* 0x000e680000000c00 */
[----:B------:R-:W1:Y:S04]  /*3ca90*/  LDS.128 R80, [R3] ;  /* 0x0000000003507984 */ /* 0x000e680000000c00 */
[----:B-1----:R-:W-:Y:S04]  /*3caa0*/  STL.64 [R1+0x1b0], R20 ;  /* 0x0001b01401007387 */ /* 0x002fe80000100a00 */
[----:B------:R-:W-:Y:S04]  /*3cab0*/  STL.64 [R1+0x1b8], R22 ;  /* 0x0001b81601007387 */ /* 0x000fe80000100a00 */
[----:B------:R-:W1:Y:S04]  /*3cac0*/  LDS.128 R20, [R252] ;  /* 0x00000000fc147984 */ /* 0x000e680000000c00 */
[----:B------:R-:W-:Y:S06]  /*3cad0*/  BAR.SYNC.DEFER_BLOCKING 0x0 ;  /* 0x0000000000007b1d */ /* 0x000fec0000010000 */
[----:B------:R-:W-:Y:S04]  /*3cae0*/  STL.64 [R1+0x230], R84 ;  /* 0x0002305401007387 */ /* 0x000fe80000100a00 */
[----:B------:R-:W-:Y:S04]  /*3caf0*/  STL.64 [R1+0x238], R86 ;  /* 0x0002385601007387 */ /* 0x000fe80000100a00 */
[----:B------:R-:W-:Y:S04]  /*3cb00*/  STL.64 [R1+0x2a0], R80 ;  /* 0x0002a05001007387 */ /* 0x000fe80000100a00 */
[----:B------:R-:W-:Y:S04]  /*3cb10*/  STL.64 [R1+0x2a8], R82 ;  /* 0x0002a85201007387 */ /* 0x000fe80000100a00 */
[----:B-1----:R-:W-:Y:S04]  /*3cb20*/  STL.64 [R1+0x2c0], R20 ;  /* 0x0002c01401007387 */ /* 0x002fe80000100a00 */
[----:B------:R-:W-:Y:S04]  /*3cb30*/  STL.64 [R1+0x2c8], R22 ;  /* 0x0002c81601007387 */ /* 0x000fe80000100a00 */
[----:B----4-:R1:W-:Y:S04]  /*3cb40*/  STS.128 [R2], R16 ;  /* 0x0000001002007388 */ /* 0x0103e80000000c00 */
[----:B--2---:R2:W-:Y:S04]  /*3cb50*/  STS.128 [R2+0x80], R12 ;  /* 0x0000800c02007388 */ /* 0x0045e80000000c00 */
[----:B---3--:R-:W-:Y:S04]  /*3cb60*/  STS.128 [R2+0x400], R8 ;  /* 0x0004000802007388 */ /* 0x008fe80000000c00 */
[----:B------:R-:W-:Y:S04]  /*3cb70*/  STS.128 [R2+0x480], R4 ;  /* 0x0004800402007388 */ /* 0x000fe80000000c00 */
[----:B------:R-:W-:Y:S06]  /*3cb80*/  BAR.SYNC.DEFER_BLOCKING 0x0 ;  /* 0x0000000000007b1d */ /* 0x000fec0000010000 */
[----:B------:R-:W3:Y:S04]  /*3cb90*/  LDS.128 R4, [R0] ;  /* 0x0000000000047984 */ /* 0x000ee80000000c00 */
[----:B------:R-:W4:Y:S04]  /*3cba0*/  LDS.128 R20, [R228] ;  /* 0x00000000e4147984 */ /* 0x000f280000000c00 */
[----:B------:R-:W4:Y:S01]  /*3cbb0*/  LDS.128 R8, [R3] ;  /* 0x0000000003087984 */ /* 0x000f220000000c00 */
[----:B-1----:R-:W-:Y:S01]  /*3cbc0*/  IMAD.MOV.U32 R18, RZ, RZ, R72 ;  /* 0x000000ffff127224 */ /* 0x002fe200078e0048 */
[----:B------:R-:W-:Y:S01]  /*3cbd0*/  MOV R17, R77 ;  /* 0x0000004d00117202 */ /* 0x000fe20000000f00 */
[----:B------:R-:W-:Y:S01]  /*3cbe0*/  IMAD.MOV.U32 R19, RZ, RZ, R73 ;  /* 0x000000ffff137224 */ /* 0x000fe200078e0049 */
[----:B------:R-:W-:Y:S01]  /*3cbf0*/  MOV R72, R78 ;  /* 0x0000004e00487202 */ /* 0x000fe20000000f00 */
[----:B--2---:R-:W-:Y:S01]  /*3cc00*/  IMAD.MOV.U32 R14, RZ, RZ, R108 ;  /* 0x000000ffff0e7224 */ /* 0x004fe200078e006c */
[----:B------:R-:W-:Y:S01]  /*3cc10*/  MOV R13, R149 ;  /* 0x00000095000d7202 */ /* 0x000fe20000000f00 */
[----:B------:R-:W-:Y:S01]  /*3cc20*/  IMAD.MOV.U32 R15, RZ, RZ, R109 ;  /* 0x000000ffff0f7224 */ /* 0x000fe200078e006d */
[----:B------:R-:W-:Y:S01]  /*3cc30*/  MOV R108, R150 ;  /* 0x00000096006c7202 */ /* 0x000fe20000000f00 */
[----:B------:R-:W-:Y:S01]  /*3cc40*/  IMAD.MOV.U32 R16, RZ, RZ, R76 ;  /* 0x000000ffff107224 */ /* 0x000fe200078e004c */
[----:B---3--:R-:W-:Y:S04]  /*3cc50*/  STL.64 [R1+0x120], R4 ;  /* 0x0001200401007387 */ /* 0x008fe80000100a00 */
[----:B------:R-:W-:Y:S04]  /*3cc60*/  STL.64 [R1+0x128], R6 ;  /* 0x0001280601007387 */ /* 0x000fe80000100a00 */
[----:B------:R-:W1:Y:S04]  /*3cc70*/  LDS.128 R4, [R252] ;  /* 0x00000000fc047984 */ /* 0x000e680000000c00 */
[----:B------:R-:W-:Y:S01]  /*3cc80*/  BAR.SYNC.DEFER_BLOCKING 0x0 ;  /* 0x0000000000007b1d */ /* 0x000fe20000010000 */
[----:B------:R-:W-:-:S02]  /*3cc90*/  IMAD.MOV.U32 R73, RZ, RZ, R79 ;  /* 0x000000ffff497224 */ /* 0x000fc400078e004f */
[----:B------:R-:W-:Y:S02]  /*3cca0*/  IMAD.MOV.U32 R12, RZ, RZ, R148 ;  /* 0x000000ffff0c7224 */ /* 0x000fe400078e0094 */
[----:B------:R-:W-:Y:S01]  /*3ccb0*/  IMAD.MOV.U32 R109, RZ, RZ, R151 ;  /* 0x000000ffff6d7224 */ /* 0x000fe200078e0097 */
[----:B------:R-:W-:Y:S04]  /*3ccc0*/  STS.128 [R2], R16 ;  /* 0x0000001002007388 */ /* 0x000fe80000000c00 */
[----:B------:R-:W-:Y:S04]  /*3ccd0*/  STS.128 [R2+0x80], R72 ;  /* 0x0000804802007388 */ /* 0x000fe80000000c00 */
[----:B------:R-:W-:Y:S04]  /*3cce0*/  STS.128 [R2+0x400], R12 ;  /* 0x0004000c02007388 */ /* 0x000fe80000000c00 */
[----:B------:R-:W-:Y:S04]  /*3ccf0*/  STS.128 [R2+0x480], R108 ;  /* 0x0004806c02007388 */ /* 0x000fe80000000c00 */
[----:B------:R-:W-:Y:S06]  /*3cd00*/  BAR.SYNC.DEFER_BLOCKING 0x0 ;  /* 0x0000000000007b1d */ /* 0x000fec0000010000 */
[----:B------:R-:W2:Y:S04]  /*3cd10*/  LDS.128 R12, [R0] ;  /* 0x00000000000c7984 */ /* 0x000ea80000000c00 */
[----:B----4-:R-:W-:Y:S04]  /*3cd20*/  STL.64 [R1+0x1c0], R20 ;  /* 0x0001c01401007387 */ /* 0x010fe80000100a00 */
[----:B------:R-:W-:Y:S04]  /*3cd30*/  STL.64 [R1+0x1c8], R22 ;  /* 0x0001c81601007387 */ /* 0x000fe80000100a00 */
[----:B------:R3:W-:Y:S04]  /*3cd40*/  STL.64 [R1+0x290], R8 ;  /* 0x0002900801007387 */ /* 0x0007e80000100a00 */
[----:B------:R4:W-:Y:S04]  /*3cd50*/  STL.64 [R1+0x298], R10 ;  /* 0x0002980a01007387 */ /* 0x0009e80000100a00 */
[----:B-1----:R-:W-:Y:S04]  /*3cd60*/  STL.64 [R1+0x2b0], R4 ;  /* 0x0002b00401007387 */ /* 0x002fe80000100a00 */
[----:B------:R-:W1:Y:S04]  /*3cd70*/  LDS.128 R20, [R228] ;  /* 0x00000000e4147984 */ /* 0x000e680000000c00 */
[----:B------:R-:W-:Y:S04]  /*3cd80*/  STL.64 [R1+0x2b8], R6 ;  /* 0x0002b80601007387 */ /* 0x000fe80000100a00 */
[----:B------:R-:W1:Y:S04]  /*3cd90*/  LDS.128 R16, [R3] ;  /* 0x0000000003107984 */ /* 0x000e680000000c00 */
[----:B--2---:R-:W-:Y:S04]  /*3cda0*/  STL.64 [R1+0x30], R12 ;  /* 0x0000300c01007387 */ /* 0x004fe80000100a00 */
[----:B------:R-:W-:Y:S04]  /*3cdb0*/  STL.64 [R1+0x38], R14 ;  /* 0x0000380e01007387 */ /* 0x000fe80000100a00 */
[----:B------:R-:W2:Y:S01]  /*3cdc0*/  LDS.128 R12, [R252] ;  /* 0x00000000fc0c7984 */ /* 0x000ea20000000c00 */
[----:B---3--:R-:W-:Y:S01]  /*3cdd0*/  IMAD.MOV.U32 R8, RZ, RZ, R156 ;  /* 0x000000ffff087224 */ /* 0x008fe200078e009c */
[----:B------:R-:W-:Y:S01]  /*3cde0*/  MOV R9, R157 ;  /* 0x0000009d00097202 */ /* 0x000fe20000000f00 */
[----:B----4-:R-:W-:-:S02]  /*3cdf0*/  IMAD.MOV.U32 R10, RZ, RZ, R104 ;  /* 0x000000ffff0a7224 */ /* 0x010fc400078e0068 */
[----:B------:R-:W-:Y:S01]  /*3ce00*/  IMAD.MOV.U32 R11, RZ, RZ, R105 ;  /* 0x000000ffff0b7224 */ /* 0x000fe200078e0069 */
[----:B------:R-:W-:Y:S06]  /*3ce10*/  BAR.SYNC.DEFER_BLOCKING 0x0 ;  /* 0x0000000000007b1d */ /* 0x000fec0000010000 */
[----:B-1----:R-:W-:Y:S04]  /*3ce20*/  STL.64 [R1+0x180], R20 ;  /* 0x0001801401007387 */ /* 0x002fe80000100a00 */
[----:B------:R-:W-:Y:S04]  /*3ce30*/  STL.64 [R1+0x188], R22 ;  /* 0x0001881601007387 */ /* 0x000fe80000100a00 */
[----:B------:R1:W-:Y:S04]  /*3ce40*/  STL.64 [R1+0x1f0], R16 ;  /* 0x0001f01001007387 */ /* 0x0003e80000100a00 */
[----:B------:R3:W-:Y:S01]  /*3ce50*/  STL.64 [R1+0x1f8], R18 ;  /* 0x0001f81201007387 */ /* 0x0007e20000100a00 */
[----:B------:R-:W-:Y:S01]  /*3ce60*/  IMAD.MOV.U32 R4, RZ, RZ, R24 ;  /* 0x000000ffff047224 */ /* 0x000fe200078e0018 */
[----:B------:R-:W-:Y:S01]  /*3ce70*/  MOV R5, R25 ;  /* 0x0000001900057202 */ /* 0x000fe20000000f00 */
[----:B------:R-:W-:Y:S01]  /*3ce80*/  IMAD.MOV.U32 R6, RZ, RZ, R28 ;  /* 0x000000ffff067224 */ /* 0x000fe200078e001c */
[----:B--2---:R2:W-:Y:S04]  /*3ce90*/  STL.64 [R1+0x260], R12 ;  /* 0x0002600c01007387 */ /* 0x0045e80000100a00 */
[----:B------:R2:W-:Y:S04]  /*3cea0*/  STL.64 [R1+0x268], R14 ;  /* 0x0002680e01007387 */ /* 0x0005e80000100a00 */
[----:B-1----:R-:W4:Y:S04]  /*3ceb0*/  LDL.LU R16, [R1+0x670] ;  /* 0x0006700001107983 */ /* 0x002f280000300800 */
[----:B------:R-:W4:Y:S04]  /*3cec0*/  LDL.LU R17, [R1+0x674] ;  /* 0x0006740001117983 */ /* 0x000f280000300800 */
[----:B---3--:R-:W4:Y:S01]  /*3ced0*/  LDL.LU R18, [R1+0x6a0] ;  /* 0x0006a00001127983 */ /* 0x008f220000300800 */
[----:B------:R-:W-:-:S03]  /*3cee0*/  IMAD.MOV.U32 R7, RZ, RZ, R29 ;  /* 0x000000ffff077224 */ /* 0x000fc600078e001d */
[----:B------:R-:W4:Y:S04]  /*3cef0*/  LDL.LU R19, [R1+0x6a4] ;  /* 0x0006a40001137983 */ /* 0x000f280000300800 */
[----:B--2---:R-:W2:Y:S04]  /*3cf00*/  LDL.LU R12, [R1+0x678] ;  /* 0x00067800010c7983 */ /* 0x004ea80000300800 */
[----:B------:R-:W2:Y:S04]  /*3cf10*/  LDL.LU R13, [R1+0x67c] ;  /* 0x00067c00010d7983 */ /* 0x000ea80000300800 */
[----:B------:R-:W2:Y:S04]  /*3cf20*/  LDL.LU R14, [R1+0x6a8] ;  /* 0x0006a800010e7983 */ /* 0x000ea80000300800 */
[----:B------:R1:W-:Y:S04]  /*3cf30*/  STS.128 [R2], R8 ;  /* 0x0000000802007388 */ /* 0x0003e80000000c00 */
[----:B------:R-:W2:Y:S04]  /*3cf40*/  LDL.LU R15, [R1+0x6ac] ;  /* 0x0006ac00010f7983 */ /* 0x000ea80000300800 */
[----:B------:R3:W-:Y:S04]  /*3cf50*/  STS.128 [R2+0x400], R4 ;  /* 0x0004000402007388 */ /* 0x0007e80000000c00 */
[----:B-1----:R-:W4:Y:S04]  /*3cf60*/  LDL.LU R8, [R1+0x3e0] ;  /* 0x0003e00001087983 */ /* 0x002f280000300800 */
[----:B------:R-:W4:Y:S04]  /*3cf70*/  LDL.LU R9, [R1+0x3e4] ;  /* 0x0003e40001097983 */ /* 0x000f280000300800 */
[----:B------:R-:W4:Y:S04]  /*3cf80*/  LDL.LU R10, [R1+0x5a0] ;  /* 0x0005a000010a7983 */ /* 0x000f280000300800 */
[----:B------:R-:W4:Y:S04]  /*3cf90*/  LDL.LU R11, [R1+0x5a4] ;  /* 0x0005a400010b7983 */ /* 0x000f280000300800 */
[----:B---3--:R-:W3:Y:S04]  /*3cfa0*/  LDL.LU R4, [R1+0x3e8] ;  /* 0x0003e80001047983 */ /* 0x008ee80000300800 */
[----:B------:R-:W3:Y:S04]  /*3cfb0*/  LDL.LU R5, [R1+0x3ec] ;  /* 0x0003ec0001057983 */ /* 0x000ee80000300800 */
[----:B------:R-:W3:Y:S04]  /*3cfc0*/  LDL.LU R6, [R1+0x5a8] ;  /* 0x0005a80001067983 */ /* 0x000ee80000300800 */
[----:B------:R-:W3:Y:S01]  /*3cfd0*/  LDL.LU R7, [R1+0x5ac] ;  /* 0x0005ac0001077983 */ /* 0x000ee20000300800 */
[----:B------:R-:W-:Y:S01]  /*3cfe0*/  MOV R104, R158 ;  /* 0x0000009e00687202 */ /* 0x000fe20000000f00 */
[----:B------:R-:W-:Y:S01]  /*3cff0*/  IMAD.MOV.U32 R105, RZ, RZ, R159 ;  /* 0x000000ffff697224 */ /* 0x000fe200078e009f */
[----:B------:R-:W-:Y:S01]  /*3d000*/  MOV R28, R26 ;  /* 0x0000001a001c7202 */ /* 0x000fe20000000f00 */
[----:B------:R-:W-:-:S03]  /*3d010*/  IMAD.MOV.U32 R29, RZ, RZ, R27 ;  /* 0x000000ffff1d7224 */ /* 0x000fc600078e001b */
[----:B------:R-:W-:Y:S04]  /*3d020*/  STS.128 [R2+0x80], R104 ;  /* 0x0000806802007388 */ /* 0x000fe80000000c00 */
[----:B------:R-:W-:Y:S04]  /*3d030*/  STS.128 [R2+0x480], R28 ;  /* 0x0004801c02007388 */ /* 0x000fe80000000c00 */
[----:B------:R-:W-:Y:S06]  /*3d040*/  BAR.SYNC.DEFER_BLOCKING 0x0 ;  /* 0x0000000000007b1d */ /* 0x000fec0000010000 */
[----:B------:R-:W1:Y:S04]  /*3d050*/  LDS.128 R20, [R0] ;  /* 0x0000000000147984 */ /* 0x000e680000000c00 */
        /* <DEDUP_REMOVED lines=12> */
[----:B--2---:R1:W-:Y:S04]  /*3d120*/  STS.128 [R2+0x80], R12 ;  /* 0x0000800c02007388 */ /* 0x0043e80000000c00 */
[----:B-1----:R-:W2:Y:S04]  /*3d130*/  LDL.LU R12, [R1+0x90] ;  /* 0x00009000010c7983 */ /* 0x002ea80000300800 */
[----:B------:R-:W2:Y:S04]  /*3d140*/  LDL.LU R13, [R1+0x94] ;  /* 0x00009400010d7983 */ /* 0x000ea80000300800 */
[----:B------:R-:W2:Y:S04]  /*3d150*/  LDL.LU R14, [R1+0x140] ;  /* 0x00014000010e7983 */ /* 0x000ea80000300800 */
[----:B----4-:R1:W-:Y:S04]  /*3d160*/  STS.128 [R2+0x400], R8 ;  /* 0x0004000802007388 */ /* 0x0103e80000000c00 */
[----:B------:R-:W2:Y:S04]  /*3d170*/  LDL.LU R15, [R1+0x144] ;  /* 0x00014400010f7983 */ /* 0x000ea80000300800 */
[----:B---3--:R3:W-:Y:S04]  /*3d180*/  STS.128 [R2+0x480], R4 ;  /* 0x0004800402007388 */ /* 0x0087e80000000c00 */
[----:B-1----:R-:W4:Y:S04]  /*3d190*/  LDL.LU R8, [R1+0x98] ;  /* 0x0000980001087983 */ /* 0x002f280000300800 */
[----:B------:R-:W4:Y:S04]  /*3d1a0*/  LDL.LU R9, [R1+0x9c] ;  /* 0x00009c0001097983 */ /* 0x000f280000300800 */
[----:B------:R-:W4:Y:S04]  /*3d1b0*/  LDL.LU R10, [R1+0x148] ;  /* 0x00014800010a7983 */ /* 0x000f280000300800 */
[----:B------:R-:W4:Y:S01]  /*3d1c0*/  LDL.LU R11, [R1+0x14c] ;  /* 0x00014c00010b7983 */ /* 0x000f220000300800 */
[----:B---3--:R-:W-:Y:S01]  /*3d1d0*/  IMAD.MOV.U32 R6, RZ, RZ, R248 ;  /* 0x000000ffff067224 */ /* 0x008fe200078e00f8 */
[----:B------:R-:W-:-:S02]  /*3d1e0*/  MOV R7, R249 ;  /* 0x000000f900077202 */ /* 0x000fc40000000f00 */
[----:B------:R-:W3:Y:S04]  /*3d1f0*/  LDL.LU R4, [R1] ;  /* 0x0000000001047983 */ /* 0x000ee80000300800 */
[----:B------:R-:W3:Y:S04]  /*3d200*/  LDL.LU R5, [R1+0x4] ;  /* 0x0000040001057983 */ /* 0x000ee80000300800 */
[----:B------:R-:W3:Y:S04]  /*3d210*/  LDL.LU R248, [R1+0x8] ;  /* 0x0000080001f87983 */ /* 0x000ee80000300800 */
[----:B------:R-:W3:Y:S04]  /*3d220*/  LDL.LU R249, [R1+0xc] ;  /* 0x00000c0001f97983 */ /* 0x000ee80000300800 */
[----:B------:R-:W-:Y:S04]  /*3d230*/  STS.128 [R2], R16 ;  /* 0x0000001002007388 */ /* 0x000fe80000000c00 */
        /* <DEDUP_REMOVED lines=14> */
[----:B--2---:R-:W-:Y:S04]  /*3d320*/  STS.128 [R2], R12 ;  /* 0x0000000c02007388 */ /* 0x004fe80000000c00 */
[----:B----4-:R-:W-:Y:S04]  /*3d330*/  STS.128 [R2+0x80], R8 ;  /* 0x0000800802007388 */ /* 0x010fe80000000c00 */
[----:B---3--:R1:W-:Y:S04]  /*3d340*/  STS.128 [R2+0x400], R4 ;  /* 0x0004000402007388 */ /* 0x0083e80000000c00 */
[----:B------:R-:W-:Y:S04]  /*3d350*/  STS.128 [R2+0x480], R248 ;  /* 0x000480f802007388 */ /* 0x000fe80000000c00 */
[----:B------:R-:W-:Y:S06]  /*3d360*/  BAR.SYNC.DEFER_BLOCKING 0x0 ;  /* 0x0000000000007b1d */ /* 0x000fec0000010000 */
[----:B------:R-:W2:Y:S04]  /*3d370*/  LDS.128 R8, [R0] ;  /* 0x0000000000087984 */ /* 0x000ea80000000c00 */
[----:B------:R-:W3:Y:S04]  /*3d380*/  LDS.128 R20, [R228] ;  /* 0x00000000e4147984 */ /* 0x000ee80000000c00 */
[----:B------:R-:W4:Y:S01]  /*3d390*/  LDS.128 R16, [R3] ;  /* 0x0000000003107984 */ /* 0x000f220000000c00 */
[----:B-1----:R-:W-:Y:S01]  /*3d3a0*/  MOV R6, R48 ;  /* 0x0000003000067202 */ /* 0x002fe20000000f00 */
[----:B------:R-:W-:Y:S01]  /*3d3b0*/  IMAD.MOV.U32 R7, RZ, RZ, R49 ;  /* 0x000000ffff077224 */ /* 0x000fe200078e0031 */
[----:B------:R-:W-:Y:S01]  /*3d3c0*/  MOV R14, R92 ;  /* 0x0000005c000e7202 */ /* 0x000fe20000000f00 */
[----:B------:R-:W-:Y:S01]  /*3d3d0*/  IMAD.MOV.U32 R15, RZ, RZ, R93 ;  /* 0x000000ffff0f7224 */ /* 0x000fe200078e005d */
[----:B------:R-:W-:Y:S01]  /*3d3e0*/  MOV R49, R47 ;  /* 0x0000002f00317202 */ /* 0x000fe20000000f00 */
[----:B------:R-:W-:Y:S01]  /*3d3f0*/  IMAD.MOV.U32 R4, RZ, RZ, R44 ;  /* 0x000000ffff047224 */ /* 0x000fe200078e002c */
[----:B------:R-:W-:Y:S01]  /*3d400*/  MOV R93, R91 ;  /* 0x0000005b005d7202 */ /* 0x000fe20000000f00 */
[----:B------:R-:W-:-:S02]  /*3d410*/  IMAD.MOV.U32 R5, RZ, RZ, R45 ;  /* 0x000000ffff057224 */ /* 0x000fc400078e002d */
[----:B------:R-:W-:Y:S01]  /*3d420*/  IMAD.MOV.U32 R48, RZ, RZ, R46 ;  /* 0x000000ffff307224 */ /* 0x000fe200078e002e */
[----:B--2---:R-:W-:Y:S04]  /*3d430*/  STL.64 [R1+0x140], R8 ;  /* 0x0001400801007387 */ /* 0x004fe80000100a00 */
        /* <DEDUP_REMOVED lines=12> */
[----:B---3--:R-:W-:Y:S04]  /*3d500*/  STL.64 [R1+0x300], R20 ;  /* 0x0003001401007387 */ /* 0x008fe80000100a00 */
[----:B------:R-:W-:Y:S04]  /*3d510*/  STL.64 [R1+0x308], R22 ;  /* 0x0003081601007387 */ /* 0x000fe80000100a00 */
[----:B----4-:R-:W-:Y:S04]  /*3d520*/  STL.64 [R1+0x340], R16 ;  /* 0x0003401001007387 */ /* 0x010fe80000100a00 */
[----:B------:R-:W-:Y:S04]  /*3d530*/  STL.64 [R1+0x348], R18 ;  /* 0x0003481201007387 */ /* 0x000fe80000100a00 */
[----:B-1----:R1:W-:Y:S04]  /*3d540*/  STL.64 [R1+0x370], R8 ;  /* 0x0003700801007387 */ /* 0x0023e80000100a00 */
[----:B------:R-:W3:Y:S04]  /*3d550*/  LDS.128 R20, [R228] ;  /* 0x00000000e4147984 */ /* 0x000ee80000000c00 */
[----:B------:R4:W-:Y:S04]  /*3d560*/  STL.64 [R1+0x378], R10 ;  /* 0x0003780a01007387 */ /* 0x0009e80000100a00 */
[----:B------:R-:W3:Y:S04]  /*3d570*/  LDS.128 R16, [R3] ;  /* 0x0000000003107984 */ /* 0x000ee80000000c00 */
[----:B--2---:R-:W-:Y:S04]  /*3d580*/  STL.64 [R1], R12 ;  /* 0x0000000c01007387 */ /* 0x004fe80000100a00 */
[----:B------:R-:W-:Y:S04]  /*3d590*/  STL.64 [R1+0x8], R14 ;  /* 0x0000080e01007387 */ /* 0x000fe80000100a00 */
[----:B------:R-:W2:Y:S01]  /*3d5a0*/  LDS.128 R12, [R252] ;  /* 0x00000000fc0c7984 */ /* 0x000ea20000000c00 */
[----:B-1----:R-:W-:Y:S01]  /*3d5b0*/  IMAD.MOV.U32 R8, RZ, RZ, R168 ;  /* 0x000000ffff087224 */ /* 0x002fe200078e00a8 */
[----:B----4-:R-:W-:Y:S01]  /*3d5c0*/  MOV R10, R112 ;  /* 0x00000070000a7202 */ /* 0x010fe20000000f00 */
[----:B------:R-:W-:-:S02]  /*3d5d0*/  IMAD.MOV.U32 R9, RZ, RZ, R169 ;  /* 0x000000ffff097224 */ /* 0x000fc400078e00a9 */
[----:B------:R-:W-:Y:S01]  /*3d5e0*/  IMAD.MOV.U32 R11, RZ, RZ, R113 ;  /* 0x000000ffff0b7224 */ /* 0x000fe200078e0071 */
[----:B------:R-:W-:Y:S06]  /*3d5f0*/  BAR.SYNC.DEFER_BLOCKING 0x0 ;  /* 0x0000000000007b1d */ /* 0x000fec0000010000 */
[----:B---3--:R-:W-:Y:S04]  /*3d600*/  STL.64 [R1+0x2d0], R20 ;  /* 0x0002d01401007387 */ /* 0x008fe80000100a00 */
        /* <DEDUP_REMOVED lines=19> */
[----:B-1----:R-:W2:Y:S04]  /*3d740*/  LDL.LU R8, [R1+0x650] ;  /* 0x0006500001087983 */ /* 0x002ea80000300800 */
[----:B------:R-:W2:Y:S04]  /*3d750*/  LDL.LU R9, [R1+0x654] ;  /* 0x0006540001097983 */ /* 0x000ea80000300800 */
[----:B------:R-:W2:Y:S04]  /*3d760*/  LDL.LU R10, [R1+0x6d0] ;  /* 0x0006d000010a7983 */ /* 0x000ea80000300800 */
[----:B------:R-:W2:Y:S04]  /*3d770*/  LDL.LU R11, [R1+0x6d4] ;  /* 0x0006d400010b7983 */ /* 0x000ea80000300800 */
[----:B---3--:R-:W3:Y:S04]  /*3d780*/  LDL.LU R4, [R1+0x658] ;  /* 0x0006580001047983 */ /* 0x008ee80000300800 */
[----:B------:R-:W3:Y:S04]  /*3d790*/  LDL.LU R5, [R1+0x65c] ;  /* 0x00065c0001057983 */ /* 0x000ee80000300800 */
[----:B------:R-:W3:Y:S04]  /*3d7a0*/  LDL.LU R6, [R1+0x6d8] ;  /* 0x0006d80001067983 */ /* 0x000ee80000300800 */
[----:B------:R-:W3:Y:S01]  /*3d7b0*/  LDL.LU R7, [R1+0x6dc] ;  /* 0x0006dc0001077983 */ /* 0x000ee20000300800 */
[----:B------:R-:W-:Y:S01]  /*3d7c0*/  IMAD.MOV.U32 R112, RZ, RZ, R170 ;  /* 0x000000ffff707224 */ /* 0x000fe200078e00aa */
[----:B------:R-:W-:Y:S01]  /*3d7d0*/  MOV R113, R171 ;  /* 0x000000ab00717202 */ /* 0x000fe20000000f00 */
[----:B------:R-:W-:Y:S01]  /*3d7e0*/  IMAD.MOV.U32 R36, RZ, RZ, R34 ;  /* 0x000000ffff247224 */ /* 0x000fe200078e0022 */
[----:B------:R-:W-:-:S03]  /*3d7f0*/  MOV R37, R35 ;  /* 0x0000002300257202 */ /* 0x000fc60000000f00 */
[----:B------:R-:W-:Y:S04]  /*3d800*/  STS.128 [R2+0x80], R112 ;  /* 0x0000807002007388 */ /* 0x000fe80000000c00 */
[----:B------:R-:W-:Y:S04]  /*3d810*/  STS.128 [R2+0x480], R36 ;  /* 0x0004802402007388 */ /* 0x000fe80000000c00 */
[----:B------:R-:W-:Y:S06]  /*3d820*/  BAR.SYNC.DEFER_BLOCKING 0x0 ;  /* 0x0000000000007b1d */ /* 0x000fec0000010000 */
[----:B------:R-:W1:Y:S04]  /*3d830*/  LDS.128 R248, [R0] ;  /* 0x0000000000f87984 */ /* 0x000e680000000c00 */
[----:B------:R-:W1:Y:S04]  /*3d840*/  LDS.128 R28, [R228] ;  /* 0x00000000e41c7984 */ /* 0x000e680000000c00 */
[----:B------:R-:W1:Y:S04]  /*3d850*/  LDS.128 R20, [R252] ;  /* 0x00000000fc147984 */ /* 0x000e680000000c00 */
[----:B------:R-:W1:Y:S04]  /*3d860*/  LDS.128 R24, [R3] ;  /* 0x0000000003187984 */ /* 0x000e680000000c00 */
[----:B------:R-:W-:Y:S06]  /*3d870*/  BAR.SYNC.DEFER_BLOCKING 0x0 ;  /* 0x0000000000007b1d */ /* 0x000fec0000010000 */
[----:B-1----:R-:W-:Y:S04]  /*3d880*/  STL [R1+0x13a4], R248 ;  /* 0x0013a4f801007387 */ /* 0x002fe80000100800 */
[----:B------:R-:W-:Y:S04]  /*3d890*/  STL [R1+0x13a0], R249 ;  /* 0x0013a0f901007387 */ /* 0x000fe80000100800 */
[----:B------:R1:W-:Y:S04]  /*3d8a0*/  STL [R1+0x1398], R250 ;  /* 0x001398fa01007387 */ /* 0x0003e80000100800 */
[----:B------:R1:W-:Y:S04]  /*3d8b0*/  STL [R1+0x1394], R251 ;  /* 0x001394fb01007387 */ /* 0x0003e80000100800 */
[----:B------:R-:W-:Y:S01]  /*3d8c0*/  STL.64 [R1+0x90], R28 ;  /* 0x0000901c01007387 */ /* 0x000fe20000100a00 */
[----:B-1----:R-:W-:-:S03]  /*3d8d0*/  IMAD.MOV.U32 R250, RZ, RZ, R20 ;  /* 0x000000fffffa7224 */ /* 0x002fc600078e0014 */
[----:B------:R-:W-:Y:S01]  /*3d8e0*/  STL.64 [R1+0x98], R30 ;  /* 0x0000981e01007387 */ /* 0x000fe20000100a00 */
[----:B------:R-:W-:-:S03]  /*3d8f0*/  IMAD.MOV.U32 R251, RZ, RZ, R21 ;  /* 0x000000fffffb7224 */ /* 0x000fc600078e0015 */
[----:B------:R-:W-:Y:S04]  /*3d900*/  STL.64 [R1+0x2e0], R24 ;  /* 0x0002e01801007387 */ /* 0x000fe80000100a00 */
[----:B------:R-:W-:Y:S04]  /*3d910*/  STL.64 [R1+0x2e8], R26 ;  /* 0x0002e81a01007387 */ /* 0x000fe80000100a00 */
[----:B------:R-:W-:Y:S04]  /*3d920*/  STL.64 [R1+0x338], R22 ;  /* 0x0003381601007387 */ /* 0x000fe80000100a00 */
[----:B------:R-:W-:Y:S04]  /*3d930*/  STL [R1+0x13a8], R251 ;  /* 0x0013a8fb01007387 */ /* 0x000fe80000100800 */
[----:B------:R-:W-:Y:S04]  /*3d940*/  STL [R1+0x139c], R250 ;  /* 0x00139cfa01007387 */ /* 0x000fe80000100800 */
[----:B----4-:R1:W-:Y:S04]  /*3d950*/  STS.128 [R2], R16 ;  /* 0x0000001002007388 */ /* 0x0103e80000000c00 */
        /* <DEDUP_REMOVED lines=8> */
[----:B------:R1:W-:Y:S04]  /*3d9e0*/  STS.128 [R2+0x400], R8 ;  /* 0x0004000802007388 */ /* 0x0003e80000000c00 */
[----:B------:R-:W2:Y:S04]  /*3d9f0*/  LDL.LU R15, [R1+0x5dc] ;  /* 0x0005dc00010f7983 */ /* 0x000ea80000300800 */
[----:B---3--:R3:W-:Y:S04]  /*3da00*/  STS.128 [R2+0x480], R4 ;  /* 0x0004800402007388 */ /* 0x0087e80000000c00 */
[----:B------:R-:W-:Y:S06]  /*3da10*/  BAR.SYNC.DEFER_BLOCKING 0x0 ;  /* 0x0000000000007b1d */ /* 0x000fec0000010000 */
[----:B-1----:R-:W2:Y:S04]  /*3da20*/  LDL.LU R10, [R1+0x240] ;  /* 0x00024000010a7983 */ /* 0x002ea80000300800 */
[----:B------:R-:W2:Y:S04]  /*3da30*/  LDL.LU R11, [R1+0x244] ;  /* 0x00024400010b7983 */ /* 0x000ea80000300800 */
[----:B---3--:R-:W3:Y:S04]  /*3da40*/  LDL.LU R6, [R1+0x248] ;  /* 0x0002480001067983 */ /* 0x008ee80000300800 */
[----:B------:R-:W3:Y:S04]  /*3da50*/  LDL.LU R7, [R1+0x24c] ;  /* 0x00024c0001077983 */ /* 0x000ee80000300800 */
[----:B------:R-:W1:Y:S04]  /*3da60*/  LDS.128 R20, [R0] ;  /* 0x0000000000147984 */ /* 0x000e680000000c00 */
[----:B------:R-:W1:Y:S04]  /*3da70*/  LDS.128 R28, [R228] ;  /* 0x00000000e41c7984 */ /* 0x000e680000000c00 */
[----:B------:R-:W1:Y:S01]  /*3da80*/  LDS.128 R24, [R3] ;  /* 0x0000000003187984 */ /* 0x000e620000000c00 */
[----:B------:R-:W-:Y:S01]  /*3da90*/  MOV R8, R240 ;  /* 0x000000f000087202 */ /* 0x000fe20000000f00 */
[----:B------:R-:W-:Y:S01]  /*3daa0*/  IMAD.MOV.U32 R9, RZ, RZ, R241 ;  /* 0x000000ffff097224 */ /* 0x000fe200078e00f1 */
[----:B------:R-:W-:Y:S01]  /*3dab0*/  MOV R5, R243 ;  /* 0x000000f300057202 */ /* 0x000fe20000000f00 */
[----:B------:R-:W-:Y:S01]  /*3dac0*/  IMAD.MOV.U32 R4, RZ, RZ, R242 ;  /* 0x000000ffff047224 */ /* 0x000fe200078e00f2 */
        /* <DEDUP_REMOVED lines=12> */
[----:B------:R-:W-:Y:S04]  /*3db90*/  STS.128 [R2+0x400], R8 ;  /* 0x0004000802007388 */ /* 0x000fe80000000c00 */
[----:B---3--:R-:W-:Y:S04]  /*3dba0*/  STS.128 [R2+0x480], R4 ;  /* 0x0004800402007388 */ /* 0x008fe80000000c00 */
[----:B------:R-:W-:Y:S06]  /*3dbb0*/  BAR.SYNC.DEFER_BLOCKING 0x0 ;  /* 0x0000000000007b1d */ /* 0x000fec0000010000 */
[----:B------:R-:W3:Y:S04]  /*3dbc0*/  LDS.128 R4, [R0] ;  /* 0x0000000000047984 */ /* 0x000ee80000000c00 */
[----:B------:R-:W4:Y:S04]  /*3dbd0*/  LDS.128 R20, [R228] ;  /* 0x00000000e4147984 */ /* 0x000f280000000c00 */
[----:B------:R-:W4:Y:S01]  /*3dbe0*/  LDS.128 R8, [R3] ;  /* 0x0000000003087984 */ /* 0x000f220000000c00 */
[----:B-1----:R-:W-:Y:S01]  /*3dbf0*/  MOV R18, R204 ;  /* 0x000000cc00127202 */ /* 0x002fe20000000f00 */
[----:B------:R-:W-:Y:S01]  /*3dc00*/  IMAD.MOV.U32 R19, RZ, RZ, R205 ;  /* 0x000000ffff137224 */ /* 0x000fe200078e00cd */
[----:B--2---:R-:W-:Y:S01]  /*3dc10*/  MOV R14, R100 ;  /* 0x00000064000e7202 */ /* 0x004fe20000000f00 */
[----:B------:R-:W-:Y:S01]  /*3dc20*/  IMAD.MOV.U32 R15, RZ, RZ, R101 ;  /* 0x000000ffff0f7224 */ /* 0x000fe200078e0065 */
[----:B------:R-:W-:Y:S01]  /*3dc30*/  MOV R205, R71 ;  /* 0x0000004700cd7202 */ /* 0x000fe20000000f00 */
[----:B------:R-:W-:Y:S01]  /*3dc40*/  IMAD.MOV.U32 R16, RZ, RZ, R68 ;  /* 0x000000ffff107224 */ /* 0x000fe200078e0044 */
[----:B------:R-:W-:Y:S01]  /*3dc50*/  MOV R101, R99 ;  /* 0x0000006300657202 */ /* 0x000fe20000000f00 */
[----:B------:R-:W-:-:S02]  /*3dc60*/  IMAD.MOV.U32 R17, RZ, RZ, R69 ;  /* 0x000000ffff117224 */ /* 0x000fc400078e0045 */
        /* <DEDUP_REMOVED lines=26> */
[----:B----4-:R-:W-:Y:S01]  /*3de10*/  MOV R10, R120 ;  /* 0x00000078000a7202 */ /* 0x010fe20000000f00 */
[----:B------:R-:W-:-:S02]  /*3de20*/  IMAD.MOV.U32 R9, RZ, RZ, R117 ;  /* 0x000000ffff097224 */ /* 0x000fc400078e0075 */
        /* <DEDUP_REMOVED lines=40> */
[----:B-1----:R-:W-:Y:S04]  /*3e0b0*/  STL [R1+0x13b0], R240 ;  /* 0x0013b0f001007387 */ /* 0x002fe80000100800 */
[----:B------:R-:W-:Y:S04]  /*3e0c0*/  STL.64 [R1+0x240], R20 ;  /* 0x0002401401007387 */ /* 0x000fe80000100a00 */
[----:B------:R-:W-:Y:S04]  /*3e0d0*/  STL.64 [R1+0x248], R22 ;  /* 0x0002481601007387 */ /* 0x000fe80000100a00 */
[----:B------:R-:W1:Y:S04]  /*3e0e0*/  LDS.128 R20, [R252] ;  /* 0x00000000fc147984 */ /* 0x000e680000000c00 */
[----:B------:R-:W-:Y:S06]  /*3e0f0*/  BAR.SYNC.DEFER_BLOCKING 0x0 ;  /* 0x0000000000007b1d */ /* 0x000fec0000010000 */
[----:B------:R-:W-:Y:S04]  /*3e100*/  STL [R1+0x13ac], R241 ;  /* 0x0013acf101007387 */ /* 0x000fe80000100800 */
[----:B------:R-:W-:Y:S04]  /*3e110*/  STL [R1+0x1388], R242 ;  /* 0x001388f201007387 */ /* 0x000fe80000100800 */
[----:B------:R1:W-:Y:S04]  /*3e120*/  STL [R1+0x1384], R243 ;  /* 0x001384f301007387 */ /* 0x0003e80000100800 */
[----:B------:R-:W-:Y:S04]  /*3e130*/  STL.64 [R1+0x3f0], R24 ;  /* 0x0003f01801007387 */ /* 0x000fe80000100a00 */
[----:B------:R-:W-:Y:S01]  /*3e140*/  STL.64 [R1+0x3f8], R26 ;  /* 0x0003f81a01007387 */ /* 0x000fe20000100a00 */
[----:B-1----:R-:W-:-:S02]  /*3e150*/  IMAD.MOV.U32 R243, RZ, RZ, R21 ;  /* 0x000000fffff37224 */ /* 0x002fc400078e0015 */
[----:B------:R-:W-:Y:S01]  /*3e160*/  IMAD.MOV.U32 R242, RZ, RZ, R20 ;  /* 0x000000fffff27224 */ /* 0x000fe200078e0014 */
[----:B------:R-:W-:Y:S04]  /*3e170*/  STL.64 [R1+0x438], R22 ;  /* 0x0004381601007387 */ /* 0x000fe80000100a00 */
[----:B------:R-:W-:Y:S04]  /*3e180*/  STL [R1+0x1390], R243 ;  /* 0x001390f301007387 */ /* 0x000fe80000100800 */
[----:B------:R-:W-:Y:S04]  /*3e190*/  STL [R1+0x138c], R242 ;  /* 0x00138cf201007387 */ /* 0x000fe80000100800 */
[----:B--2---:R1:W-:Y:S04]  /*3e1a0*/  STS.128 [R2+0x80], R12 ;  /* 0x0000800c02007388 */ /* 0x0043e80000000c00 */
[----:B-1----:R-:W2:Y:S04]  /*3e1b0*/  LDL.LU R12, [R1+0x660] ;  /* 0x00066000010c7983 */ /* 0x002ea80000300800 */
[----:B------:R-:W2:Y:S04]  /*3e1c0*/  LDL.LU R13, [R1+0x664] ;  /* 0x00066400010d7983 */ /* 0x000ea80000300800 */
[----:B------:R-:W2:Y:S04]  /*3e1d0*/  LDL.LU R14, [R1+0x690] ;  /* 0x00069000010e7983 */ /* 0x000ea80000300800 */
[----:B------:R-:W2:Y:S04]  /*3e1e0*/  LDL.LU R15, [R1+0x694] ;  /* 0x00069400010f7983 */ /* 0x000ea80000300800 */
[----:B----4-:R-:W-:Y:S04]  /*3e1f0*/  STS.128 [R2+0x400], R8 ;  /* 0x0004000802007388 */ /* 0x010fe80000000c00 */
[----:B---3--:R1:W-:Y:S04]  /*3e200*/  STS.128 [R2+0x480], R4 ;  /* 0x0004800402007388 */ /* 0x0083e80000000c00 */
        /* <DEDUP_REMOVED lines=8> */
[----:B------:R1:W-:Y:S04]  /*3e290*/  STS.128 [R2], R16 ;  /* 0x0000001002007388 */ /* 0x0003e80000000c00 */
[----:B------:R-:W-:Y:S06]  /*3e2a0*/  BAR.SYNC.DEFER_BLOCKING 0x0 ;  /* 0x0000000000007b1d */ /* 0x000fec0000010000 */
[----:B-1----:R-:W2:Y:S04]  /*3e2b0*/  LDL.LU R16, [R1+0x448] ;  /* 0x0004480001107983 */ /* 0x002ea80000300800 */
[----:B------:R-:W2:Y:S04]  /*3e2c0*/  LDL.LU R17, [R1+0x44c] ;  /* 0x00044c0001117983 */ /* 0x000ea80000300800 */
[----:B------:R-:W2:Y:S04]  /*3e2d0*/  LDL.LU R18, [R1+0x458] ;  /* 0x0004580001127983 */ /* 0x000ea80000300800 */
[----:B------:R-:W2:Y:S04]  /*3e2e0*/  LDL.LU R19, [R1+0x45c] ;  /* 0x00045c0001137983 */ /* 0x000ea80000300800 */
        /* <DEDUP_REMOVED lines=13> */
[----:B---3--:R1:W-:Y:S04]  /*3e3c0*/  STS.128 [R2+0x80], R4 ;  /* 0x0000800402007388 */ /* 0x0083e80000000c00 */
[----:B-1----:R-:W3:Y:S04]  /*3e3d0*/  LDL.LU R4, [R1+0x20] ;  /* 0x0000200001047983 */ /* 0x002ee80000300800 */
[----:B------:R-:W3:Y:S04]  /*3e3e0*/  LDL.LU R5, [R1+0x24] ;  /* 0x0000240001057983 */ /* 0x000ee80000300800 */
[----:B------:R-:W3:Y:S04]  /*3e3f0*/  LDL.LU R6, [R1+0x170] ;  /* 0x0001700001067983 */ /* 0x000ee80000300800 */
[----:B----4-:R1:W-:Y:S04]  /*3e400*/  STS.128 [R2+0x400], R8 ;  /* 0x0004000802007388 */ /* 0x0103e80000000c00 */
[----:B------:R-:W3:Y:S04]  /*3e410*/  LDL.LU R7, [R1+0x174] ;  /* 0x0001740001077983 */ /* 0x000ee80000300800 */
[----:B-1----:R-:W4:Y:S04]  /*3e420*/  LDL.LU R8, [R1+0x28] ;  /* 0x0000280001087983 */ /* 0x002f280000300800 */
[----:B------:R-:W4:Y:S04]  /*3e430*/  LDL.LU R9, [R1+0x2c] ;  /* 0x00002c0001097983 */ /* 0x000f280000300800 */
[----:B------:R-:W4:Y:S04]  /*3e440*/  LDL.LU R10, [R1+0x178] ;  /* 0x00017800010a7983 */ /* 0x000f280000300800 */
[----:B------:R-:W4:Y:S04]  /*3e450*/  LDL.LU R11, [R1+0x17c] ;  /* 0x00017c00010b7983 */ /* 0x000f280000300800 */
[----:B--2---:R1:W-:Y:S04]  /*3e460*/  STS.128 [R2], R12 ;  /* 0x0000000c02007388 */ /* 0x0043e80000000c00 */
[----:B------:R-:W-:Y:S04]  /*3e470*/  STS.128 [R2+0x480], R16 ;  /* 0x0004801002007388 */ /* 0x000fe80000000c00 */
[----:B------:R-:W-:Y:S06]  /*3e480*/  BAR.SYNC.DEFER_BLOCKING 0x0 ;  /* 0x0000000000007b1d */ /* 0x000fec0000010000 */
[----:B------:R-:W2:Y:S04]  /*3e490*/  LDS.128 R16, [R0] ;  /* 0x0000000000107984 */ /* 0x000ea80000000c00 */
[----:B------:R-:W-:Y:S04]  /*3e4a0*/  LDS.128 R24, [R228] ;  /* 0x00000000e4187984 */ /* 0x000fe80000000c00 */
[----:B------:R-:W-:Y:S01]  /*3e4b0*/  LDS.128 R20, [R3] ;  /* 0x0000000003147984 */ /* 0x000fe20000000c00 */
[----:B-1----:R-:W-:Y:S01]  /*3e4c0*/  IMAD.MOV.U32 R14, RZ, RZ, R212 ;  /* 0x000000ffff0e7224 */ /* 0x002fe200078e00d4 */
[----:B------:R-:W-:Y:S01]  /*3e4d0*/  MOV R15, R213 ;  /* 0x000000d5000f7202 */ /* 0x000fe20000000f00 */
[----:B------:R-:W-:Y:S01]  /*3e4e0*/  IMAD.MOV.U32 R13, RZ, RZ, R201 ;  /* 0x000000ffff0d7224 */ /* 0x000fe200078e00c9 */
[----:B------:R-:W-:Y:S01]  /*3e4f0*/  MOV R12, R200 ;  /* 0x000000c8000c7202 */ /* 0x000fe20000000f00 */
[----:B------:R-:W-:-:S02]  /*3e500*/  IMAD.MOV.U32 R212, RZ, RZ, R202 ;  /* 0x000000ffffd47224 */ /* 0x000fc400078e00ca */
[----:B------:R-:W-:Y:S01]  /*3e510*/  IMAD.MOV.U32 R213, RZ, RZ, R203 ;  /* 0x000000ffffd57224 */ /* 0x000fe200078e00cb */
[----:B--2---:R-:W-:Y:S04]  /*3e520*/  STL.64 [R1+0x20], R16 ;  /* 0x0000201001007387 */ /* 0x004fe80000100a00 */
[----:B------:R-:W-:Y:S04]  /*3e530*/  STL.64 [R1+0x28], R18 ;  /* 0x0000281201007387 */ /* 0x000fe80000100a00 */
[----:B------:R-:W-:Y:S04]  /*3e540*/  LDS.128 R16, [R252] ;  /* 0x00000000fc107984 */ /* 0x000fe80000000c00 */
[----:B------:R-:W-:Y:S06]  /*3e550*/  BAR.SYNC.DEFER_BLOCKING 0x0 ;  /* 0x0000000000007b1d */ /* 0x000fec0000010000 */
[----:B------:R-:W-:Y:S04]  /*3e560*/  STS.128 [R2+0x400], R12 ;  /* 0x0004000c02007388 */ /* 0x000fe80000000c00 */
[----:B------:R-:W-:Y:S01]  /*3e570*/  STS.128 [R2+0x480], R212 ;  /* 0x000480d402007388 */ /* 0x000fe20000000c00 */
[----:B------:R-:W-:Y:S01]  /*3e580*/  MOV R28, R144 ;  /* 0x00000090001c7202 */ /* 0x000fe20000000f00 */
[----:B------:R-:W-:Y:S01]  /*3e590*/  IMAD.MOV.U32 R29, RZ, RZ, R145 ;  /* 0x000000ffff1d7224 */ /* 0x000fe200078e0091 */
[----:B------:R-:W-:Y:S01]  /*3e5a0*/  MOV R31, R209 ;  /* 0x000000d1001f7202 */ /* 0x000fe20000000f00 */
[----:B------:R-:W-:Y:S01]  /*3e5b0*/  IMAD.MOV.U32 R30, RZ, RZ, R208 ;  /* 0x000000ffff1e7224 */ /* 0x000fe200078e00d0 */
[----:B---3--:R1:W-:Y:S04]  /*3e5c0*/  STS.128 [R2], R4 ;  /* 0x0000000402007388 */ /* 0x0083e80000000c00 */
[----:B----4-:R-:W-:Y:S04]  /*3e5d0*/  STS.128 [R2+0x80], R8 ;  /* 0x0000800802007388 */ /* 0x010fe80000000c00 */
[----:B------:R-:W-:Y:S01]  /*3e5e0*/  BAR.SYNC.DEFER_BLOCKING 0x0 ;  /* 0x0000000000007b1d */ /* 0x000fe20000010000 */
[----:B-1----:R-:W-:Y:S01]  /*3e5f0*/  MOV R4, R56 ;  /* 0x0000003800047202 */ /* 0x002fe20000000f00 */
[----:B------:R-:W-:Y:S01]  /*3e600*/  IMAD.MOV.U32 R5, RZ, RZ, R57 ;  /* 0x000000ffff057224 */ /* 0x000fe200078e0039 */
[----:B------:R-:W-:Y:S01]  /*3e610*/  MOV R7, R61 ;  /* 0x0000003d00077202 */ /* 0x000fe20000000f00 */
[----:B------:R-:W-:-:S02]  /*3e620*/  IMAD.MOV.U32 R6, RZ, RZ, R60 ;  /* 0x000000ffff067224 */ /* 0x000fc400078e003c */
[----:B------:R-:W-:Y:S04]  /*3e630*/  LDS.128 R36, [R0] ;  /* 0x0000000000247984 */ /* 0x000fe80000000c00 */
[----:B------:R-:W-:Y:S04]  /*3e640*/  LDS.128 R32, [R228] ;  /* 0x00000000e4207984 */ /* 0x000fe80000000c00 */
[----:B------:R-:W-:Y:S04]  /*3e650*/  LDS.128 R12, [R3] ;  /* 0x00000000030c7984 */ /* 0x000fe80000000c00 */
[----:B------:R-:W-:Y:S04]  /*3e660*/  LDS.128 R8, [R252] ;  /* 0x00000000fc087984 */ /* 0x000fe80000000c00 */
[----:B------:R-:W-:Y:S06]  /*3e670*/  BAR.SYNC.DEFER_BLOCKING 0x0 ;  /* 0x0000000000007b1d */ /* 0x000fec0000010000 */
[----:B------:R1:W-:Y:S04]  /*3e680*/  STS.128 [R2+0x400], R4 ;  /* 0x0004000402007388 */ /* 0x0003e80000000c00 */
[----:B------:R2:W-:Y:S04]  /*3e690*/  STS.128 [R2], R28 ;  /* 0x0000001c02007388 */ /* 0x0005e80000000c00 */
[----:B-1----:R-:W3:Y:S04]  /*3e6a0*/  LDL.LU R4, [R1+0x880] ;  /* 0x0008800001047983 */ /* 0x002ee80000300800 */
[----:B------:R-:W3:Y:S04]  /*3e6b0*/  LDL.LU R5, [R1+0x884] ;  /* 0x0008840001057983 */ /* 0x000ee80000300800 */
[----:B------:R-:W3:Y:S04]  /*3e6c0*/  LDL.LU R6, [R1+0x8d0] ;  /* 0x0008d00001067983 */ /* 0x000ee80000300800 */
[----:B------:R-:W3:Y:S04]  /*3e6d0*/  LDL.LU R7, [R1+0x8d4] ;  /* 0x0008d40001077983 */ /* 0x000ee80000300800 */
[----:B--2---:R-:W2:Y:S04]  /*3e6e0*/  LDL.LU R28, [R1+0x888] ;  /* 0x00088800011c7983 */ /* 0x004ea80000300800 */
[----:B------:R-:W2:Y:S04]  /*3e6f0*/  LDL.LU R29, [R1+0x88c] ;  /* 0x00088c00011d7983 */ /* 0x000ea80000300800 */
[----:B------:R-:W2:Y:S04]  /*3e700*/  LDL.LU R30, [R1+0x8d8] ;  /* 0x0008d800011e7983 */ /* 0x000ea80000300800 */
[----:B------:R-:W2:Y:S04]  /*3e710*/  LDL.LU R31, [R1+0x8dc] ;  /* 0x0008dc00011f7983 */ /* 0x000ea80000300800 */
[----:B------:R-:W4:Y:S04]  /*3e720*/  LDL.LU R40, [R1+0x7b0] ;  /* 0x0007b00001287983 */ /* 0x000f280000300800 */
[----:B------:R-:W4:Y:S04]  /*3e730*/  LDL.LU R41, [R1+0x7b4] ;  /* 0x0007b40001297983 */ /* 0x000f280000300800 */
[----:B------:R-:W4:Y:S04]  /*3e740*/  LDL.LU R42, [R1+0x870] ;  /* 0x00087000012a7983 */ /* 0x000f280000300800 */
[----:B------:R-:W4:Y:S01]  /*3e750*/  LDL.LU R43, [R1+0x874] ;  /* 0x00087400012b7983 */ /* 0x000f220000300800 */
[----:B------:R-:W-:-:S02]  /*3e760*/  IMAD.MOV.U32 R208, RZ, RZ, R146 ;  /* 0x000000ffffd07224 */ /* 0x000fc400078e0092 */
[----:B------:R-:W-:Y:S02]  /*3e770*/  IMAD.MOV.U32 R209, RZ, RZ, R147 ;  /* 0x000000ffffd17224 */ /* 0x000fe400078e0093 */
[----:B------:R-:W-:Y:S02]  /*3e780*/  IMAD.MOV.U32 R60, RZ, RZ, R58 ;  /* 0x000000ffff3c7224 */ /* 0x000fe400078e003a */
[----:B------:R-:W-:Y:S01]  /*3e790*/  IMAD.MOV.U32 R61, RZ, RZ, R59 ;  /* 0x000000ffff3d7224 */ /* 0x000fe200078e003b */
[----:B------:R-:W-:Y:S04]  /*3e7a0*/  STS.128 [R2+0x80], R208 ;  /* 0x000080d002007388 */ /* 0x000fe80000000c00 */
[----:B------:R1:W-:Y:S04]  /*3e7b0*/  STS.128 [R2+0x480], R60 ;  /* 0x0004803c02007388 */ /* 0x0003e80000000c00 */
[----:B------:R-:W-:Y:S06]  /*3e7c0*/  BAR.SYNC.DEFER_BLOCKING 0x0 ;  /* 0x0000000000007b1d */ /* 0x000fec0000010000 */
[----:B-1----:R-:W4:Y:S04]  /*3e7d0*/  LDL.LU R60, [R1+0x7b8] ;  /* 0x0007b800013c7983 */ /* 0x002f280000300800 */
[----:B------:R-:W4:Y:S04]  /*3e7e0*/  LDL.LU R61, [R1+0x7bc] ;  /* 0x0007bc00013d7983 */ /* 0x000f280000300800 */
[----:B------:R-:W4:Y:S04]  /*3e7f0*/  LDL.LU R62, [R1+0x878] ;  /* 0x00087800013e7983 */ /* 0x000f280000300800 */
[----:B------:R-:W4:Y:S04]  /*3e800*/  LDL.LU R63, [R1+0x87c] ;  /* 0x00087c00013f7983 */ /* 0x000f280000300800 */
[----:B------:R-:W-:Y:S04]  /*3e810*/  LDS.128 R56, [R0] ;  /* 0x0000000000387984 */ /* 0x000fe80000000c00 */
[----:B------:R-:W-:Y:S04]  /*3e820*/  LDS.128 R52, [R228] ;  /* 0x00000000e4347984 */ /* 0x000fe80000000c00 */
[----:B------:R-:W-:Y:S04]  /*3e830*/  LDS.128 R48, [R3] ;  /* 0x0000000003307984 */ /* 0x000fe80000000c00 */
[----:B------:R-:W-:Y:S04]  /*3e840*/  LDS.128 R44, [R252] ;  /* 0x00000000fc2c7984 */ /* 0x000fe80000000c00 */
[----:B------:R-:W-:Y:S06]  /*3e850*/  BAR.SYNC.DEFER_BLOCKING 0x0 ;  /* 0x0000000000007b1d */ /* 0x000fec0000010000 */
[----:B---3--:R1:W-:Y:S04]  /*3e860*/  STS.128 [R2], R4 ;  /* 0x0000000402007388 */ /* 0x0083e80000000c00 */
[----:B-1----:R-:W3:Y:S04]  /*3e870*/  LDL.LU R4, [R1+0x710] ;  /* 0x0007100001047983 */ /* 0x002ee80000300800 */
[----:B------:R-:W3:Y:S04]  /*3e880*/  LDL.LU R5, [R1+0x714] ;  /* 0x0007140001057983 */ /* 0x000ee80000300800 */
[----:B------:R-:W3:Y:S04]  /*3e890*/  LDL.LU R6, [R1+0x810] ;  /* 0x0008100001067983 */ /* 0x000ee80000300800 */
[----:B--2---:R1:W-:Y:S04]  /*3e8a0*/  STS.128 [R2+0x80], R28 ;  /* 0x0000801c02007388 */ /* 0x0043e80000000c00 */
[----:B------:R-:W3:Y:S04]  /*3e8b0*/  LDL.LU R7, [R1+0x814] ;  /* 0x0008140001077983 */ /* 0x000ee80000300800 */
[----:B-1----:R-:W2:Y:S04]  /*3e8c0*/  LDL.LU R28, [R1+0x718] ;  /* 0x00071800011c7983 */ /* 0x002ea80000300800 */
[----:B------:R-:W2:Y:S04]  /*3e8d0*/  LDL.LU R29, [R1+0x71c] ;  /* 0x00071c00011d7983 */ /* 0x000ea80000300800 */
[----:B------:R-:W2:Y:S04]  /*3e8e0*/  LDL.LU R30, [R1+0x818] ;  /* 0x00081800011e7983 */ /* 0x000ea80000300800 */
[----:B------:R-:W2:Y:S04]  /*3e8f0*/  LDL.LU R31, [R1+0x81c] ;  /* 0x00081c00011f7983 */ /* 0x000ea80000300800 */
[----:B----4-:R1:W-:Y:S04]  /*3e900*/  STS.128 [R2+0x400], R40 ;  /* 0x0004002802007388 */ /* 0x0103e80000000c00 */
[----:B-1----:R-:W4:Y:S04]  /*3e910*/  LDL.LU R40, [R1+0x610] ;  /* 0x0006100001287983 */ /* 0x002f280000300800 */
[----:B------:R-:W4:Y:S04]  /*3e920*/  LDL.LU R41, [R1+0x614] ;  /* 0x0006140001297983 */ /* 0x000f280000300800 */
[----:B------:R-:W4:Y:S04]  /*3e930*/  LDL.LU R42, [R1+0x780] ;  /* 0x00078000012a7983 */ /* 0x000f280000300800 */
[----:B------:R-:W4:Y:S04]  /*3e940*/  LDL.LU R43, [R1+0x784] ;  /* 0x00078400012b7983 */ /* 0x000f280000300800 */
[----:B------:R-:W-:Y:S04]  /*3e950*/  STS.128 [R2+0x480], R60 ;  /* 0x0004803c02007388 */ /* 0x000fe80000000c00 */
[----:B------:R-:W4:Y:S04]  /*3e960*/  LDL.LU R80, [R1+0x618] ;  /* 0x0006180001507983 */ /* 0x000f280000300800 */
[----:B------:R-:W-:Y:S06]  /*3e970*/  BAR.SYNC.DEFER_BLOCKING 0x0 ;  /* 0x0000000000007b1d */ /* 0x000fec0000010000 */
        /* <DEDUP_REMOVED lines=21> */
[----:B------:R-:W-:Y:S04]  /*3ead0*/  STS.128 [R2+0x480], R80 ;  /* 0x0004805002007388 */ /* 0x000fe80000000c00 */
[----:B------:R-:W4:Y:S04]  /*3eae0*/  LDL.LU R98, [R1+0x5f8] ;  /* 0x0005f80001627983 */ /* 0x000f280000300800 */
[----:B------:R-:W-:Y:S06]  /*3eaf0*/  BAR.SYNC.DEFER_BLOCKING 0x0 ;  /* 0x0000000000007b1d */ /* 0x000fec0000010000 */
        /* <DEDUP_REMOVED lines=9> */
[----:B--2---:R1:W-:Y:S04]  /*3eb90*/  STS.128 [R2+0x80], R28 ;  /* 0x0000801c02007388 */ /* 0x0043e80000000c00 */
[----:B-1----:R-:W2:Y:S04]  /*3eba0*/  LDL.LU R30, [R1+0x258] ;  /* 0x00025800011e7983 */ /* 0x002ea80000300800 */
[----:B------:R-:W2:Y:S01]  /*3ebb0*/  LDL.LU R31, [R1+0x25c] ;  /* 0x00025c00011f7983 */ /* 0x000ea20000300800 */
[----:B------:R-:W-:Y:S01]  /*3ebc0*/  MOV R40, R220 ;  /* 0x000000dc00287202 */ /* 0x000fe20000000f00 */
[----:B------:R-:W-:-:S05]  /*3ebd0*/  IMAD.MOV.U32 R41, RZ, RZ, R221 ;  /* 0x000000ffff297224 */ /* 0x000fca00078e00dd */
[----:B----4-:R1:W-:Y:S01]  /*3ebe0*/  STS.128 [R2+0x400], R40 ;  /* 0x0004002802007388 */ /* 0x0103e20000000c00 */
[----:B------:R-:W-:Y:S01]  /*3ebf0*/  IMAD.MOV.U32 R96, RZ, RZ, R222 ;  /* 0x000000ffff607224 */ /* 0x000fe200078e00de */
[----:B------:R-:W-:Y:S02]  /*3ec00*/  MOV R97, R223 ;  /* 0x000000df00617202 */ /* 0x000fe40000000f00 */
[----:B-1----:R-:W4:Y:S04]  /*3ec10*/  LDL.LU R42, [R1+0x220] ;  /* 0x00022000012a7983 */ /* 0x002f280000300800 */
[----:B------:R-:W4:Y:S04]  /*3ec20*/  LDL.LU R43, [R1+0x224] ;  /* 0x00022400012b7983 */ /* 0x000f280000300800 */
[----:B------:R-:W-:Y:S04]  /*3ec30*/  STS.128 [R2+0x480], R96 ;  /* 0x0004806002007388 */ /* 0x000fe80000000c00 */
[----:B------:R-:W-:Y:S06]  /*3ec40*/  BAR.SYNC.DEFER_BLOCKING 0x0 ;  /* 0x0000000000007b1d */ /* 0x000fec0000010000 */
[----:B------:R-:W4:Y:S04]  /*3ec50*/  LDL.LU R110, [R1+0x228] ;  /* 0x00022800016e7983 */ /* 0x000f280000300800 */
[----:B------:R-:W4:Y:S01]  /*3ec60*/  LDL.LU R111, [R1+0x22c] ;  /* 0x00022c00016f7983 */ /* 0x000f220000300800 */
[----:B------:R-:W-:Y:S01]  /*3ec70*/  IMAD.MOV.U32 R40, RZ, RZ, R64 ;  /* 0x000000ffff287224 */ /* 0x000fe200078e0040 */
[----:B------:R-:W-:Y:S01]  /*3ec80*/  MOV R41, R65 ;  /* 0x0000004100297202 */ /* 0x000fe20000000f00 */
[----:B------:R-:W-:-:S02]  /*3ec90*/  IMAD.MOV.U32 R108, RZ, RZ, R66 ;  /* 0x000000ffff6c7224 */ /* 0x000fc400078e0042 */
[----:B------:R-:W-:Y:S01]  /*3eca0*/  IMAD.MOV.U32 R109, RZ, RZ, R67 ;  /* 0x000000ffff6d7224 */ /* 0x000fe200078e0043 */
[----:B------:R-:W-:Y:S04]  /*3ecb0*/  LDS.128 R104, [R0] ;  /* 0x0000000000687984 */ /* 0x000fe80000000c00 */
[----:B------:R-:W-:Y:S04]  /*3ecc0*/  LDS.128 R100, [R228] ;  /* 0x00000000e4647984 */ /* 0x000fe80000000c00 */
[----:B------:R-:W-:Y:S04]  /*3ecd0*/  LDS.128 R96, [R3] ;  /* 0x0000000003607984 */ /* 0x000fe80000000c00 */
[----:B------:R-:W-:Y:S04]  /*3ece0*/  LDS.128 R64, [R252] ;  /* 0x00000000fc407984 */ /* 0x000fe80000000c00 */
[----:B------:R-:W-:Y:S01]  /*3ecf0*/  BAR.SYNC.DEFER_BLOCKING 0x0 ;  /* 0x0000000000007b1d */ /* 0x000fe20000010000 */
[----:B------:R-:W-:-:S02]  /*3ed00*/  IMAD.MOV.U32 R4, RZ, RZ, R216 ;  /* 0x000000ffff047224 */ /* 0x000fc400078e00d8 */
[----:B------:R-:W-:Y:S01]  /*3ed10*/  IMAD.MOV.U32 R5, RZ, RZ, R217 ;  /* 0x000000ffff057224 */ /* 0x000fe200078e00d9 */
[----:B------:R-:W-:Y:S01]  /*3ed20*/  MOV R28, R218 ;  /* 0x000000da001c7202 */ /* 0x000fe20000000f00 */
[----:B------:R-:W-:-:S03]  /*3ed30*/  IMAD.MOV.U32 R29, RZ, RZ, R219 ;  /* 0x000000ffff1d7224 */ /* 0x000fc600078e00db */
        /* <DEDUP_REMOVED lines=41> */
[----:B------:R-:W4:Y:S04]  /*3efd0*/  LDL.LU R140, [R1+0x778] ;  /* 0x00077800018c7983 */ /* 0x000f280000300800 */
[----:B------:R-:W-:Y:S04]  /*3efe0*/  STS.128 [R2+0x480], R124 ;  /* 0x0004807c02007388 */ /* 0x000fe80000000c00 */
[----:B------:R-:W4:Y:S04]  /*3eff0*/  LDL.LU R141, [R1+0x77c] ;  /* 0x00077c00018d7983 */ /* 0x000f280000300800 */
        /* <DEDUP_REMOVED lines=29> */
[----:B------:R-:W-:Y:S01]  /*3f1d0*/  BAR.SYNC.DEFER_BLOCKING 0x0 ;  /* 0x0000000000007b1d */ /* 0x000fe20000010000 */
[----:B------:R-:W-:Y:S01]  /*3f1e0*/  MOV R4, R224 ;  /* 0x000000e000047202 */ /* 0x000fe20000000f00 */
        /* <DEDUP_REMOVED lines=45> */
[----:B------:R-:W4:Y:S04]  /*3f4c0*/  LDL.LU R189, [R1+0x84c] ;  /* 0x00084c0001bd7983 */ /* 0x000f280000300800 */
[----:B------:R-:W4:Y:S04]  /*3f4d0*/  LDL.LU R190, [R1+0x838] ;  /* 0x0008380001be7983 */ /* 0x000f280000300800 */
[----:B------:R-:W4:Y:S04]  /*3f4e0*/  LDL.LU R191, [R1+0x83c] ;  /* 0x00083c0001bf7983 */ /* 0x000f280000300800 */
[----:B------:R-:W-:Y:S04]  /*3f4f0*/  STS.128 [R2+0x480], R172 ;  /* 0x000480ac02007388 */ /* 0x000fe80000000c00 */
[----:B------:R-:W-:Y:S06]  /*3f500*/  BAR.SYNC.DEFER_BLOCKING 0x0 ;  /* 0x0000000000007b1d */ /* 0x000fec0000010000 */
        /* <DEDUP_REMOVED lines=16> */
[----:B------:R-:W-:Y:S04]  /*3f610*/  STS.128 [R2+0x480], R188 ;  /* 0x000480bc02007388 */ /* 0x000fe80000000c00 */
[----:B-1----:R-:W4:Y:S04]  /*3f620*/  LDL.LU R40, [R1+0x750] ;  /* 0x0007500001287983 */ /* 0x002f280000300800 */
[----:B------:R-:W4:Y:S04]  /*3f630*/  LDL.LU R41, [R1+0x754] ;  /* 0x0007540001297983 */ /* 0x000f280000300800 */
[----:B------:R-:W4:Y:S04]  /*3f640*/  LDL.LU R42, [R1+0x740] ;  /* 0x00074000012a7983 */ /* 0x000f280000300800 */
[----:B------:R-:W4:Y:S04]  /*3f650*/  LDL.LU R43, [R1+0x744] ;  /* 0x00074400012b7983 */ /* 0x000f280000300800 */
[----:B------:R-:W-:Y:S06]  /*3f660*/  BAR.SYNC.DEFER_BLOCKING 0x0 ;  /* 0x0000000000007b1d */ /* 0x000fec0000010000 */
[----:B------:R-:W4:Y:S04]  /*3f670*/  LDL.LU R204, [R1+0x758] ;  /* 0x0007580001cc7983 */ /* 0x000f280000300800 */
[----:B------:R-:W4:Y:S04]  /*3f680*/  LDL.LU R205, [R1+0x75c] ;  /* 0x00075c0001cd7983 */ /* 0x000f280000300800 */
[----:B------:R-:W4:Y:S04]  /*3f690*/  LDL.LU R206, [R1+0x748] ;  /* 0x0007480001ce7983 */ /* 0x000f280000300800 */
[----:B------:R-:W4:Y:S04]  /*3f6a0*/  LDL.LU R207, [R1+0x74c] ;  /* 0x00074c0001cf7983 */ /* 0x000f280000300800 */
[----:B------:R-:W1:Y:S04]  /*3f6b0*/  LDS.128 R192, [R3] ;  /* 0x0000000003c07984 */ /* 0x000e680000000c00 */
[----:B------:R-:W1:Y:S04]  /*3f6c0*/  LDS.128 R188, [R252] ;  /* 0x00000000fcbc7984 */ /* 0x000e680000000c00 */
[----:B------:R-:W-:Y:S04]  /*3f6d0*/  LDS.128 R200, [R0] ;  /* 0x0000000000c87984 */ /* 0x000fe80000000c00 */
[----:B------:R-:W-:Y:S04]  /*3f6e0*/  LDS.128 R196, [R228] ;  /* 0x00000000e4c47984 */ /* 0x000fe80000000c00 */
[----:B------:R-:W-:Y:S06]  /*3f6f0*/  BAR.SYNC.DEFER_BLOCKING 0x0 ;  /* 0x0000000000007b1d */ /* 0x000fec0000010000 */
[----:B-1----:R-:W-:Y:S04]  /*3f700*/  STL [R1+0x1380], R195 ;  /* 0x001380c301007387 */ /* 0x002fe80000100800 */
[----:B------:R-:W-:Y:S04]  /*3f710*/  STL [R1+0x1378], R191 ;  /* 0x001378bf01007387 */ /* 0x000fe80000100800 */
        /* <DEDUP_REMOVED lines=12> */
[----:B------:R-:W-:Y:S04]  /*3f7e0*/  STS.128 [R2+0x480], R204 ;  /* 0x000480cc02007388 */ /* 0x000fe80000000c00 */
[----:B------:R-:W-:Y:S01]  /*3f7f0*/  BAR.SYNC.DEFER_BLOCKING 0x0 ;  /* 0x0000000000007b1d */ /* 0x000fe20000010000 */
[----:B------:R-:W-:-:S02]  /*3f800*/  IMAD.MOV.U32 R42, RZ, RZ, R244 ;  /* 0x000000ffff2a7224 */ /* 0x000fc400078e00f4 */
[----:B------:R-:W-:-:S03]  /*3f810*/  IMAD.MOV.U32 R43, RZ, RZ, R245 ;  /* 0x000000ffff2b7224 */ /* 0x000fc600078e00f5 */
[----:B------:R-:W4:Y:S04]  /*3f820*/  LDL.LU R41, [R1+0x504] ;  /* 0x0005040001297983 */ /* 0x000f280000300800 */
[----:B------:R-:W4:Y:S04]  /*3f830*/  LDL.LU R244, [R1+0x508] ;  /* 0x0005080001f47983 */ /* 0x000f280000300800 */
[----:B------:R-:W4:Y:S04]  /*3f840*/  LDL.LU R245, [R1+0x50c] ;  /* 0x00050c0001f57983 */ /* 0x000f280000300800 */
[----:B------:R-:W4:Y:S04]  /*3f850*/  LDL.LU R195, [R1+0x918] ;  /* 0x0009180001c37983 */ /* 0x000f280000300800 */
[----:B------:R-:W1:Y:S04]  /*3f860*/  LDS.128 R208, [R252] ;  /* 0x00000000fcd07984 */ /* 0x000e680000000c00 */
[----:B------:R-:W2:Y:S04]  /*3f870*/  LDS.128 R216, [R0] ;  /* 0x0000000000d87984 */ /* 0x000ea80000000c00 */
[----:B------:R-:W-:Y:S04]  /*3f880*/  LDS.128 R212, [R228] ;  /* 0x00000000e4d47984 */ /* 0x000fe80000000c00 */
[----:B------:R-:W-:Y:S04]  /*3f890*/  LDS.128 R204, [R3] ;  /* 0x0000000003cc7984 */ /* 0x000fe80000000c00 */
[----:B------:R-:W-:Y:S06]  /*3f8a0*/  BAR.SYNC.DEFER_BLOCKING 0x0 ;  /* 0x0000000000007b1d */ /* 0x000fec0000010000 */
[----:B-1----:R-:W-:Y:S04]  /*3f8b0*/  STL [R1+0x137c], R211 ;  /* 0x00137cd301007387 */ /* 0x002fe80000100800 */
        /* <DEDUP_REMOVED lines=10> */
[----:B------:R-:W2:Y:S04]  /*3f960*/  LDL.LU R211, [R1+0x91c] ;  /* 0x00091c0001d37983 */ /* 0x000ea80000300800 */
[----:B----4-:R-:W-:Y:S04]  /*3f970*/  STS.128 [R2+0x400], R40 ;  /* 0x0004002802007388 */ /* 0x010fe80000000c00 */
[----:B------:R1:W-:Y:S04]  /*3f980*/  STS.128 [R2+0x480], R244 ;  /* 0x000480f402007388 */ /* 0x0003e80000000c00 */
[----:B------:R-:W-:Y:S06]  /*3f990*/  BAR.SYNC.DEFER_BLOCKING 0x0 ;  /* 0x0000000000007b1d */ /* 0x000fec0000010000 */
[----:B------:R-:W4:Y:S01]  /*3f9a0*/  LDL.LU R191, [R1+0x930] ;  /* 0x0009300001bf7983 */ /* 0x000f220000300800 */
[----:B-1----:R-:W-:-:S03]  /*3f9b0*/  MOV R245, c[0x0][0x194] ;  /* 0x0000650000f57a02 */ /* 0x002fc60000000f00 */
[----:B------:R-:W4:Y:S04]  /*3f9c0*/  LDL.LU R247, [R1+0x938] ;  /* 0x0009380001f77983 */ /* 0x000f280000300800 */
[----:B------:R-:W4:Y:S04]  /*3f9d0*/  LDL.LU R246, [R1+0x934] ;  /* 0x0009340001f67983 */ /* 0x000f280000300800 */
[----:B------:R-:W4:Y:S04]  /*3f9e0*/  LDL.LU R40, [R1+0x1d0] ;  /* 0x0001d00001287983 */ /* 0x000f280000300800 */
[----:B------:R-:W-:Y:S04]  /*3f9f0*/  LDS.128 R224, [R228] ;  /* 0x00000000e4e07984 */ /* 0x000fe80000000c00 */
[----:B------:R-:W1:Y:S04]  /*3fa00*/  LDS.128 R220, [R0] ;  /* 0x0000000000dc7984 */ /* 0x000e680000000c00 */
[----:B------:R2:W-:Y:S04]  /*3fa10*/  LDS.128 R228, [R3] ;  /* 0x0000000003e47984 */ /* 0x0005e80000000c00 */
[----:B------:R-:W-:Y:S04]  /*3fa20*/  LDS.128 R232, [R252] ;  /* 0x00000000fce87984 */ /* 0x000fe80000000c00 */
[----:B------:R-:W-:Y:S06]  /*3fa30*/  BAR.SYNC.DEFER_BLOCKING 0x0 ;  /* 0x0000000000007b1d */ /* 0x000fec0000010000 */
[----:B------:R-:W4:Y:S04]  /*3fa40*/  LDL.LU R41, [R1+0x1d4] ;  /* 0x0001d40001297983 */ /* 0x000f280000300800 */
[----:B------:R-:W4:Y:S04]  /*3fa50*/  LDL.LU R42, [R1+0x190] ;  /* 0x00019000012a7983 */ /* 0x000f280000300800 */
[----:B------:R-:W4:Y:S04]  /*3fa60*/  LDL.LU R43, [R1+0x194] ;  /* 0x00019400012b7983 */ /* 0x000f280000300800 */
[----:B------:R-:W4:Y:S04]  /*3fa70*/  LDL.LU R240, [R1+0xb0] ;  /* 0x0000b00001f07983 */ /* 0x000f280000300800 */
[----:B------:R-:W4:Y:S04]  /*3fa80*/  LDL.LU R250, [R1+0x70] ;  /* 0x0000700001fa7983 */ /* 0x000f280000300800 */
[----:B---3--:R3:W-:Y:S01]  /*3fa90*/  STS.128 [R2], R4 ;  /* 0x0000000402007388 */ /* 0x0087e20000000c00 */
[----:B--2---:R-:W-:-:S03]  /*3faa0*/  IMAD R3, R211, c[0x0][0x194], RZ ;  /* 0x00006500d3037a24 */ /* 0x004fc600078e02ff */
[----:B------:R2:W-:Y:S01]  /*3fab0*/  STS.128 [R2+0x80], R28 ;  /* 0x0000801c02007388 */ /* 0x0005e20000000c00 */
[----:B---3--:R-:W-:Y:S01]  /*3fac0*/  IMAD R4, R245, 0x80, R3 ;  /* 0x00000080f5047824 */ /* 0x008fe200078e0203 */
[----:B--2---:R-:W-:-:S04]  /*3fad0*/  LEA R30, P2, R3, c[0x0][0x170], 0x2 ;  /* 0x00005c00031e7a11 */ /* 0x004fc800078410ff */
[C---:B------:R-:W-:Y:S02]  /*3fae0*/  LEA R28, P3, R4.reuse, c[0x0][0x170], 0x2 ;  /* 0x00005c00041c7a11 */ /* 0x040fe400078610ff */
[----:B------:R-:W-:Y:S01]  /*3faf0*/  LEA.HI.X.SX32 R31, R3, c[0x0][0x174], 0x2, P2 ;  /* 0x00005d00031f7a11 */ /* 0x000fe200010f16ff */
[----:B------:R-:W-:Y:S01]  /*3fb00*/  IMAD R3, R245, 0x80, R4 ;  /* 0x00000080f5037824 */ /* 0x000fe200078e0204 */
[----:B------:R-:W-:Y:S02]  /*3fb10*/  LEA.HI.X.SX32 R29, R4, c[0x0][0x174], 0x2, P3 ;  /* 0x00005d00041d7a11 */ /* 0x000fe400018f16ff */
[----:B------:R-:W2:Y:S04]  /*3fb20*/  LDL.LU R4, [R1+0x1d8] ;  /* 0x0001d80001047983 */ /* 0x000ea80000300800 */
[----:B------:R-:W2:Y:S04]  /*3fb30*/  LDL.LU R5, [R1+0x1dc] ;  /* 0x0001dc0001057983 */ /* 0x000ea80000300800 */
[----:B------:R-:W2:Y:S04]  /*3fb40*/  LDL.LU R6, [R1+0x198] ;  /* 0x0001980001067983 */ /* 0x000ea80000300800 */
[----:B------:R-:W2:Y:S01]  /*3fb50*/  LDL.LU R7, [R1+0x19c] ;  /* 0x00019c0001077983 */ /* 0x000ea20000300800 */
[----:B------:R-:W-:Y:S01]  /*3fb60*/  ISETP.GE.AND P0, PT, R211, c[0x0][0x178], PT ;  /* 0x00005e00d3007a0c */ /* 0x000fe20003f06270 */
[C---:B------:R-:W-:Y:S01]  /*3fb70*/  IMAD R244, R195.reuse, c[0x0][0x198], RZ ;  /* 0x00006600c3f47a24 */ /* 0x040fe200078e02ff */
[C---:B------:R-:W-:Y:S01]  /*3fb80*/  ISETP.GE.AND P4, PT, R195.reuse, c[0x0][0x17c], PT ;  /* 0x00005f00c3007a0c */ /* 0x040fe20003f86270 */
[----:B------:R-:W3:Y:S01]  /*3fb90*/  LDL.LU R249, [R1+0xb4] ;  /* 0x0000b40001f97983 */ /* 0x000ee20000300800 */
[----:B------:R-:W-:-:S03]  /*3fba0*/  ISETP.LT.AND P0, PT, R195, c[0x0][0x17c], !P0 ;  /* 0x00005f00c3007a0c */ /* 0x000fc60004701270 */
[----:B----4-:R4:W-:Y:S01]  /*3fbb0*/  STS.128 [R2+0x400], R40 ;  /* 0x0004002802007388 */ /* 0x0109e20000000c00 */
[----:B------:R-:W-:-:S03]  /*3fbc0*/  ISETP.LT.AND P5, PT, R191, c[0x0][0x178], !P4 ;  /* 0x00005e00bf007a0c */ /* 0x000fc600067a1270 */
[----:B------:R-:W3:Y:S04]  /*3fbd0*/  LDL.LU R248, [R1+0x74] ;  /* 0x0000740001f87983 */ /* 0x000ee80000300800 */
[----:B------:R-:W3:Y:S04]  /*3fbe0*/  LDL.LU R251, [R1+0x44] ;  /* 0x0000440001fb7983 */ /* 0x000ee80000300800 */
[----:B------:R-:W3:Y:S01]  /*3fbf0*/  LDL.LU R239, [R1+0xf0] ;  /* 0x0000f00001ef7983 */ /* 0x000ee20000300800 */
[----:B----4-:R-:W-:-:S03]  /*3fc00*/  IMAD.WIDE R42, R244, 0x4, R30 ;  /* 0x00000004f42a7825 */ /* 0x010fc600078e021e */
[----:B------:R-:W4:Y:S01]  /*3fc10*/  LDL.LU R242, [R1+0x60] ;  /* 0x0000600001f27983 */ /* 0x000f220000300800 */
[----:B------:R-:W-:-:S03]  /*3fc20*/  IMAD.WIDE R40, R244, 0x4, R28 ;  /* 0x00000004f4287825 */ /* 0x000fc600078e021c */
[----:B------:R-:W3:Y:S04]  /*3fc30*/  LDL.LU R243, [R1+0x50] ;  /* 0x0000500001f37983 */ /* 0x000ee80000300800 */
[----:B--2---:R2:W-:Y:S04]  /*3fc40*/  STS.128 [R2+0x480], R4 ;  /* 0x0004800402007388 */ /* 0x0045e80000000c00 */
[----:B------:R-:W-:Y:S01]  /*3fc50*/  BAR.SYNC.DEFER_BLOCKING 0x0 ;  /* 0x0000000000007b1d */ /* 0x000fe20000010000 */
[----:B--2---:R-:W-:Y:S02]  /*3fc60*/  LEA R6, P2, R3, c[0x0][0x170], 0x2 ;  /* 0x00005c0003067a11 */ /* 0x004fe400078410ff */
[----:B------:R-:W-:-:S02]  /*3fc70*/  LEA R5, R245, R3, 0x7 ;  /* 0x00000003f5057211 */ /* 0x000fc400078e38ff */
[----:B------:R-:W-:Y:S02]  /*3fc80*/  LEA.HI.X.SX32 R7, R3, c[0x0][0x174], 0x2, P2 ;  /* 0x00005d0003077a11 */ /* 0x000fe400010f16ff */
[----:B------:R-:W-:Y:S01]  /*3fc90*/  LEA R4, P2, R5, c[0x0][0x170], 0x2 ;  /* 0x00005c0005047a11 */ /* 0x000fe200078410ff */
[----:B------:R-:W-:Y:S01]  /*3fca0*/  @P0 STG.E [R42.64], R240 ;  /* 0x000000f02a000986 */ /* 0x000fe2000c101908 */
[----:B------:R-:W-:Y:S02]  /*3fcb0*/  ISETP.LT.AND P0, PT, R247, c[0x0][0x178], !P4 ;  /* 0x00005e00f7007a0c */ /* 0x000fe40006701270 */
[----:B------:R-:W-:Y:S01]  /*3fcc0*/  ISETP.LT.AND P4, PT, R246, c[0x0][0x178], !P4 ;  /* 0x00005e00f6007a0c */ /* 0x000fe20006781270 */
[C---:B------:R-:W-:Y:S01]  /*3fcd0*/  IMAD.WIDE R2, R244.reuse, 0x4, R6 ;  /* 0x00000004f4027825 */ /* 0x040fe200078e0206 */
[----:B------:R-:W-:Y:S01]  /*3fce0*/  LEA.HI.X.SX32 R5, R5, c[0x0][0x174], 0x2, P2 ;  /* 0x00005d0005057a11 */ /* 0x000fe200010f16ff */
[----:B------:R-:W-:Y:S08]  /*3fcf0*/  @P5 STG.E [R40.64], R250 ;  /* 0x000000fa28005986 */ /* 0x000ff0000c101908 */
[----:B------:R2:W-:Y:S02]  /*3fd00*/  @P0 STG.E [R2.64], R236 ;  /* 0x000000ec02000986 */ /* 0x0005e4000c101908 */
[----:B--2---:R-:W-:-:S05]  /*3fd10*/  IMAD.WIDE R2, R244, 0x4, R4 ;  /* 0x00000004f4027825 */ /* 0x004fca00078e0204 */
[----:B------:R2:W-:Y:S04]  /*3fd20*/  @P4 STG.E [R2.64], R237 ;  /* 0x000000ed02004986 */ /* 0x0005e8000c101908 */
[----:B--2---:R-:W2:Y:S01]  /*3fd30*/  LDL.LU R237, [R1+0x13c4] ;  /* 0x0013c40001ed7983 */ /* 0x004ea20000300800 */
[----:B------:R-:W-:Y:S02]  /*3fd40*/  ISETP.LT.AND P5, PT, R211, c[0x0][0x178], !P1 ;  /* 0x00005e00d3007a0c */ /* 0x000fe40004fa1270 */
[----:B------:R-:W-:Y:S02]  /*3fd50*/  IADD3 R40, R195, 0x2, RZ ;  /* 0x00000002c3287810 */ /* 0x000fe40007ffe0ff */
[----:B------:R-:W-:Y:S02]  /*3fd60*/  ISETP.LT.AND P6, PT, R191, c[0x0][0x178], !P1 ;  /* 0x00005e00bf007a0c */ /* 0x000fe40004fc1270 */
[----:B------:R-:W-:-:S02]  /*3fd70*/  ISETP.LT.AND P3, PT, R247, c[0x0][0x178], !P1 ;  /* 0x00005e00f7007a0c */ /* 0x000fc40004f61270 */
[----:B------:R-:W-:Y:S02]  /*3fd80*/  IADD3 R245, R244, c[0x0][0x198], RZ ;  /* 0x00006600f4f57a10 */ /* 0x000fe40007ffe0ff */
[----:B------:R-:W-:Y:S02]  /*3fd90*/  ISETP.GE.AND P2, PT, R40, c[0x0][0x17c], PT ;  /* 0x00005f0028007a0c */ /* 0x000fe40003f46270 */
[----:B------:R-:W-:Y:S01]  /*3fda0*/  ISETP.LT.AND P1, PT, R246, c[0x0][0x178], !P1 ;  /* 0x00005e00f6007a0c */ /* 0x000fe20004f21270 */
[----:B------:R-:W-:Y:S01]  /*3fdb0*/  IMAD.WIDE R40, R245, 0x4, R30 ;  /* 0x00000004f5287825 */ /* 0x000fe200078e021e */
[----:B------:R-:W-:-:S03]  /*3fdc0*/  ISETP.LT.AND P4, PT, R211, c[0x0][0x178], !P2 ;  /* 0x00005e00d3007a0c */ /* 0x000fc60005781270 */
[----:B------:R-:W-:Y:S01]  /*3fdd0*/  IMAD.WIDE R42, R245, 0x4, R28 ;  /* 0x00000004f52a7825 */ /* 0x000fe200078e021c */
[----:B------:R-:W-:-:S03]  /*3fde0*/  IADD3 R236, R195, 0x3, RZ ;  /* 0x00000003c3ec7810 */ /* 0x000fc60007ffe0ff */
[C---:B------:R-:W-:Y:S01]  /*3fdf0*/  IMAD.WIDE R2, R245.reuse, 0x4, R6 ;  /* 0x00000004f5027825 */ /* 0x040fe200078e0206 */
[----:B------:R-:W-:Y:S01]  /*3fe00*/  IADD3 R244, R245, c[0x0][0x198], RZ ;  /* 0x00006600f5f47a10 */ /* 0x000fe20007ffe0ff */
[----:B---3--:R3:W-:Y:S01]  /*3fe10*/  @P5 STG.E [R40.64], R249 ;  /* 0x000000f928005986 */ /* 0x0087e2000c101908 */
[----:B------:R-:W-:-:S03]  /*3fe20*/  ISETP.GE.AND P0, PT, R236, c[0x0][0x17c], PT ;  /* 0x00005f00ec007a0c */ /* 0x000fc60003f06270 */
[----:B------:R1:W-:Y:S04]  /*3fe30*/  @P6 STG.E [R42.64], R248 ;  /* 0x000000f82a006986 */ /* 0x0003e8000c101908 */
[----:B---3--:R-:W3:Y:S04]  /*3fe40*/  LDL.LU R249, [R1+0xf4] ;  /* 0x0000f40001f97983 */ /* 0x008ee80000300800 */
[----:B------:R-:W3:Y:S04]  /*3fe50*/  LDL.LU R241, [R1+0xc4] ;  /* 0x0000c40001f17983 */ /* 0x000ee80000300800 */
[----:B------:R-:W3:Y:S04]  /*3fe60*/  LDL.LU R250, [R1+0x64] ;  /* 0x0000640001fa7983 */ /* 0x000ee80000300800 */
[----:B-1----:R-:W3:Y:S04]  /*3fe70*/  LDL.LU R248, [R1+0x54] ;  /* 0x0000540001f87983 */ /* 0x002ee80000300800 */
[----:B--2---:R1:W-:Y:S02]  /*3fe80*/  @P3 STG.E [R2.64], R237 ;  /* 0x000000ed02003986 */ /* 0x0043e4000c101908 */
[----:B-1----:R-:W-:-:S02]  /*3fe90*/  IMAD.WIDE R236, R245, 0x4, R4 ;  /* 0x00000004f5ec7825 */ /* 0x002fc400078e0204 */
[----:B------:R-:W2:Y:S02]  /*3fea0*/  LDL.LU R245, [R1+0xd0] ;  /* 0x0000d00001f57983 */ /* 0x000ea40000300800 */
[----:B------:R-:W-:Y:S02]  /*3feb0*/  IMAD.WIDE R2, R244, 0x4, R30 ;  /* 0x00000004f4027825 */ /* 0x000fe400078e021e */
[----:B------:R1:W-:Y:S04]  /*3fec0*/  @P1 STG.E [R236.64], R251 ;  /* 0x000000fbec001986 */ /* 0x0003e8000c101908 */
[----:B------:R-:W2:Y:S04]  /*3fed0*/  LDL.LU R240, [R1+0xa0] ;  /* 0x0000a00001f07983 */ /* 0x000ea80000300800 */
[----:B------:R4:W-:Y:S04]  /*3fee0*/  @P4 STG.E [R2.64], R239 ;  /* 0x000000ef02004986 */ /* 0x0009e8000c101908 */
[----:B-1----:R-:W2:Y:S04]  /*3fef0*/  LDL.LU R251, [R1+0x154] ;  /* 0x0001540001fb7983 */ /* 0x002ea80000300800 */
[----:B----4-:R-:W4:Y:S04]  /*3ff00*/  LDL.LU R239, [R1+0x13c0] ;  /* 0x0013c00001ef7983 */ /* 0x010f280000300800 */
[----:B------:R-:W2:Y:S01]  /*3ff10*/  LDL.LU R3, [R1+0xc0] ;  /* 0x0000c00001037983 */ /* 0x000ea20000300800 */
[----:B------:R-:W-:-:S02]  /*3ff20*/  ISETP.LT.AND P5, PT, R191, c[0x0][0x178], !P2 ;  /* 0x00005e00bf007a0c */ /* 0x000fc400057a1270 */
[----:B------:R-:W-:Y:S02]  /*3ff30*/  ISETP.LT.AND P6, PT, R247, c[0x0][0x178], !P2 ;  /* 0x00005e00f7007a0c */ /* 0x000fe400057c1270 */
[----:B------:R-:W-:Y:S02]  /*3ff40*/  ISETP.LT.AND P2, PT, R246, c[0x0][0x178], !P2 ;  /* 0x00005e00f6007a0c */ /* 0x000fe40005741270 */
[----:B------:R-:W-:Y:S01]  /*3ff50*/  IADD3 R40, R195, 0x4, RZ ;  /* 0x00000004c3287810 */ /* 0x000fe20007ffe0ff */
[----:B------:R-:W-:-:S03]  /*3ff60*/  IMAD.WIDE R42, R244, 0x4, R6 ;  /* 0x00000004f42a7825 */ /* 0x000fc600078e0206 */
[----:B------:R-:W-:Y:S01]  /*3ff70*/  ISETP.GE.AND P3, PT, R40, c[0x0][0x17c], PT ;  /* 0x00005f0028007a0c */ /* 0x000fe20003f66270 */
[----:B------:R-:W-:Y:S01]  /*3ff80*/  IMAD.WIDE R40, R244, 0x4, R28 ;  /* 0x00000004f4287825 */ /* 0x000fe200078e021c */
[----:B------:R-:W-:-:S03]  /*3ff90*/  ISETP.LT.AND P4, PT, R211, c[0x0][0x178], !P0 ;  /* 0x00005e00d3007a0c */ /* 0x000fc60004781270 */
[----:B------:R-:W-:Y:S01]  /*3ffa0*/  IMAD.WIDE R236, R244, 0x4, R4 ;  /* 0x00000004f4ec7825 */ /* 0x000fe200078e0204 */
[----:B------:R-:W-:Y:S02]  /*3ffb0*/  IADD3 R2, R195, 0x5, RZ ;  /* 0x00000005c3027810 */ /* 0x000fe40007ffe0ff */
[----:B------:R-:W-:Y:S01]  /*3ffc0*/  ISETP.LT.AND P1, PT, R246, c[0x0][0x178], !P0 ;  /* 0x00005e00f6007a0c */ /* 0x000fe20004721270 */
[----:B--2---:R-:W-:Y:S04]  /*3ffd0*/  @P5 STG.E [R40.64], R3 ;  /* 0x0000000328005986 */ /* 0x004fe8000c101908 */
[----:B------:R-:W-:Y:S04]  /*3ffe0*/  @P6 STG.E [R42.64], R242 ;  /* 0x000000f22a006986 */ /* 0x000fe8000c101908 */
[----:B------:R1:W-:Y:S01]  /*3fff0*/  @P2 STG.E [R236.64], R243 ;  /* 0x000000f3ec002986 */ /* 0x0003e2000c101908 */
[----:B------:R-:W-:-:S02]  /*40000*/  ISETP.LT.AND P5, PT, R191, c[0x0][0x178], !P0 ;  /* 0x00005e00bf007a0c */ /* 0x000fc400047a1270 */
[----:B------:R-:W-:Y:S02]  /*40010*/  ISETP.LT.AND P2, PT, R247, c[0x0][0x178], !P0 ;  /* 0x00005e00f7007a0c */ /* 0x000fe40004741270 */
[----:B-1----:R-:W-:Y:S02]  /*40020*/  IADD3 R237, R244, c[0x0][0x198], RZ ;  /* 0x00006600f4ed7a10 */ /* 0x002fe40007ffe0ff */
[----:B------:R-:W2:Y:S03]  /*40030*/  LDL.LU R244, [R1+0x100] ;  /* 0x0001000001f47983 */ /* 0x000ea60000300800 */
[C---:B------:R-:W-:Y:S01]  /*40040*/  IMAD.WIDE R42, R237.reuse, 0x4, R30 ;  /* 0x00000004ed2a7825 */ /* 0x040fe200078e021e */
[----:B------:R-:W-:Y:S02]  /*40050*/  ISETP.GE.AND P0, PT, R2, c[0x0][0x17c], PT ;  /* 0x00005f0002007a0c */ /* 0x000fe40003f06270 */
[C---:B------:R-:W-:Y:S01]  /*40060*/  IADD3 R236, R237.reuse, c[0x0][0x198], RZ ;  /* 0x00006600edec7a10 */ /* 0x040fe20007ffe0ff */
[C---:B------:R-:W-:Y:S01]  /*40070*/  IMAD.WIDE R2, R237.reuse, 0x4, R28 ;  /* 0x00000004ed027825 */ /* 0x040fe200078e021c */
[----:B---3--:R1:W-:Y:S03]  /*40080*/  @P4 STG.E [R42.64], R249 ;  /* 0x000000f92a004986 */ /* 0x0083e6000c101908 */
[C---:B------:R-:W-:Y:S01]  /*40090*/  IMAD.WIDE R40, R237.reuse, 0x4, R6 ;  /* 0x00000004ed287825 */ /* 0x040fe200078e0206 */
[----:B-1----:R-:W3:Y:S03]  /*400a0*/  LDL.LU R249, [R1+0x104] ;  /* 0x0001040001f97983 */ /* 0x002ee60000300800 */
[----:B------:R-:W-:-:S02]  /*400b0*/  IMAD.WIDE R42, R237, 0x4, R4 ;  /* 0x00000004ed2a7825 */ /* 0x000fc400078e0204 */
[----:B------:R-:W2:Y:S04]  /*400c0*/  LDL.LU R237, [R1+0x150] ;  /* 0x0001500001ed7983 */ /* 0x000ea80000300800 */
[----:B------:R-:W-:Y:S04]  /*400d0*/  @P5 STG.E [R2.64], R241 ;  /* 0x000000f102005986 */ /* 0x000fe8000c101908 */
[----:B------:R-:W-:Y:S04]  /*400e0*/  @P2 STG.E [R40.64], R250 ;  /* 0x000000fa28002986 */ /* 0x000fe8000c101908 */
[----:B------:R1:W-:Y:S04]  /*400f0*/  @P1 STG.E [R42.64], R248 ;  /* 0x000000f82a001986 */ /* 0x0003e8000c101908 */
[----:B-1----:R-:W3:Y:S01]  /*40100*/  LDL.LU R248, [R1+0xd4] ;  /* 0x0000d40001f87983 */ /* 0x002ee20000300800 */
[----:B------:R-:W-:-:S02]  /*40110*/  ISETP.LT.AND P6, PT, R211, c[0x0][0x178], !P3 ;  /* 0x00005e00d3007a0c */ /* 0x000fc40005fc1270 */
[----:B------:R-:W-:Y:S01]  /*40120*/  ISETP.LT.AND P4, PT, R191, c[0x0][0x178], !P3 ;  /* 0x00005e00bf007a0c */ /* 0x000fe20005f81270 */
[----:B------:R-:W-:Y:S01]  /*40130*/  IMAD.WIDE R2, R236, 0x4, R30 ;  /* 0x00000004ec027825 */ /* 0x000fe200078e021e */
[----:B------:R-:W-:Y:S01]  /*40140*/  ISETP.LT.AND P1, PT, R247, c[0x0][0x178], !P3 ;  /* 0x00005e00f7007a0c */ /* 0x000fe20005f21270 */
[----:B------:R-:W3:Y:S01]  /*40150*/  LDL.LU R250, [R1+0xa4] ;  /* 0x0000a40001fa7983 */ /* 0x000ee20000300800 */
[----:B------:R-:W-:Y:S02]  /*40160*/  ISETP.LT.AND P5, PT, R246, c[0x0][0x178], !P3 ;  /* 0x00005e00f6007a0c */ /* 0x000fe40005fa1270 */
[----:B------:R-:W-:Y:S01]  /*40170*/  IADD3 R42, R195, 0x6, RZ ;  /* 0x00000006c32a7810 */ /* 0x000fe20007ffe0ff */
[----:B------:R-:W-:Y:S01]  /*40180*/  IMAD.WIDE R40, R236, 0x4, R28 ;  /* 0x00000004ec287825 */ /* 0x000fe200078e021c */
[----:B------:R-:W-:Y:S01]  /*40190*/  ISETP.LT.AND P3, PT, R191, c[0x0][0x178], !P0 ;  /* 0x00005e00bf007a0c */ /* 0x000fe20004761270 */
[----:B------:R-:W4:Y:S01]  /*401a0*/  LDL.LU R242, [R1+0x160] ;  /* 0x0001600001f27983 */ /* 0x000f220000300800 */
[----:B------:R-:W-:Y:S01]  /*401b0*/  ISETP.GE.AND P2, PT, R42, c[0x0][0x17c], PT ;  /* 0x00005f002a007a0c */ /* 0x000fe20003f46270 */
[----:B------:R-:W-:-:S02]  /*401c0*/  IMAD.WIDE R42, R236, 0x4, R4 ;  /* 0x00000004ec2a7825 */ /* 0x000fc400078e0204 */
[----:B------:R-:W4:Y:S04]  /*401d0*/  LDL.LU R243, [R1+0x130] ;  /* 0x0001300001f37983 */ /* 0x000f280000300800 */
[----:B------:R-:W4:Y:S04]  /*401e0*/  LDL.LU R241, [R1+0x110] ;  /* 0x0001100001f17983 */ /* 0x000f280000300800 */
[----:B--2---:R1:W-:Y:S01]  /*401f0*/  @P6 STG.E [R2.64], R237 ;  /* 0x000000ed02006986 */ /* 0x0043e2000c101908 */
[----:B------:R-:W-:-:S03]  /*40200*/  ISETP.LT.AND P6, PT, R211, c[0x0][0x178], !P0 ;  /* 0x00005e00d3007a0c */ /* 0x000fc600047c1270 */
[----:B------:R2:W-:Y:S01]  /*40210*/  @P4 STG.E [R40.64], R244 ;  /* 0x000000f428004986 */ /* 0x0005e2000c101908 */
[C---:B-1----:R-:W-:Y:S01]  /*40220*/  IMAD.WIDE R2, R236.reuse, 0x4, R6 ;  /* 0x00000004ec027825 */ /* 0x042fe200078e0206 */
[----:B------:R-:W-:-:S04]  /*40230*/  IADD3 R237, R236, c[0x0][0x198], RZ ;  /* 0x00006600eced7a10 */ /* 0x000fc80007ffe0ff */
[----:B------:R1:W-:Y:S01]  /*40240*/  @P1 STG.E [R2.64], R245 ;  /* 0x000000f502001986 */ /* 0x0003e2000c101908 */
[----:B--2---:R-:W-:-:S03]  /*40250*/  IMAD.WIDE R40, R237, 0x4, R30 ;  /* 0x00000004ed287825 */ /* 0x004fc600078e021e */
[----:B------:R-:W-:Y:S01]  /*40260*/  @P5 STG.E [R42.64], R240 ;  /* 0x000000f02a005986 */ /* 0x000fe2000c101908 */
[----:B------:R-:W-:-:S03]  /*40270*/  ISETP.LT.AND P5, PT, R247, c[0x0][0x178], !P0 ;  /* 0x00005e00f7007a0c */ /* 0x000fc600047a1270 */
[----:B------:R2:W-:Y:S01]  /*40280*/  @P6 STG.E [R40.64], R251 ;  /* 0x000000fb28006986 */ /* 0x0005e2000c101908 */
[----:B-1----:R-:W-:-:S05]  /*40290*/  IMAD.WIDE R2, R237, 0x4, R28 ;  /* 0x00000004ed027825 */ /* 0x002fca00078e021c */
[----:B---3--:R1:W-:Y:S04]  /*402a0*/  @P3 STG.E [R2.64], R249 ;  /* 0x000000f902003986 */ /* 0x0083e8000c101908 */
[----:B--2---:R-:W2:Y:S01]  /*402b0*/  LDL.LU R251, [R1+0x164] ;  /* 0x0001640001fb7983 */ /* 0x004ea20000300800 */
[----:B-1----:R-:W-:-:S03]  /*402c0*/  IMAD.WIDE R2, R237, 0x4, R6 ;  /* 0x00000004ed027825 */ /* 0x002fc600078e0206 */
[----:B------:R-:W3:Y:S04]  /*402d0*/  LDL.LU R249, [R1+0x134] ;  /* 0x0001340001f97983 */ /* 0x000ee80000300800 */
[----:B------:R1:W-:Y:S04]  /*402e0*/  @P5 STG.E [R2.64], R248 ;  /* 0x000000f802005986 */ /* 0x0003e8000c101908 */
[----:B-1----:R-:W3:Y:S01]  /*402f0*/  LDL.LU R248, [R1+0x114] ;  /* 0x0001140001f87983 */ /* 0x002ee20000300800 */
[----:B------:R-:W-:Y:S02]  /*40300*/  ISETP.LT.AND P0, PT, R246, c[0x0][0x178], !P0 ;  /* 0x00005e00f6007a0c */ /* 0x000fe40004701270 */
[----:B------:R-:W-:Y:S01]  /*40310*/  ISETP.LT.AND P1, PT, R211, c[0x0][0x178], !P2 ;  /* 0x00005e00d3007a0c */ /* 0x000fe20005721270 */
[----:B------:R-:W-:Y:S01]  /*40320*/  IMAD.WIDE R40, R237, 0x4, R4 ;  /* 0x00000004ed287825 */ /* 0x000fe200078e0204 */
[----:B------:R-:W-:Y:S01]  /*40330*/  ISETP.LT.AND P3, PT, R191, c[0x0][0x178], !P2 ;  /* 0x00005e00bf007a0c */ /* 0x000fe20005761270 */
[----:B------:R-:W3:Y:S01]  /*40340*/  LDL.LU R240, [R1+0xb8] ;  /* 0x0000b80001f07983 */ /* 0x000ee20000300800 */
[----:B------:R-:W-:-:S02]  /*40350*/  ISETP.LT.AND P6, PT, R247, c[0x0][0x178], !P2 ;  /* 0x00005e00f7007a0c */ /* 0x000fc400057c1270 */
[----:B------:R-:W-:Y:S02]  /*40360*/  IADD3 R42, R195, 0x7, RZ ;  /* 0x00000007c32a7810 */ /* 0x000fe40007ffe0ff */
[----:B------:R-:W-:Y:S02]  /*40370*/  IADD3 R236, R237, c[0x0][0x198], RZ ;  /* 0x00006600edec7a10 */ /* 0x000fe40007ffe0ff */
[----:B------:R-:W-:Y:S01]  /*40380*/  IADD3 R43, R195, 0x8, RZ ;  /* 0x00000008c32b7810 */ /* 0x000fe20007ffe0ff */
[----:B------:R1:W-:Y:S01]  /*40390*/  @P0 STG.E [R40.64], R250 ;  /* 0x000000fa28000986 */ /* 0x0003e2000c101908 */
[----:B------:R-:W-:Y:S01]  /*403a0*/  ISETP.GE.AND P4, PT, R42, c[0x0][0x17c], PT ;  /* 0x00005f002a007a0c */ /* 0x000fe20003f86270 */
[----:B------:R-:W-:Y:S01]  /*403b0*/  IMAD.WIDE R2, R236, 0x4, R30 ;  /* 0x00000004ec027825 */ /* 0x000fe200078e021e */
[----:B------:R-:W-:Y:S02]  /*403c0*/  ISETP.GE.AND P5, PT, R43, c[0x0][0x17c], PT ;  /* 0x00005f002b007a0c */ /* 0x000fe40003fa6270 */
[----:B------:R-:W-:Y:S01]  /*403d0*/  ISETP.LT.AND P2, PT, R246, c[0x0][0x178], !P2 ;  /* 0x00005e00f6007a0c */ /* 0x000fe20005741270 */
[C---:B------:R-:W-:Y:S01]  /*403e0*/  IMAD.WIDE R42, R236.reuse, 0x4, R6 ;  /* 0x00000004ec2a7825 */ /* 0x040fe200078e0206 */
[----:B------:R-:W-:Y:S01]  /*403f0*/  ISETP.LT.AND P0, PT, R211, c[0x0][0x178], !P4 ;  /* 0x00005e00d3007a0c */ /* 0x000fe20006701270 */
[----:B----4-:R4:W-:Y:S02]  /*40400*/  @P1 STG.E [R2.64], R242 ;  /* 0x000000f202001986 */ /* 0x0109e4000c101908 */
[C---:B-1----:R-:W-:Y:S01]  /*40410*/  IMAD.WIDE R40, R236.reuse, 0x4, R28 ;  /* 0x00000004ec287825 */ /* 0x042fe200078e021c */
[----:B------:R-:W-:Y:S01]  /*40420*/  IADD3 R237, R236, c[0x0][0x198], RZ ;  /* 0x00006600eced7a10 */ /* 0x000fe20007ffe0ff */
[----:B------:R-:W3:Y:S01]  /*40430*/  LDL.LU R250, [R1+0x78] ;  /* 0x0000780001fa7983 */ /* 0x000ee20000300800 */
[----:B------:R-:W-:-:S03]  /*40440*/  ISETP.LT.AND P1, PT, R191, c[0x0][0x178], !P4 ;  /* 0x00005e00bf007a0c */ /* 0x000fc60006721270 */
[----:B------:R1:W-:Y:S04]  /*40450*/  @P3 STG.E [R40.64], R243 ;  /* 0x000000f328003986 */ /* 0x0003e8000c101908 */
[----:B------:R1:W-:Y:S01]  /*40460*/  @P6 STG.E [R42.64], R241 ;  /* 0x000000f12a006986 */ /* 0x0003e2000c101908 */
[----:B------:R-:W-:Y:S01]  /*40470*/  ISETP.LT.AND P6, PT, R247, c[0x0][0x178], !P4 ;  /* 0x00005e00f7007a0c */ /* 0x000fe200067c1270 */
[----:B----4-:R-:W-:Y:S01]  /*40480*/  IMAD.WIDE R2, R236, 0x4, R4 ;  /* 0x00000004ec027825 */ /* 0x010fe200078e0204 */
[----:B------:R-:W-:-:S03]  /*40490*/  ISETP.LT.AND P4, PT, R246, c[0x0][0x178], !P4 ;  /* 0x00005e00f6007a0c */ /* 0x000fc60006781270 */
[----:B-1----:R-:W-:Y:S01]  /*404a0*/  IMAD.WIDE R40, R237, 0x4, R30 ;  /* 0x00000004ed287825 */ /* 0x002fe200078e021e */
[C---:B------:R-:W-:Y:S01]  /*404b0*/  IADD3 R42, R195.reuse, 0x9, RZ ;  /* 0x00000009c32a7810 */ /* 0x040fe20007ffe0ff */
[----:B------:R1:W-:Y:S03]  /*404c0*/  @P2 STG.E [R2.64], R239 ;  /* 0x000000ef02002986 */ /* 0x0003e6000c101908 */
[----:B------:R-:W-:Y:S02]  /*404d0*/  ISETP.GE.AND P3, PT, R42, c[0x0][0x17c], PT ;  /* 0x00005f002a007a0c */ /* 0x000fe40003f66270 */
[----:B------:R-:W-:-:S04]  /*404e0*/  IADD3 R42, R195, 0xa, RZ ;  /* 0x0000000ac32a7810 */ /* 0x000fc80007ffe0ff */
[----:B------:R-:W-:Y:S01]  /*404f0*/  ISETP.GE.AND P2, PT, R42, c[0x0][0x17c], PT ;  /* 0x00005f002a007a0c */ /* 0x000fe20003f46270 */
[C---:B------:R-:W-:Y:S01]  /*40500*/  IMAD.WIDE R42, R237.reuse, 0x4, R4 ;  /* 0x00000004ed2a7825 */ /* 0x040fe200078e0204 */
[----:B-1----:R-:W4:Y:S03]  /*40510*/  LDL.LU R239, [R1+0x13bc] ;  /* 0x0013bc0001ef7983 */ /* 0x002f260000300800 */
[C---:B------:R-:W-:Y:S01]  /*40520*/  IMAD.WIDE R2, R237.reuse, 0x4, R28 ;  /* 0x00000004ed027825 */ /* 0x040fe200078e021c */
[----:B--2---:R1:W-:Y:S03]  /*40530*/  @P0 STG.E [R40.64], R251 ;  /* 0x000000fb28000986 */ /* 0x0043e6000c101908 */
[----:B-1----:R-:W-:Y:S01]  /*40540*/  IMAD.WIDE R40, R237, 0x4, R6 ;  /* 0x00000004ed287825 */ /* 0x002fe200078e0206 */
[----:B---3--:R-:W-:Y:S04]  /*40550*/  @P1 STG.E [R2.64], R249 ;  /* 0x000000f902001986 */ /* 0x008fe8000c101908 */
[----:B------:R-:W2:Y:S04]  /*40560*/  LDL.LU R251, [R1+0xbc] ;  /* 0x0000bc0001fb7983 */ /* 0x000ea80000300800 */
[----:B------:R-:W-:Y:S04]  /*40570*/  @P6 STG.E [R40.64], R248 ;  /* 0x000000f828006986 */ /* 0x000fe8000c101908 */
[----:B------:R1:W-:Y:S04]  /*40580*/  @P4 STG.E [R42.64], R238 ;  /* 0x000000ee2a004986 */ /* 0x0003e8000c101908 */
[----:B-1----:R-:W3:Y:S01]  /*40590*/  LDL.LU R238, [R1+0x13b8] ;  /* 0x0013b80001ee7983 */ /* 0x002ee20000300800 */
[----:B------:R-:W-:-:S02]  /*405a0*/  ISETP.LT.AND P0, PT, R211, c[0x0][0x178], !P5 ;  /* 0x00005e00d3007a0c */ /* 0x000fc40006f01270 */
[----:B------:R-:W-:Y:S01]  /*405b0*/  IADD3 R236, R237, c[0x0][0x198], RZ ;  /* 0x00006600edec7a10 */ /* 0x000fe20007ffe0ff */
[----:B------:R-:W2:Y:S01]  /*405c0*/  LDL.LU R249, [R1+0x7c] ;  /* 0x00007c0001f97983 */ /* 0x000ea20000300800 */
[----:B------:R-:W-:Y:S02]  /*405d0*/  ISETP.LT.AND P1, PT, R191, c[0x0][0x178], !P5 ;  /* 0x00005e00bf007a0c */ /* 0x000fe40006f21270 */
[----:B------:R-:W-:Y:S01]  /*405e0*/  ISETP.LT.AND P6, PT, R247, c[0x0][0x178], !P5 ;  /* 0x00005e00f7007a0c */ /* 0x000fe20006fc1270 */
[----:B------:R-:W-:Y:S01]  /*405f0*/  IMAD.WIDE R2, R236, 0x4, R30 ;  /* 0x00000004ec027825 */ /* 0x000fe200078e021e */
[----:B------:R-:W-:Y:S01]  /*40600*/  ISETP.LT.AND P5, PT, R246, c[0x0][0x178], !P5 ;  /* 0x00005e00f6007a0c */ /* 0x000fe20006fa1270 */
[----:B------:R-:W2:Y:S01]  /*40610*/  LDL.LU R248, [R1+0x4c] ;  /* 0x00004c0001f87983 */ /* 0x000ea20000300800 */
[----:B------:R-:W-:Y:S01]  /*40620*/  IADD3 R42, R195, 0xb, RZ ;  /* 0x0000000bc32a7810 */ /* 0x000fe20007ffe0ff */
[----:B------:R-:W-:Y:S02]  /*40630*/  IMAD.WIDE R40, R236, 0x4, R28 ;  /* 0x00000004ec287825 */ /* 0x000fe400078e021c */
[----:B------:R1:W-:Y:S01]  /*40640*/  @P0 STG.E [R2.64], R240 ;  /* 0x000000f002000986 */ /* 0x0003e2000c101908 */
[----:B------:R-:W-:Y:S01]  /*40650*/  ISETP.GE.AND P0, PT, R42, c[0x0][0x17c], PT ;  /* 0x00005f002a007a0c */ /* 0x000fe20003f06270 */
[----:B------:R-:W-:-:S02]  /*40660*/  IMAD.WIDE R42, R236, 0x4, R4 ;  /* 0x00000004ec2a7825 */ /* 0x000fc400078e0204 */
[----:B------:R-:W-:Y:S04]  /*40670*/  @P1 STG.E [R40.64], R250 ;  /* 0x000000fa28001986 */ /* 0x000fe8000c101908 */
[----:B------:R-:W2:Y:S01]  /*40680*/  LDL.LU R245, [R1+0xf8] ;  /* 0x0000f80001f57983 */ /* 0x000ea20000300800 */
[----:B-1----:R-:W-:-:S03]  /*40690*/  IMAD.WIDE R2, R236, 0x4, R6 ;  /* 0x00000004ec027825 */ /* 0x002fc600078e0206 */
[----:B------:R-:W2:Y:S04]  /*406a0*/  LDL.LU R242, [R1+0xc8] ;  /* 0x0000c80001f27983 */ /* 0x000ea80000300800 */
[----:B---3--:R-:W-:Y:S04]  /*406b0*/  @P6 STG.E [R2.64], R238 ;  /* 0x000000ee02006986 */ /* 0x008fe8000c101908 */
[----:B----4-:R1:W-:Y:S04]  /*406c0*/  @P5 STG.E [R42.64], R239 ;  /* 0x000000ef2a005986 */ /* 0x0103e8000c101908 */
[----:B-1----:R-:W3:Y:S01]  /*406d0*/  LDL.LU R239, [R1+0x13b4] ;  /* 0x0013b40001ef7983 */ /* 0x002ee20000300800 */
[----:B------:R-:W-:-:S02]  /*406e0*/  ISETP.LT.AND P4, PT, R211, c[0x0][0x178], !P3 ;  /* 0x00005e00d3007a0c */ /* 0x000fc40005f81270 */
[----:B------:R-:W-:Y:S01]  /*406f0*/  IADD3 R237, R236, c[0x0][0x198], RZ ;  /* 0x00006600eced7a10 */ /* 0x000fe20007ffe0ff */
[----:B------:R-:W4:Y:S01]  /*40700*/  LDL.LU R243, [R1+0x68] ;  /* 0x0000680001f37983 */ /* 0x000f220000300800 */
[----:B------:R-:W-:-:S03]  /*40710*/  ISETP.LT.AND P1, PT, R191, c[0x0][0x178], !P3 ;  /* 0x00005e00bf007a0c */ /* 0x000fc60005f21270 */
[----:B------:R-:W-:Y:S01]  /*40720*/  IMAD.WIDE R40, R237, 0x4, R30 ;  /* 0x00000004ed287825 */ /* 0x000fe200078e021e */
[----:B------:R-:W-:Y:S01]  /*40730*/  ISETP.LT.AND P5, PT, R247, c[0x0][0x178], !P3 ;  /* 0x00005e00f7007a0c */ /* 0x000fe20005fa1270 */
[----:B------:R-:W4:Y:S01]  /*40740*/  LDL.LU R241, [R1+0x58] ;  /* 0x0000580001f17983 */ /* 0x000f220000300800 */
[----:B------:R-:W-:-:S03]  /*40750*/  ISETP.LT.AND P3, PT, R246, c[0x0][0x178], !P3 ;  /* 0x00005e00f6007a0c */ /* 0x000fc60005f61270 */
[----:B--2---:R1:W-:Y:S01]  /*40760*/  @P4 STG.E [R40.64], R251 ;  /* 0x000000fb28004986 */ /* 0x0043e2000c101908 */
[----:B------:R-:W-:-:S03]  /*40770*/  IMAD.WIDE R2, R237, 0x4, R6 ;  /* 0x00000004ed027825 */ /* 0x000fc600078e0206 */
[----:B------:R-:W2:Y:S01]  /*40780*/  LDL.LU R250, [R1+0xfc] ;  /* 0x0000fc0001fa7983 */ /* 0x000ea20000300800 */
[----:B------:R-:W-:-:S04]  /*40790*/  IMAD.WIDE R42, R237, 0x4, R4 ;  /* 0x00000004ed2a7825 */ /* 0x000fc800078e0204 */
[----:B-1----:R-:W-:Y:S01]  /*407a0*/  IMAD.WIDE R40, R237, 0x4, R28 ;  /* 0x00000004ed287825 */ /* 0x002fe200078e021c */
[----:B------:R-:W2:Y:S04]  /*407b0*/  LDL.LU R251, [R1+0xcc] ;  /* 0x0000cc0001fb7983 */ /* 0x000ea80000300800 */
[----:B------:R1:W-:Y:S04]  /*407c0*/  @P1 STG.E [R40.64], R249 ;  /* 0x000000f928001986 */ /* 0x0003e8000c101908 */
[----:B-1----:R-:W2:Y:S04]  /*407d0*/  LDL.LU R249, [R1+0x6c] ;  /* 0x00006c0001f97983 */ /* 0x002ea80000300800 */
[----:B---3--:R-:W-:Y:S04]  /*407e0*/  @P5 STG.E [R2.64], R239 ;  /* 0x000000ef02005986 */ /* 0x008fe8000c101908 */
[----:B------:R1:W-:Y:S04]  /*407f0*/  @P3 STG.E [R42.64], R248 ;  /* 0x000000f82a003986 */ /* 0x0003e8000c101908 */
[----:B-1----:R-:W3:Y:S01]  /*40800*/  LDL.LU R248, [R1+0x5c] ;  /* 0x00005c0001f87983 */ /* 0x002ee20000300800 */
[----:B------:R-:W-:-:S02]  /*40810*/  ISETP.LT.AND P6, PT, R211, c[0x0][0x178], !P2 ;  /* 0x00005e00d3007a0c */ /* 0x000fc400057c1270 */
[----:B------:R-:W-:Y:S01]  /*40820*/  ISETP.LT.AND P4, PT, R191, c[0x0][0x178], !P2 ;  /* 0x00005e00bf007a0c */ /* 0x000fe20005781270 */
[----:B------:R-:W3:Y:S01]  /*40830*/  LDL.LU R240, [R1+0x158] ;  /* 0x0001580001f07983 */ /* 0x000ee20000300800 */
[----:B------:R-:W-:Y:S02]  /*40840*/  IADD3 R236, R237, c[0x0][0x198], RZ ;  /* 0x00006600edec7a10 */ /* 0x000fe40007ffe0ff */
[----:B------:R-:W-:-:S03]  /*40850*/  ISETP.LT.AND P3, PT, R247, c[0x0][0x178], !P2 ;  /* 0x00005e00f7007a0c */ /* 0x000fc60005761270 */
[----:B------:R-:W-:Y:S01]  /*40860*/  IMAD.WIDE R40, R236, 0x4, R30 ;  /* 0x00000004ec287825 */ /* 0x000fe200078e021e */
[----:B------:R-:W-:-:S03]  /*40870*/  IADD3 R238, R195, 0xc, RZ ;  /* 0x0000000cc3ee7810 */ /* 0x000fc60007ffe0ff */
[----:B------:R-:W-:Y:S01]  /*40880*/  IMAD.WIDE R2, R236, 0x4, R28 ;  /* 0x00000004ec027825 */ /* 0x000fe200078e021c */
[----:B------:R1:W-:Y:S01]  /*40890*/  @P6 STG.E [R40.64], R245 ;  /* 0x000000f528006986 */ /* 0x0003e2000c101908 */
[----:B------:R-:W-:Y:S02]  /*408a0*/  ISETP.LT.AND P2, PT, R246, c[0x0][0x178], !P2 ;  /* 0x00005e00f6007a0c */ /* 0x000fe40005741270 */
[----:B------:R-:W-:Y:S01]  /*408b0*/  ISETP.LT.AND P6, PT, R211, c[0x0][0x178], !P0 ;  /* 0x00005e00d3007a0c */ /* 0x000fe200047c1270 */
[----:B------:R2:W-:Y:S01]  /*408c0*/  @P4 STG.E [R2.64], R242 ;  /* 0x000000f202004986 */ /* 0x0005e2000c101908 */
[----:B------:R-:W-:Y:S02]  /*408d0*/  ISETP.LT.AND P5, PT, R191, c[0x0][0x178], !P0 ;  /* 0x00005e00bf007a0c */ /* 0x000fe400047a1270 */
[----:B------:R-:W-:Y:S02]  /*408e0*/  ISETP.GE.AND P1, PT, R238, c[0x0][0x17c], PT ;  /* 0x00005f00ee007a0c */ /* 0x000fe40003f26270 */
[----:B------:R-:W-:-:S02]  /*408f0*/  ISETP.LT.AND P4, PT, R247, c[0x0][0x178], !P0 ;  /* 0x00005e00f7007a0c */ /* 0x000fc40004781270 */
[C---:B------:R-:W-:Y:S01]  /*40900*/  IADD3 R238, R236.reuse, c[0x0][0x198], RZ ;  /* 0x00006600ecee7a10 */ /* 0x040fe20007ffe0ff */
[C---:B-1----:R-:W-:Y:S01]  /*40910*/  IMAD.WIDE R40, R236.reuse, 0x4, R4 ;  /* 0x00000004ec287825 */ /* 0x042fe200078e0204 */
[----:B------:R-:W-:Y:S01]  /*40920*/  IADD3 R239, R195, 0xd, RZ ;  /* 0x0000000dc3ef7810 */ /* 0x000fe20007ffe0ff */
[----:B------:R-:W3:Y:S02]  /*40930*/  LDL.LU R245, [R1+0x15c] ;  /* 0x00015c0001f57983 */ /* 0x000ee40000300800 */
[----:B--2---:R-:W-:Y:S01]  /*40940*/  IMAD.WIDE R2, R236, 0x4, R6 ;  /* 0x00000004ec027825 */ /* 0x004fe200078e0206 */
[----:B------:R-:W-:Y:S01]  /*40950*/  ISETP.LT.AND P0, PT, R246, c[0x0][0x178], !P0 ;  /* 0x00005e00f6007a0c */ /* 0x000fe20004701270 */
[----:B------:R-:W2:Y:S02]  /*40960*/  LDL.LU R242, [R1+0x10c] ;  /* 0x00010c0001f27983 */ /* 0x000ea40000300800 */
[C---:B------:R-:W-:Y:S02]  /*40970*/  IMAD.WIDE R42, R238.reuse, 0x4, R30 ;  /* 0x00000004ee2a7825 */ /* 0x040fe400078e021e */
[----:B----4-:R1:W-:Y:S02]  /*40980*/  @P3 STG.E [R2.64], R243 ;  /* 0x000000f302003986 */ /* 0x0103e4000c101908 */
[----:B------:R-:W-:-:S02]  /*40990*/  IMAD.WIDE R236, R238, 0x4, R28 ;  /* 0x00000004eeec7825 */ /* 0x000fc400078e021c */
[----:B------:R-:W-:Y:S04]  /*409a0*/  @P2 STG.E [R40.64], R241 ;  /* 0x000000f128002986 */ /* 0x000fe8000c101908 */
[----:B------:R4:W-:Y:S01]  /*409b0*/  @P6 STG.E [R42.64], R250 ;  /* 0x000000fa2a006986 */ /* 0x0009e2000c101908 */
[----:B-1----:R-:W-:-:S03]  /*409c0*/  IMAD.WIDE R2, R238, 0x4, R6 ;  /* 0x00000004ee027825 */ /* 0x002fc600078e0206 */
[----:B------:R-:W-:Y:S04]  /*409d0*/  @P5 STG.E [R236.64], R251 ;  /* 0x000000fbec005986 */ /* 0x000fe8000c101908 */
[----:B------:R1:W-:Y:S01]  /*409e0*/  @P4 STG.E [R2.64], R249 ;  /* 0x000000f902004986 */ /* 0x0003e2000c101908 */
[----:B------:R-:W-:Y:S02]  /*409f0*/  ISETP.GE.AND P3, PT, R239, c[0x0][0x17c], PT ;  /* 0x00005f00ef007a0c */ /* 0x000fe40003f66270 */
[C---:B------:R-:W-:Y:S01]  /*40a00*/  IADD3 R239, R238.reuse, c[0x0][0x198], RZ ;  /* 0x00006600eeef7a10 */ /* 0x040fe20007ffe0ff */
[----:B----4-:R-:W4:Y:S01]  /*40a10*/  LDL.LU R250, [R1+0xdc] ;  /* 0x0000dc0001fa7983 */ /* 0x010f220000300800 */
[----:B-1----:R-:W-:-:S03]  /*40a20*/  IMAD.WIDE R2, R238, 0x4, R4 ;  /* 0x00000004ee027825 */ /* 0x002fc600078e0204 */
[----:B------:R-:W2:Y:S04]  /*40a30*/  LDL.LU R249, [R1+0xac] ;  /* 0x0000ac0001f97983 */ /* 0x000ea80000300800 */
[----:B------:R-:W2:Y:S04]  /*40a40*/  LDL.LU R238, [R1+0xa8] ;  /* 0x0000a80001ee7983 */ /* 0x000ea80000300800 */
[----:B---3--:R1:W-:Y:S04]  /*40a50*/  @P0 STG.E [R2.64], R248 ;  /* 0x000000f802000986 */ /* 0x0083e8000c101908 */
[----:B-1----:R-:W3:Y:S04]  /*40a60*/  LDL.LU R2, [R1+0x108] ;  /* 0x0001080001027983 */ /* 0x002ee80000300800 */
[----:B------:R-:W2:Y:S01]  /*40a70*/  LDL.LU R3, [R1+0xd8] ;  /* 0x0000d80001037983 */ /* 0x000ea20000300800 */
[----:B------:R-:W-:-:S02]  /*40a80*/  ISETP.LT.AND P6, PT, R211, c[0x0][0x178], !P1 ;  /* 0x00005e00d3007a0c */ /* 0x000fc40004fc1270 */
[----:B------:R-:W-:Y:S02]  /*40a90*/  ISETP.LT.AND P5, PT, R191, c[0x0][0x178], !P1 ;  /* 0x00005e00bf007a0c */ /* 0x000fe40004fa1270 */
[----:B------:R-:W-:Y:S01]  /*40aa0*/  ISETP.LT.AND P2, PT, R247, c[0x0][0x178], !P1 ;  /* 0x00005e00f7007a0c */ /* 0x000fe20004f41270 */
[----:B------:R-:W-:Y:S01]  /*40ab0*/  IMAD.WIDE R40, R239, 0x4, R30 ;  /* 0x00000004ef287825 */ /* 0x000fe200078e021e */
[----:B------:R-:W-:Y:S02]  /*40ac0*/  ISETP.LT.AND P4, PT, R246, c[0x0][0x178], !P1 ;  /* 0x00005e00f6007a0c */ /* 0x000fe40004f81270 */
[----:B------:R-:W-:Y:S01]  /*40ad0*/  IADD3 R244, R195, 0xe, RZ ;  /* 0x0000000ec3f47810 */ /* 0x000fe20007ffe0ff */
[----:B------:R-:W-:-:S04]  /*40ae0*/  IMAD.WIDE R42, R239, 0x4, R28 ;  /* 0x00000004ef2a7825 */ /* 0x000fc800078e021c */
[----:B------:R-:W-:Y:S01]  /*40af0*/  IMAD.WIDE R236, R239, 0x4, R6 ;  /* 0x00000004efec7825 */ /* 0x000fe200078e0206 */
[----:B------:R1:W-:Y:S01]  /*40b00*/  @P6 STG.E [R40.64], R240 ;  /* 0x000000f028006986 */ /* 0x0003e2000c101908 */
[----:B------:R-:W-:-:S03]  /*40b10*/  ISETP.GE.AND P1, PT, R244, c[0x0][0x17c], PT ;  /* 0x00005f00f4007a0c */ /* 0x000fc60003f26270 */
[----:B------:R-:W4:Y:S04]  /*40b20*/  LDL.LU R244, [R1+0x138] ;  /* 0x0001380001f47983 */ /* 0x000f280000300800 */
[----:B------:R-:W4:Y:S04]  /*40b30*/  LDL.LU R243, [R1+0x118] ;  /* 0x0001180001f37983 */ /* 0x000f280000300800 */
[----:B------:R-:W4:Y:S04]  /*40b40*/  LDL.LU R241, [R1+0xe8] ;  /* 0x0000e80001f17983 */ /* 0x000f280000300800 */
[----:B------:R-:W4:Y:S04]  /*40b50*/  LDL.LU R251, [R1+0x16c] ;  /* 0x00016c0001fb7983 */ /* 0x000f280000300800 */
[----:B------:R-:W4:Y:S04]  /*40b60*/  LDL.LU R248, [R1+0x13c] ;  /* 0x00013c0001f87983 */ /* 0x000f280000300800 */
[----:B-1----:R-:W4:Y:S01]  /*40b70*/  LDL.LU R240, [R1+0x13b0] ;  /* 0x0013b00001f07983 */ /* 0x002f220000300800 */
[----:B------:R-:W-:-:S02]  /*40b80*/  ISETP.LT.AND P0, PT, R191, c[0x0][0x178], !P3 ;  /* 0x00005e00bf007a0c */ /* 0x000fc40005f01270 */
[----:B------:R-:W-:Y:S02]  /*40b90*/  ISETP.LT.AND P6, PT, R247, c[0x0][0x178], !P3 ;  /* 0x00005e00f7007a0c */ /* 0x000fe40005fc1270 */
[----:B------:R-:W-:Y:S02]  /*40ba0*/  IADD3 R40, R239, c[0x0][0x198], RZ ;  /* 0x00006600ef287a10 */ /* 0x000fe40007ffe0ff */
[----:B------:R-:W-:Y:S01]  /*40bb0*/  IADD3 R41, R195, 0xf, RZ ;  /* 0x0000000fc3297810 */ /* 0x000fe20007ffe0ff */
[----:B---3--:R-:W-:Y:S04]  /*40bc0*/  @P5 STG.E [R42.64], R2 ;  /* 0x000000022a005986 */ /* 0x008fe8000c101908 */
[----:B--2---:R1:W-:Y:S02]  /*40bd0*/  @P2 STG.E [R236.64], R3 ;  /* 0x00000003ec002986 */ /* 0x0043e4000c101908 */
[----:B-1----:R-:W-:-:S05]  /*40be0*/  IMAD.WIDE R2, R239, 0x4, R4 ;  /* 0x00000004ef027825 */ /* 0x002fca00078e0204 */
[----:B------:R1:W-:Y:S04]  /*40bf0*/  @P4 STG.E [R2.64], R238 ;  /* 0x000000ee02004986 */ /* 0x0003e8000c101908 */
[----:B-1----:R-:W2:Y:S01]  /*40c00*/  LDL.LU R3, [R1+0x168] ;  /* 0x0001680001037983 */ /* 0x002ea20000300800 */
[----:B------:R-:W-:Y:S01]  /*40c10*/  ISETP.LT.AND P5, PT, R211, c[0x0][0x178], !P3 ;  /* 0x00005e00d3007a0c */ /* 0x000fe20005fa1270 */
[----:B------:R-:W-:Y:S01]  /*40c20*/  IMAD.WIDE R238, R40, 0x4, R30 ;  /* 0x0000000428ee7825 */ /* 0x000fe200078e021e */
[----:B------:R-:W-:-:S03]  /*40c30*/  ISETP.LT.AND P3, PT, R246, c[0x0][0x178], !P3 ;  /* 0x00005e00f6007a0c */ /* 0x000fc60005f61270 */
[----:B------:R-:W-:-:S04]  /*40c40*/  IMAD.WIDE R236, R40, 0x4, R28 ;  /* 0x0000000428ec7825 */ /* 0x000fc800078e021c */
[----:B------:R-:W-:Y:S01]  /*40c50*/  IMAD.WIDE R42, R40, 0x4, R6 ;  /* 0x00000004282a7825 */ /* 0x000fe200078e0206 */
[----:B------:R-:W-:-:S03]  /*40c60*/  ISETP.GE.AND P2, PT, R41, c[0x0][0x17c], PT ;  /* 0x00005f0029007a0c */ /* 0x000fc60003f46270 */
[----:B------:R-:W-:Y:S01]  /*40c70*/  @P5 STG.E [R238.64], R245 ;  /* 0x000000f5ee005986 */ /* 0x000fe2000c101908 */
[C---:B------:R-:W-:Y:S01]  /*40c80*/  IADD3 R2, R40.reuse, c[0x0][0x198], RZ ;  /* 0x0000660028027a10 */ /* 0x040fe20007ffe0ff */
[----:B------:R-:W-:Y:S02]  /*40c90*/  IMAD.WIDE R40, R40, 0x4, R4 ;  /* 0x0000000428287825 */ /* 0x000fe400078e0204 */
[----:B------:R-:W-:Y:S04]  /*40ca0*/  @P0 STG.E [R236.64], R242 ;  /* 0x000000f2ec000986 */ /* 0x000fe8000c101908 */
[----:B----4-:R1:W-:Y:S04]  /*40cb0*/  @P6 STG.E [R42.64], R250 ;  /* 0x000000fa2a006986 */ /* 0x0103e8000c101908 */
[----:B------:R3:W-:Y:S04]  /*40cc0*/  @P3 STG.E [R40.64], R249 ;  /* 0x000000f928003986 */ /* 0x0007e8000c101908 */
[----:B-1----:R-:W4:Y:S04]  /*40cd0*/  LDL.LU R250, [R1+0x11c] ;  /* 0x00011c0001fa7983 */ /* 0x002f280000300800 */
[----:B---3--:R-:W3:Y:S01]  /*40ce0*/  LDL.LU R249, [R1+0xec] ;  /* 0x0000ec0001f97983 */ /* 0x008ee20000300800 */
[----:B------:R-:W-:Y:S01]  /*40cf0*/  ISETP.LT.AND P4, PT, R211, c[0x0][0x178], !P1 ;  /* 0x00005e00d3007a0c */ /* 0x000fe20004f81270 */
[C---:B------:R-:W-:Y:S01]  /*40d00*/  IMAD.WIDE R238, R2.reuse, 0x4, R30 ;  /* 0x0000000402ee7825 */ /* 0x040fe200078e021e */
[----:B------:R-:W-:Y:S01]  /*40d10*/  ISETP.LT.AND P3, PT, R191, c[0x0][0x178], !P1 ;  /* 0x00005e00bf007a0c */ /* 0x000fe20004f61270 */
[----:B------:R-:W3:Y:S02]  /*40d20*/  LDL.LU R245, [R1+0x1b0] ;  /* 0x0001b00001f57983 */ /* 0x000ee40000300800 */
[----:B------:R-:W-:Y:S01]  /*40d30*/  IMAD.WIDE R42, R2, 0x4, R28 ;  /* 0x00000004022a7825 */ /* 0x000fe200078e021c */
[----:B------:R-:W-:Y:S01]  /*40d40*/  ISETP.LT.AND P0, PT, R246, c[0x0][0x178], !P1 ;  /* 0x00005e00f6007a0c */ /* 0x000fe20004f01270 */
[----:B------:R-:W3:Y:S02]  /*40d50*/  LDL.LU R242, [R1+0x120] ;  /* 0x0001200001f27983 */ /* 0x000ee40000300800 */
[----:B------:R-:W-:Y:S01]  /*40d60*/  IMAD.WIDE R40, R2, 0x4, R6 ;  /* 0x0000000402287825 */ /* 0x000fe200078e0206 */
[----:B------:R-:W-:-:S02]  /*40d70*/  ISETP.LT.AND P6, PT, R211, c[0x0][0x178], !P2 ;  /* 0x00005e00d3007a0c */ /* 0x000fc400057c1270 */
[----:B------:R-:W-:Y:S01]  /*40d80*/  ISETP.LT.AND P5, PT, R191, c[0x0][0x178], !P2 ;  /* 0x00005e00bf007a0c */ /* 0x000fe200057a1270 */
[----:B--2---:R1:W-:Y:S01]  /*40d90*/  @P4 STG.E [R238.64], R3 ;  /* 0x00000003ee004986 */ /* 0x0043e2000c101908 */
[----:B------:R-:W-:-:S03]  /*40da0*/  ISETP.LT.AND P4, PT, R247, c[0x0][0x178], !P1 ;  /* 0x00005e00f7007a0c */ /* 0x000fc60004f81270 */
[----:B------:R-:W-:Y:S01]  /*40db0*/  @P3 STG.E [R42.64], R244 ;  /* 0x000000f42a003986 */ /* 0x000fe2000c101908 */
[----:B------:R-:W-:Y:S02]  /*40dc0*/  ISETP.LT.AND P3, PT, R247, c[0x0][0x178], !P2 ;  /* 0x00005e00f7007a0c */ /* 0x000fe40005761270 */
[----:B-1----:R-:W-:-:S07]  /*40dd0*/  IADD3 R3, R195, 0x10, RZ ;  /* 0x00000010c3037810 */ /* 0x002fce0007ffe0ff */
[----:B------:R1:W-:Y:S01]  /*40de0*/  @P4 STG.E [R40.64], R243 ;  /* 0x000000f328004986 */ /* 0x0003e2000c101908 */
[C---:B------:R-:W-:Y:S02]  /*40df0*/  IADD3 R238, R2.reuse, c[0x0][0x198], RZ ;  /* 0x0000660002ee7a10 */ /* 0x040fe40007ffe0ff */
[----:B------:R-:W-:Y:S01]  /*40e00*/  ISETP.GE.AND P1, PT, R3, c[0x0][0x17c], PT ;  /* 0x00005f0003007a0c */ /* 0x000fe20003f26270 */
[----:B------:R-:W-:Y:S01]  /*40e10*/  IMAD.WIDE R2, R2, 0x4, R4 ;  /* 0x0000000402027825 */ /* 0x000fe200078e0204 */
[----:B-1----:R-:W2:Y:S03]  /*40e20*/  LDL.LU R243, [R1+0x30] ;  /* 0x0000300001f37983 */ /* 0x002ea60000300800 */
[----:B------:R-:W-:Y:S01]  /*40e30*/  IMAD.WIDE R236, R238, 0x4, R30 ;  /* 0x00000004eeec7825 */ /* 0x000fe200078e021e */
[----:B------:R-:W-:Y:S01]  /*40e40*/  ISETP.LT.AND P2, PT, R246, c[0x0][0x178], !P2 ;  /* 0x00005e00f6007a0c */ /* 0x000fe20005741270 */
[----:B------:R1:W-:Y:S02]  /*40e50*/  @P0 STG.E [R2.64], R241 ;  /* 0x000000f102000986 */ /* 0x0003e4000c101908 */
[----:B------:R-:W-:-:S02]  /*40e60*/  IMAD.WIDE R42, R238, 0x4, R28 ;  /* 0x00000004ee2a7825 */ /* 0x000fc400078e021c */
[----:B------:R3:W-:Y:S02]  /*40e70*/  @P6 STG.E [R236.64], R251 ;  /* 0x000000fbec006986 */ /* 0x0007e4000c101908 */
[C---:B------:R-:W-:Y:S02]  /*40e80*/  IMAD.WIDE R40, R238.reuse, 0x4, R4 ;  /* 0x00000004ee287825 */ /* 0x040fe400078e0204 */
[----:B-1----:R-:W2:Y:S02]  /*40e90*/  LDL.LU R241, [R1+0x10] ;  /* 0x0000100001f17983 */ /* 0x002ea40000300800 */
[----:B------:R-:W-:Y:S02]  /*40ea0*/  IMAD.WIDE R2, R238, 0x4, R6 ;  /* 0x00000004ee027825 */ /* 0x000fe400078e0206 */
[----:B---3--:R-:W3:Y:S04]  /*40eb0*/  LDL.LU R251, [R1+0x1b4] ;  /* 0x0001b40001fb7983 */ /* 0x008ee80000300800 */
[----:B------:R1:W-:Y:S04]  /*40ec0*/  @P5 STG.E [R42.64], R248 ;  /* 0x000000f82a005986 */ /* 0x0003e8000c101908 */
[----:B----4-:R4:W-:Y:S04]  /*40ed0*/  @P3 STG.E [R2.64], R250 ;  /* 0x000000fa02003986 */ /* 0x0109e8000c101908 */
[----:B-1----:R-:W3:Y:S04]  /*40ee0*/  LDL.LU R248, [R1+0x124] ;  /* 0x0001240001f87983 */ /* 0x002ee80000300800 */
[----:B----4-:R-:W4:Y:S04]  /*40ef0*/  LDL.LU R250, [R1+0x34] ;  /* 0x0000340001fa7983 */ /* 0x010f280000300800 */
[----:B------:R1:W-:Y:S04]  /*40f00*/  @P2 STG.E [R40.64], R249 ;  /* 0x000000f928002986 */ /* 0x0003e8000c101908 */
[----:B-1----:R-:W4:Y:S01]  /*40f10*/  LDL.LU R249, [R1+0x14] ;  /* 0x0000140001f97983 */ /* 0x002f220000300800 */
[----:B------:R-:W-:-:S02]  /*40f20*/  ISETP.LT.AND P5, PT, R211, c[0x0][0x178], !P1 ;  /* 0x00005e00d3007a0c */ /* 0x000fc40004fa1270 */
[----:B------:R-:W-:Y:S02]  /*40f30*/  ISETP.LT.AND P0, PT, R191, c[0x0][0x178], !P1 ;  /* 0x00005e00bf007a0c */ /* 0x000fe40004f01270 */
[----:B------:R-:W-:Y:S02]  /*40f40*/  ISETP.LT.AND P4, PT, R247, c[0x0][0x178], !P1 ;  /* 0x00005e00f7007a0c */ /* 0x000fe40004f81270 */
[----:B------:R-:W-:Y:S02]  /*40f50*/  IADD3 R237, R238, c[0x0][0x198], RZ ;  /* 0x00006600eeed7a10 */ /* 0x000fe40007ffe0ff */
[----:B------:R-:W-:-:S03]  /*40f60*/  IADD3 R236, R195, 0x11, RZ ;  /* 0x00000011c3ec7810 */ /* 0x000fc60007ffe0ff */
[----:B------:R-:W-:Y:S01]  /*40f70*/  IMAD.WIDE R42, R237, 0x4, R30 ;  /* 0x00000004ed2a7825 */ /* 0x000fe200078e021e */
[----:B------:R-:W-:Y:S02]  /*40f80*/  IADD3 R239, R195, 0x12, RZ ;  /* 0x00000012c3ef7810 */ /* 0x000fe40007ffe0ff */
[----:B------:R-:W-:Y:S01]  /*40f90*/  ISETP.GE.AND P6, PT, R236, c[0x0][0x17c], PT ;  /* 0x00005f00ec007a0c */ /* 0x000fe20003fc6270 */
[C---:B------:R-:W-:Y:S01]  /*40fa0*/  IMAD.WIDE R40, R237.reuse, 0x4, R28 ;  /* 0x00000004ed287825 */ /* 0x040fe200078e021c */
[----:B------:R-:W-:Y:S03]  /*40fb0*/  @P5 STG.E [R42.64], R245 ;  /* 0x000000f52a005986 */ /* 0x000fe6000c101908 */
[----:B------:R-:W-:Y:S01]  /*40fc0*/  IMAD.WIDE R2, R237, 0x4, R6 ;  /* 0x00000004ed027825 */ /* 0x000fe200078e0206 */
[----:B------:R-:W-:Y:S01]  /*40fd0*/  ISETP.LT.AND P1, PT, R246, c[0x0][0x178], !P1 ;  /* 0x00005e00f6007a0c */ /* 0x000fe20004f21270 */
[----:B------:R1:W-:Y:S01]  /*40fe0*/  @P0 STG.E [R40.64], R242 ;  /* 0x000000f228000986 */ /* 0x0003e2000c101908 */
[----:B------:R-:W-:-:S02]  /*40ff0*/  ISETP.LT.AND P2, PT, R211, c[0x0][0x178], !P6 ;  /* 0x00005e00d3007a0c */ /* 0x000fc40007741270 */
[----:B------:R-:W-:Y:S02]  /*41000*/  IADD3 R238, R195, 0x13, RZ ;  /* 0x00000013c3ee7810 */ /* 0x000fe40007ffe0ff */
[----:B------:R-:W-:Y:S02]  /*41010*/  ISETP.GE.AND P3, PT, R239, c[0x0][0x17c], PT ;  /* 0x00005f00ef007a0c */ /* 0x000fe40003f66270 */
[----:B------:R-:W4:Y:S01]  /*41020*/  LDL.LU R239, [R1+0x180] ;  /* 0x0001800001ef7983 */ /* 0x000f220000300800 */
[----:B------:R-:W-:Y:S02]  /*41030*/  IADD3 R236, R237, c[0x0][0x198], RZ ;  /* 0x00006600edec7a10 */ /* 0x000fe40007ffe0ff */
[----:B------:R-:W-:Y:S02]  /*41040*/  ISETP.LT.AND P5, PT, R191, c[0x0][0x178], !P6 ;  /* 0x00005e00bf007a0c */ /* 0x000fe400077a1270 */
[----:B------:R-:W-:Y:S01]  /*41050*/  ISETP.GE.AND P0, PT, R238, c[0x0][0x17c], PT ;  /* 0x00005f00ee007a0c */ /* 0x000fe20003f06270 */
[----:B-1----:R-:W-:-:S04]  /*41060*/  IMAD.WIDE R40, R236, 0x4, R30 ;  /* 0x00000004ec287825 */ /* 0x002fc800078e021e */
[----:B------:R-:W-:Y:S01]  /*41070*/  IMAD.WIDE R42, R236, 0x4, R28 ;  /* 0x00000004ec2a7825 */ /* 0x000fe200078e021c */
[----:B--2---:R1:W-:Y:S01]  /*41080*/  @P4 STG.E [R2.64], R243 ;  /* 0x000000f302004986 */ /* 0x0043e2000c101908 */
[----:B------:R-:W-:Y:S02]  /*41090*/  ISETP.LT.AND P4, PT, R247, c[0x0][0x178], !P6 ;  /* 0x00005e00f7007a0c */ /* 0x000fe40007781270 */
[----:B-1----:R-:W-:Y:S02]  /*410a0*/  IMAD.WIDE R2, R237, 0x4, R4 ;  /* 0x00000004ed027825 */ /* 0x002fe400078e0204 */
[----:B------:R-:W2:Y:S04]  /*410b0*/  LDL.LU R237, [R1+0x230] ;  /* 0x0002300001ed7983 */ /* 0x000ea80000300800 */
[----:B------:R-:W2:Y:S01]  /*410c0*/  LDL.LU R238, [R1+0x1c0] ;  /* 0x0001c00001ee7983 */ /* 0x000ea20000300800 */
[----:B------:R-:W-:-:S03]  /*410d0*/  ISETP.LT.AND P6, PT, R246, c[0x0][0x178], !P6 ;  /* 0x00005e00f6007a0c */ /* 0x000fc600077c1270 */
[----:B------:R1:W-:Y:S04]  /*410e0*/  @P1 STG.E [R2.64], R241 ;  /* 0x000000f102001986 */ /* 0x0003e8000c101908 */
[----:B---3--:R3:W-:Y:S04]  /*410f0*/  @P2 STG.E [R40.64], R251 ;  /* 0x000000fb28002986 */ /* 0x0087e8000c101908 */
[----:B------:R-:W2:Y:S01]  /*41100*/  LDL.LU R244, [R1+0x80] ;  /* 0x0000800001f47983 */ /* 0x000ea20000300800 */
[----:B-1----:R-:W-:-:S03]  /*41110*/  IMAD.WIDE R2, R236, 0x4, R6 ;  /* 0x00000004ec027825 */ /* 0x002fc600078e0206 */
[----:B---3--:R-:W3:Y:S01]  /*41120*/  LDL.LU R251, [R1+0x234] ;  /* 0x0002340001fb7983 */ /* 0x008ee20000300800 */
[----:B------:R-:W-:-:S03]  /*41130*/  IMAD.WIDE R40, R236, 0x4, R4 ;  /* 0x00000004ec287825 */ /* 0x000fc600078e0204 */
[----:B------:R1:W-:Y:S04]  /*41140*/  @P5 STG.E [R42.64], R248 ;  /* 0x000000f82a005986 */ /* 0x0003e8000c101908 */
[----:B----4-:R4:W-:Y:S04]  /*41150*/  @P4 STG.E [R2.64], R250 ;  /* 0x000000fa02004986 */ /* 0x0109e8000c101908 */
[----:B-1----:R-:W3:Y:S04]  /*41160*/  LDL.LU R248, [R1+0x1c4] ;  /* 0x0001c40001f87983 */ /* 0x002ee80000300800 */
[----:B----4-:R-:W4:Y:S04]  /*41170*/  LDL.LU R250, [R1+0x184] ;  /* 0x0001840001fa7983 */ /* 0x010f280000300800 */
[----:B------:R1:W-:Y:S04]  /*41180*/  @P6 STG.E [R40.64], R249 ;  /* 0x000000f928006986 */ /* 0x0003e8000c101908 */
[----:B-1----:R-:W4:Y:S01]  /*41190*/  LDL.LU R249, [R1+0x84] ;  /* 0x0000840001f97983 */ /* 0x002f220000300800 */
[----:B------:R-:W-:-:S02]  /*411a0*/  ISETP.LT.AND P5, PT, R211, c[0x0][0x178], !P3 ;  /* 0x00005e00d3007a0c */ /* 0x000fc40005fa1270 */
[----:B------:R-:W-:Y:S01]  /*411b0*/  IADD3 R42, R195, 0x14, RZ ;  /* 0x00000014c32a7810 */ /* 0x000fe20007ffe0ff */
[----:B------:R-:W4:Y:S01]  /*411c0*/  LDL.LU R245, [R1+0x2a0] ;  /* 0x0002a00001f57983 */ /* 0x000f220000300800 */
[----:B------:R-:W-:Y:S02]  /*411d0*/  ISETP.LT.AND P1, PT, R191, c[0x0][0x178], !P3 ;  /* 0x00005e00bf007a0c */ /* 0x000fe40005f21270 */
[----:B------:R-:W-:Y:S01]  /*411e0*/  IADD3 R236, R236, c[0x0][0x198], RZ ;  /* 0x00006600ecec7a10 */ /* 0x000fe20007ffe0ff */
[----:B------:R-:W4:Y:S01]  /*411f0*/  LDL.LU R242, [R1+0x290] ;  /* 0x0002900001f27983 */ /* 0x000f220000300800 */
[----:B------:R-:W-:Y:S02]  /*41200*/  ISETP.LT.AND P2, PT, R247, c[0x0][0x178], !P3 ;  /* 0x00005e00f7007a0c */ /* 0x000fe40005f41270 */
[----:B------:R-:W-:Y:S01]  /*41210*/  ISETP.GE.AND P4, PT, R42, c[0x0][0x17c], PT ;  /* 0x00005f002a007a0c */ /* 0x000fe20003f86270 */
[----:B------:R-:W-:Y:S01]  /*41220*/  IMAD.WIDE R42, R236, 0x4, R30 ;  /* 0x00000004ec2a7825 */ /* 0x000fe200078e021e */
[----:B------:R-:W-:Y:S01]  /*41230*/  ISETP.LT.AND P3, PT, R246, c[0x0][0x178], !P3 ;  /* 0x00005e00f6007a0c */ /* 0x000fe20005f61270 */
[----:B------:R-:W4:Y:S01]  /*41240*/  LDL.LU R243, [R1+0x1f0] ;  /* 0x0001f00001f37983 */ /* 0x000f220000300800 */
[----:B------:R-:W-:Y:S01]  /*41250*/  ISETP.LT.AND P6, PT, R211, c[0x0][0x178], !P0 ;  /* 0x00005e00d3007a0c */ /* 0x000fe200047c1270 */
[----:B------:R-:W-:-:S02]  /*41260*/  IMAD.WIDE R2, R236, 0x4, R28 ;  /* 0x00000004ec027825 */ /* 0x000fc400078e021c */
[----:B------:R-:W4:Y:S02]  /*41270*/  LDL.LU R241, [R1+0x1a0] ;  /* 0x0001a00001f17983 */ /* 0x000f240000300800 */
[----:B------:R-:W-:Y:S02]  /*41280*/  IMAD.WIDE R40, R236, 0x4, R6 ;  /* 0x00000004ec287825 */ /* 0x000fe400078e0206 */
[----:B--2---:R1:W-:Y:S01]  /*41290*/  @P5 STG.E [R42.64], R237 ;  /* 0x000000ed2a005986 */ /* 0x0043e2000c101908 */
[----:B------:R-:W-:-:S03]  /*412a0*/  ISETP.LT.AND P5, PT, R191, c[0x0][0x178], !P0 ;  /* 0x00005e00bf007a0c */ /* 0x000fc600047a1270 */
[----:B------:R2:W-:Y:S01]  /*412b0*/  @P1 STG.E [R2.64], R238 ;  /* 0x000000ee02001986 */ /* 0x0005e2000c101908 */
[----:B------:R-:W-:-:S03]  /*412c0*/  ISETP.LT.AND P1, PT, R247, c[0x0][0x178], !P0 ;  /* 0x00005e00f7007a0c */ /* 0x000fc60004721270 */
[----:B------:R2:W-:Y:S01]  /*412d0*/  @P2 STG.E [R40.64], R239 ;  /* 0x000000ef28002986 */ /* 0x0005e2000c101908 */
[C---:B-1----:R-:W-:Y:S01]  /*412e0*/  IADD3 R237, R236.reuse, c[0x0][0x198], RZ ;  /* 0x00006600eced7a10 */ /* 0x042fe20007ffe0ff */
[----:B--2---:R-:W-:-:S04]  /*412f0*/  IMAD.WIDE R2, R236, 0x4, R4 ;  /* 0x00000004ec027825 */ /* 0x004fc800078e0204 */
[C---:B------:R-:W-:Y:S01]  /*41300*/  IMAD.WIDE R40, R237.reuse, 0x4, R30 ;  /* 0x00000004ed287825 */ /* 0x040fe200078e021e */
[----:B------:R-:W-:Y:S01]  /*41310*/  @P3 STG.E [R2.64], R244 ;  /* 0x000000f402003986 */ /* 0x000fe2000c101908 */
[----:B------:R-:W-:Y:S02]  /*41320*/  ISETP.LT.AND P0, PT, R246, c[0x0][0x178], !P0 ;  /* 0x00005e00f6007a0c */ /* 0x000fe40004701270 */
[C---:B------:R-:W-:Y:S01]  /*41330*/  IMAD.WIDE R42, R237.reuse, 0x4, R28 ;  /* 0x00000004ed2a7825 */ /* 0x040fe200078e021c */
[----:B---3--:R1:W-:Y:S04]  /*41340*/  @P6 STG.E [R40.64], R251 ;  /* 0x000000fb28006986 */ /* 0x0083e8000c101908 */
[----:B-1----:R-:W2:Y:S01]  /*41350*/  LDL.LU R251, [R1+0x2a4] ;  /* 0x0002a40001fb7983 */ /* 0x002ea20000300800 */
[----:B------:R-:W-:-:S03]  /*41360*/  IMAD.WIDE R40, R237, 0x4, R6 ;  /* 0x00000004ed287825 */ /* 0x000fc600078e0206 */
[----:B------:R1:W-:Y:S01]  /*41370*/  @P5 STG.E [R42.64], R248 ;  /* 0x000000f82a005986 */ /* 0x0003e2000c101908 */
[----:B------:R-:W-:-:S03]  /*41380*/  IMAD.WIDE R2, R237, 0x4, R4 ;  /* 0x00000004ed027825 */ /* 0x000fc600078e0204 */
[----:B----4-:R3:W-:Y:S04]  /*41390*/  @P1 STG.E [R40.64], R250 ;  /* 0x000000fa28001986 */ /* 0x0107e8000c101908 */
[----:B-1----:R-:W4:Y:S04]  /*413a0*/  LDL.LU R248, [R1+0x294] ;  /* 0x0002940001f87983 */ /* 0x002f280000300800 */
[----:B---3--:R-:W3:Y:S04]  /*413b0*/  LDL.LU R250, [R1+0x1f4] ;  /* 0x0001f40001fa7983 */ /* 0x008ee80000300800 */
[----:B------:R1:W-:Y:S04]  /*413c0*/  @P0 STG.E [R2.64], R249 ;  /* 0x000000f902000986 */ /* 0x0003e8000c101908 */
[----:B-1----:R-:W3:Y:S01]  /*413d0*/  LDL.LU R249, [R1+0x1a4] ;  /* 0x0001a40001f97983 */ /* 0x002ee20000300800 */
[----:B------:R-:W-:-:S02]  /*413e0*/  ISETP.LT.AND P6, PT, R211, c[0x0][0x178], !P4 ;  /* 0x00005e00d3007a0c */ /* 0x000fc400067c1270 */
[----:B------:R-:W-:Y:S01]  /*413f0*/  ISETP.LT.AND P3, PT, R191, c[0x0][0x178], !P4 ;  /* 0x00005e00bf007a0c */ /* 0x000fe20006761270 */
[----:B------:R-:W3:Y:S01]  /*41400*/  LDL.LU R239, [R1+0x2b0] ;  /* 0x0002b00001ef7983 */ /* 0x000ee20000300800 */
[----:B------:R-:W-:Y:S02]  /*41410*/  IADD3 R236, R237, c[0x0][0x198], RZ ;  /* 0x00006600edec7a10 */ /* 0x000fe40007ffe0ff */
[----:B------:R-:W-:Y:S02]  /*41420*/  IADD3 R238, R195, 0x15, RZ ;  /* 0x00000015c3ee7810 */ /* 0x000fe40007ffe0ff */
[----:B------:R-:W-:Y:S01]  /*41430*/  ISETP.LT.AND P5, PT, R247, c[0x0][0x178], !P4 ;  /* 0x00005e00f7007a0c */ /* 0x000fe200067a1270 */
[----:B------:R-:W-:Y:S01]  /*41440*/  IMAD.WIDE R42, R236, 0x4, R30 ;  /* 0x00000004ec2a7825 */ /* 0x000fe200078e021e */
[----:B------:R-:W-:Y:S02]  /*41450*/  ISETP.GE.AND P2, PT, R238, c[0x0][0x17c], PT ;  /* 0x00005f00ee007a0c */ /* 0x000fe40003f46270 */
[----:B------:R-:W-:Y:S01]  /*41460*/  ISETP.LT.AND P4, PT, R246, c[0x0][0x178], !P4 ;  /* 0x00005e00f6007a0c */ /* 0x000fe20006781270 */
[C---:B------:R-:W-:Y:S01]  /*41470*/  IMAD.WIDE R40, R236.reuse, 0x4, R28 ;  /* 0x00000004ec287825 */ /* 0x040fe200078e021c */
[----:B------:R-:W-:Y:S01]  /*41480*/  ISETP.LT.AND P0, PT, R211, c[0x0][0x178], !P2 ;  /* 0x00005e00d3007a0c */ /* 0x000fe20005701270 */
[----:B------:R1:W-:Y:S02]  /*41490*/  @P6 STG.E [R42.64], R245 ;  /* 0x000000f52a006986 */ /* 0x0003e4000c101908 */
[----:B------:R-:W-:-:S02]  /*414a0*/  IMAD.WIDE R2, R236, 0x4, R6 ;  /* 0x00000004ec027825 */ /* 0x000fc400078e0206 */
[----:B------:R1:W-:Y:S01]  /*414b0*/  @P3 STG.E [R40.64], R242 ;  /* 0x000000f228003986 */ /* 0x0003e2000c101908 */
[----:B------:R-:W-:Y:S02]  /*414c0*/  ISETP.LT.AND P3, PT, R191, c[0x0][0x178], !P2 ;  /* 0x00005e00bf007a0c */ /* 0x000fe40005761270 */
[----:B------:R-:W-:Y:S01]  /*414d0*/  ISETP.LT.AND P6, PT, R247, c[0x0][0x178], !P2 ;  /* 0x00005e00f7007a0c */ /* 0x000fe200057c1270 */
[C---:B-1----:R-:W-:Y:S01]  /*414e0*/  IMAD.WIDE R42, R236.reuse, 0x4, R4 ;  /* 0x00000004ec2a7825 */ /* 0x042fe200078e0204 */
[----:B------:R-:W-:Y:S01]  /*414f0*/  IADD3 R236, R236, c[0x0][0x198], RZ ;  /* 0x00006600ecec7a10 */ /* 0x000fe20007ffe0ff */
[----:B------:R1:W-:Y:S01]  /*41500*/  @P5 STG.E [R2.64], R243 ;  /* 0x000000f302005986 */ /* 0x0003e2000c101908 */
[----:B------:R-:W-:-:S03]  /*41510*/  ISETP.LT.AND P2, PT, R246, c[0x0][0x178], !P2 ;  /* 0x00005e00f6007a0c */ /* 0x000fc60005741270 */
[----:B------:R1:W-:Y:S01]  /*41520*/  @P4 STG.E [R42.64], R241 ;  /* 0x000000f12a004986 */ /* 0x0003e2000c101908 */
[----:B------:R-:W-:-:S04]  /*41530*/  IMAD.WIDE R40, R236, 0x4, R28 ;  /* 0x00000004ec287825 */ /* 0x000fc800078e021c */
[C---:B-1----:R-:W-:Y:S01]  /*41540*/  IMAD.WIDE R2, R236.reuse, 0x4, R30 ;  /* 0x00000004ec027825 */ /* 0x042fe200078e021e */
[----:B------:R-:W3:Y:S04]  /*41550*/  LDL.LU R241, [R1+0x1e0] ;  /* 0x0001e00001f17983 */ /* 0x000ee80000300800 */
[----:B--2---:R1:W-:Y:S02]  /*41560*/  @P0 STG.E [R2.64], R251 ;  /* 0x000000fb02000986 */ /* 0x0043e4000c101908 */
[C---:B-1----:R-:W-:Y:S02]  /*41570*/  IMAD.WIDE R2, R236.reuse, 0x4, R6 ;  /* 0x00000004ec027825 */ /* 0x042fe400078e0206 */
[----:B------:R-:W2:Y:S04]  /*41580*/  LDL.LU R251, [R1+0x2b4] ;  /* 0x0002b40001fb7983 */ /* 0x000ea80000300800 */
[----:B----4-:R1:W-:Y:S04]  /*41590*/  @P3 STG.E [R40.64], R248 ;  /* 0x000000f828003986 */ /* 0x0103e8000c101908 */
[----:B---3--:R3:W-:Y:S04]  /*415a0*/  @P6 STG.E [R2.64], R250 ;  /* 0x000000fa02006986 */ /* 0x0087e8000c101908 */
[----:B-1----:R-:W4:Y:S01]  /*415b0*/  LDL.LU R248, [R1+0x264] ;  /* 0x0002640001f87983 */ /* 0x002f220000300800 */
[----:B------:R-:W-:-:S03]  /*415c0*/  IMAD.WIDE R40, R236, 0x4, R4 ;  /* 0x00000004ec287825 */ /* 0x000fc600078e0204 */
[----:B---3--:R-:W3:Y:S04]  /*415d0*/  LDL.LU R3, [R1+0x2c0] ;  /* 0x0002c00001037983 */ /* 0x008ee80000300800 */
[----:B------:R1:W-:Y:S04]  /*415e0*/  @P2 STG.E [R40.64], R249 ;  /* 0x000000f928002986 */ /* 0x0003e8000c101908 */
[----:B-1----:R-:W2:Y:S01]  /*415f0*/  LDL.LU R41, [R1+0x260] ;  /* 0x0002600001297983 */ /* 0x002ea20000300800 */
[C---:B------:R-:W-:Y:S02]  /*41600*/  IADD3 R238, R195.reuse, 0x16, RZ ;  /* 0x00000016c3ee7810 */ /* 0x040fe40007ffe0ff */
[----:B------:R-:W-:Y:S01]  /*41610*/  IADD3 R42, R195, 0x17, RZ ;  /* 0x00000017c32a7810 */ /* 0x000fe20007ffe0ff */
[----:B------:R-:W4:Y:S01]  /*41620*/  LDL.LU R249, [R1+0x1e4] ;  /* 0x0001e40001f97983 */ /* 0x000f220000300800 */
[----:B------:R-:W-:-:S02]  /*41630*/  ISETP.GE.AND P1, PT, R238, c[0x0][0x17c], PT ;  /* 0x00005f00ee007a0c */ /* 0x000fc40003f26270 */
[----:B------:R-:W-:Y:S01]  /*41640*/  ISETP.GE.AND P0, PT, R42, c[0x0][0x17c], PT ;  /* 0x00005f002a007a0c */ /* 0x000fe20003f06270 */
[----:B------:R-:W4:Y:S01]  /*41650*/  LDL.LU R244, [R1+0x1b8] ;  /* 0x0001b80001f47983 */ /* 0x000f220000300800 */
[----:B------:R-:W-:Y:S02]  /*41660*/  ISETP.LT.AND P4, PT, R211, c[0x0][0x178], !P1 ;  /* 0x00005e00d3007a0c */ /* 0x000fe40004f81270 */
[----:B------:R-:W-:Y:S01]  /*41670*/  IADD3 R238, R236, c[0x0][0x198], RZ ;  /* 0x00006600ecee7a10 */ /* 0x000fe20007ffe0ff */
[----:B------:R-:W4:Y:S01]  /*41680*/  LDL.LU R245, [R1+0x128] ;  /* 0x0001280001f57983 */ /* 0x000f220000300800 */
[----:B------:R-:W-:Y:S02]  /*41690*/  ISETP.LT.AND P5, PT, R191, c[0x0][0x178], !P1 ;  /* 0x00005e00bf007a0c */ /* 0x000fe40004fa1270 */
[----:B------:R-:W-:Y:S01]  /*416a0*/  ISETP.LT.AND P3, PT, R247, c[0x0][0x178], !P1 ;  /* 0x00005e00f7007a0c */ /* 0x000fe20004f61270 */
[C---:B------:R-:W-:Y:S01]  /*416b0*/  IMAD.WIDE R42, R238.reuse, 0x4, R30 ;  /* 0x00000004ee2a7825 */ /* 0x040fe200078e021e */
[----:B------:R-:W4:Y:S03]  /*416c0*/  LDL.LU R242, [R1+0x38] ;  /* 0x0000380001f27983 */ /* 0x000f260000300800 */
[C---:B------:R-:W-:Y:S01]  /*416d0*/  IMAD.WIDE R236, R238.reuse, 0x4, R28 ;  /* 0x00000004eeec7825 */ /* 0x040fe200078e021c */
[----:B------:R-:W4:Y:S04]  /*416e0*/  LDL.LU R243, [R1+0x18] ;  /* 0x0000180001f37983 */ /* 0x000f280000300800 */
[----:B------:R-:W4:Y:S04]  /*416f0*/  LDL.LU R250, [R1+0x1bc] ;  /* 0x0001bc0001fa7983 */ /* 0x000f280000300800 */
[----:B---3--:R1:W-:Y:S04]  /*41700*/  @P4 STG.E [R42.64], R3 ;  /* 0x000000032a004986 */ /* 0x0083e8000c101908 */
[----:B------:R3:W-:Y:S01]  /*41710*/  @P5 STG.E [R236.64], R239 ;  /* 0x000000efec005986 */ /* 0x0007e2000c101908 */
[C---:B-1----:R-:W-:Y:S01]  /*41720*/  IMAD.WIDE R2, R238.reuse, 0x4, R6 ;  /* 0x00000004ee027825 */ /* 0x042fe200078e0206 */
[----:B---3--:R-:W-:-:S04]  /*41730*/  IADD3 R239, R238, c[0x0][0x198], RZ ;  /* 0x00006600eeef7a10 */ /* 0x008fc80007ffe0ff */
[----:B--2---:R1:W-:Y:S02]  /*41740*/  @P3 STG.E [R2.64], R41 ;  /* 0x0000002902003986 */ /* 0x0043e4000c101908 */
[----:B-1----:R-:W-:Y:S02]  /*41750*/  IMAD.WIDE R2, R238, 0x4, R4 ;  /* 0x00000004ee027825 */ /* 0x002fe400078e0204 */
[----:B------:R-:W2:Y:S01]  /*41760*/  LDL.LU R238, [R1+0x2c4] ;  /* 0x0002c40001ee7983 */ /* 0x000ea20000300800 */
[----:B------:R-:W-:Y:S02]  /*41770*/  ISETP.LT.AND P2, PT, R246, c[0x0][0x178], !P1 ;  /* 0x00005e00f6007a0c */ /* 0x000fe40004f41270 */
[----:B------:R-:W-:Y:S02]  /*41780*/  ISETP.LT.AND P4, PT, R211, c[0x0][0x178], !P0 ;  /* 0x00005e00d3007a0c */ /* 0x000fe40004781270 */
[----:B------:R-:W-:Y:S02]  /*41790*/  ISETP.LT.AND P5, PT, R191, c[0x0][0x178], !P0 ;  /* 0x00005e00bf007a0c */ /* 0x000fe400047a1270 */
[----:B------:R-:W-:-:S02]  /*417a0*/  ISETP.LT.AND P6, PT, R247, c[0x0][0x178], !P0 ;  /* 0x00005e00f7007a0c */ /* 0x000fc400047c1270 */
[C---:B------:R-:W-:Y:S02]  /*417b0*/  IADD3 R40, R195.reuse, 0x18, RZ ;  /* 0x00000018c3287810 */ /* 0x040fe40007ffe0ff */
[----:B------:R-:W-:Y:S02]  /*417c0*/  IADD3 R42, R195, 0x19, RZ ;  /* 0x00000019c32a7810 */ /* 0x000fe40007ffe0ff */
[----:B------:R-:W-:Y:S01]  /*417d0*/  ISETP.GE.AND P1, PT, R40, c[0x0][0x17c], PT ;  /* 0x00005f0028007a0c */ /* 0x000fe20003f26270 */
[C---:B------:R-:W-:Y:S01]  /*417e0*/  IMAD.WIDE R40, R239.reuse, 0x4, R30 ;  /* 0x00000004ef287825 */ /* 0x040fe200078e021e */
[----:B------:R-:W-:Y:S02]  /*417f0*/  ISETP.GE.AND P3, PT, R42, c[0x0][0x17c], PT ;  /* 0x00005f002a007a0c */ /* 0x000fe40003f66270 */
[----:B------:R-:W-:Y:S01]  /*41800*/  ISETP.LT.AND P0, PT, R246, c[0x0][0x178], !P0 ;  /* 0x00005e00f6007a0c */ /* 0x000fe20004701270 */
[C---:B------:R-:W-:Y:S01]  /*41810*/  IMAD.WIDE R42, R239.reuse, 0x4, R28 ;  /* 0x00000004ef2a7825 */ /* 0x040fe200078e021c */
[----:B------:R1:W-:Y:S03]  /*41820*/  @P2 STG.E [R2.64], R241 ;  /* 0x000000f102002986 */ /* 0x0003e6000c101908 */
[C---:B------:R-:W-:Y:S01]  /*41830*/  IMAD.WIDE R236, R239.reuse, 0x4, R6 ;  /* 0x00000004efec7825 */ /* 0x040fe200078e0206 */
[----:B-1----:R-:W3:Y:S04]  /*41840*/  LDL.LU R241, [R1+0x13ac] ;  /* 0x0013ac0001f17983 */ /* 0x002ee80000300800 */
[----:B--2---:R-:W-:Y:S04]  /*41850*/  @P4 STG.E [R40.64], R238 ;  /* 0x000000ee28004986 */ /* 0x004fe8000c101908 */
[----:B------:R1:W-:Y:S04]  /*41860*/  @P5 STG.E [R42.64], R251 ;  /* 0x000000fb2a005986 */ /* 0x0003e8000c101908 */
[----:B----4-:R2:W-:Y:S04]  /*41870*/  @P6 STG.E [R236.64], R248 ;  /* 0x000000f8ec006986 */ /* 0x0105e8000c101908 */
[----:B-1----:R-:W4:Y:S01]  /*41880*/  LDL.LU R251, [R1+0x12c] ;  /* 0x00012c0001fb7983 */ /* 0x002f220000300800 */
[----:B------:R-:W-:-:S03]  /*41890*/  IMAD.WIDE R42, R239, 0x4, R4 ;  /* 0x00000004ef2a7825 */ /* 0x000fc600078e0204 */
[----:B--2---:R-:W2:Y:S04]  /*418a0*/  LDL.LU R248, [R1+0x3c] ;  /* 0x00003c0001f87983 */ /* 0x004ea80000300800 */
[----:B------:R1:W-:Y:S04]  /*418b0*/  @P0 STG.E [R42.64], R249 ;  /* 0x000000f92a000986 */ /* 0x0003e8000c101908 */
[----:B-1----:R-:W3:Y:S01]  /*418c0*/  LDL.LU R249, [R1+0x1c] ;  /* 0x00001c0001f97983 */ /* 0x002ee20000300800 */
[----:B------:R-:W-:Y:S02]  /*418d0*/  ISETP.LT.AND P4, PT, R211, c[0x0][0x178], !P1 ;  /* 0x00005e00d3007a0c */ /* 0x000fe40004f81270 */
[----:B------:R-:W-:-:S02]  /*418e0*/  ISETP.LT.AND P6, PT, R191, c[0x0][0x178], !P1 ;  /* 0x00005e00bf007a0c */ /* 0x000fc40004fc1270 */
[----:B------:R-:W-:Y:S02]  /*418f0*/  IADD3 R237, R239, c[0x0][0x198], RZ ;  /* 0x00006600efed7a10 */ /* 0x000fe40007ffe0ff */
[----:B------:R-:W-:-:S03]  /*41900*/  ISETP.LT.AND P2, PT, R247, c[0x0][0x178], !P1 ;  /* 0x00005e00f7007a0c */ /* 0x000fc60004f41270 */
[----:B------:R-:W-:Y:S01]  /*41910*/  IMAD.WIDE R2, R237, 0x4, R30 ;  /* 0x00000004ed027825 */ /* 0x000fe200078e021e */
[----:B------:R-:W-:-:S03]  /*41920*/  ISETP.LT.AND P1, PT, R246, c[0x0][0x178], !P1 ;  /* 0x00005e00f6007a0c */ /* 0x000fc60004f21270 */
[----:B------:R-:W-:Y:S01]  /*41930*/  IMAD.WIDE R40, R237, 0x4, R28 ;  /* 0x00000004ed287825 */ /* 0x000fe200078e021c */
[----:B------:R-:W-:Y:S01]  /*41940*/  IADD3 R236, R195, 0x1a, RZ ;  /* 0x0000001ac3ec7810 */ /* 0x000fe20007ffe0ff */
[----:B------:R1:W-:Y:S01]  /*41950*/  @P4 STG.E [R2.64], R244 ;  /* 0x000000f402004986 */ /* 0x0003e2000c101908 */
[----:B------:R-:W-:-:S03]  /*41960*/  ISETP.LT.AND P5, PT, R211, c[0x0][0x178], !P3 ;  /* 0x00005e00d3007a0c */ /* 0x000fc60005fa1270 */
[----:B------:R1:W-:Y:S01]  /*41970*/  @P6 STG.E [R40.64], R245 ;  /* 0x000000f528006986 */ /* 0x0003e2000c101908 */
[----:B------:R-:W-:Y:S02]  /*41980*/  ISETP.LT.AND P6, PT, R191, c[0x0][0x178], !P3 ;  /* 0x00005e00bf007a0c */ /* 0x000fe40005fc1270 */
[----:B------:R-:W-:Y:S02]  /*41990*/  ISETP.GE.AND P0, PT, R236, c[0x0][0x17c], PT ;  /* 0x00005f00ec007a0c */ /* 0x000fe40003f06270 */
[----:B------:R-:W-:Y:S02]  /*419a0*/  ISETP.LT.AND P4, PT, R247, c[0x0][0x178], !P3 ;  /* 0x00005e00f7007a0c */ /* 0x000fe40005f81270 */
[C---:B------:R-:W-:Y:S01]  /*419b0*/  IADD3 R236, R237.reuse, c[0x0][0x198], RZ ;  /* 0x00006600edec7a10 */ /* 0x040fe20007ffe0ff */
[----:B-1----:R-:W-:-:S04]  /*419c0*/  IMAD.WIDE R2, R237, 0x4, R6 ;  /* 0x00000004ed027825 */ /* 0x002fc800078e0206 */
[----:B------:R-:W-:Y:S01]  /*419d0*/  IMAD.WIDE R40, R237, 0x4, R4 ;  /* 0x00000004ed287825 */ /* 0x000fe200078e0204 */
[----:B------:R1:W-:Y:S01]  /*419e0*/  @P2 STG.E [R2.64], R242 ;  /* 0x000000f202002986 */ /* 0x0003e2000c101908 */
[----:B------:R-:W-:Y:S02]  /*419f0*/  ISETP.LT.AND P3, PT, R246, c[0x0][0x178], !P3 ;  /* 0x00005e00f6007a0c */ /* 0x000fe40005f61270 */
[----:B------:R-:W-:Y:S01]  /*41a00*/  IMAD.WIDE R42, R236, 0x4, R30 ;  /* 0x00000004ec2a7825 */ /* 0x000fe200078e021e */
[----:B------:R1:W-:Y:S01]  /*41a10*/  @P1 STG.E [R40.64], R243 ;  /* 0x000000f328001986 */ /* 0x0003e2000c101908 */
[----:B------:R-:W-:-:S03]  /*41a20*/  IADD3 R238, R195, 0x1c, RZ ;  /* 0x0000001cc3ee7810 */ /* 0x000fc60007ffe0ff */
[----:B------:R-:W-:Y:S01]  /*41a30*/  @P5 STG.E [R42.64], R250 ;  /* 0x000000fa2a005986 */ /* 0x000fe2000c101908 */
[----:B-1----:R-:W-:-:S04]  /*41a40*/  IMAD.WIDE R2, R236, 0x4, R28 ;  /* 0x00000004ec027825 */ /* 0x002fc800078e021c */
[C---:B------:R-:W-:Y:S01]  /*41a50*/  IMAD.WIDE R40, R236.reuse, 0x4, R6 ;  /* 0x00000004ec287825 */ /* 0x040fe200078e0206 */
[----:B------:R-:W-:Y:S01]  /*41a60*/  IADD3 R237, R236, c[0x0][0x198], RZ ;  /* 0x00006600eced7a10 */ /* 0x000fe20007ffe0ff */
[----:B----4-:R1:W-:Y:S04]  /*41a70*/  @P6 STG.E [R2.64], R251 ;  /* 0x000000fb02006986 */ /* 0x0103e8000c101908 */
[----:B--2---:R2:W-:Y:S01]  /*41a80*/  @P4 STG.E [R40.64], R248 ;  /* 0x000000f828004986 */ /* 0x0045e2000c101908 */
[----:B------:R-:W-:-:S03]  /*41a90*/  ISETP.GE.AND P4, PT, R238, c[0x0][0x17c], PT ;  /* 0x00005f00ee007a0c */ /* 0x000fc60003f86270 */
[----:B-1----:R-:W4:Y:S01]  /*41aa0*/  LDL.LU R251, [R1+0x88] ;  /* 0x0000880001fb7983 */ /* 0x002f220000300800 */
[----:B------:R-:W-:-:S03]  /*41ab0*/  IMAD.WIDE R2, R236, 0x4, R4 ;  /* 0x00000004ec027825 */ /* 0x000fc600078e0204 */
[----:B--2---:R-:W2:Y:S04]  /*41ac0*/  LDL.LU R248, [R1+0x23c] ;  /* 0x00023c0001f87983 */ /* 0x004ea80000300800 */
[----:B------:R-:W2:Y:S04]  /*41ad0*/  LDL.LU R242, [R1+0x1cc] ;  /* 0x0001cc0001f27983 */ /* 0x000ea80000300800 */
[----:B------:R-:W2:Y:S04]  /*41ae0*/  LDL.LU R243, [R1+0x18c] ;  /* 0x00018c0001f37983 */ /* 0x000ea80000300800 */
[----:B------:R-:W2:Y:S04]  /*41af0*/  LDL.LU R250, [R1+0x8c] ;  /* 0x00008c0001fa7983 */ /* 0x000ea80000300800 */
[----:B------:R-:W2:Y:S04]  /*41b00*/  LDL.LU R236, [R1+0x188] ;  /* 0x0001880001ec7983 */ /* 0x000ea80000300800 */
[----:B------:R-:W2:Y:S04]  /*41b10*/  LDL.LU R238, [R1+0x1c8] ;  /* 0x0001c80001ee7983 */ /* 0x000ea80000300800 */
[----:B---3--:R1:W-:Y:S04]  /*41b20*/  @P3 STG.E [R2.64], R249 ;  /* 0x000000f902003986 */ /* 0x0083e8000c101908 */
[----:B-1----:R-:W3:Y:S01]  /*41b30*/  LDL.LU R3, [R1+0x238] ;  /* 0x0002380001037983 */ /* 0x002ee20000300800 */
[----:B------:R-:W-:-:S02]  /*41b40*/  ISETP.LT.AND P2, PT, R211, c[0x0][0x178], !P0 ;  /* 0x00005e00d3007a0c */ /* 0x000fc40004741270 */
[----:B------:R-:W-:Y:S02]  /*41b50*/  ISETP.LT.AND P5, PT, R191, c[0x0][0x178], !P0 ;  /* 0x00005e00bf007a0c */ /* 0x000fe400047a1270 */
[----:B------:R-:W-:Y:S02]  /*41b60*/  IADD3 R42, R195, 0x1b, RZ ;  /* 0x0000001bc32a7810 */ /* 0x000fe40007ffe0ff */
[----:B------:R-:W-:Y:S01]  /*41b70*/  ISETP.LT.AND P6, PT, R247, c[0x0][0x178], !P0 ;  /* 0x00005e00f7007a0c */ /* 0x000fe200047c1270 */
[C---:B------:R-:W-:Y:S01]  /*41b80*/  IMAD.WIDE R40, R237.reuse, 0x4, R30 ;  /* 0x00000004ed287825 */ /* 0x040fe200078e021e */
[----:B------:R-:W-:Y:S01]  /*41b90*/  ISETP.GE.AND P1, PT, R42, c[0x0][0x17c], PT ;  /* 0x00005f002a007a0c */ /* 0x000fe20003f26270 */
[----:B------:R-:W4:Y:S02]  /*41ba0*/  LDL.LU R249, [R1+0x2a8] ;  /* 0x0002a80001f97983 */ /* 0x000f240000300800 */
[----:B------:R-:W-:Y:S01]  /*41bb0*/  IMAD.WIDE R42, R237, 0x4, R28 ;  /* 0x00000004ed2a7825 */ /* 0x000fe200078e021c */
[----:B------:R-:W-:Y:S01]  /*41bc0*/  ISETP.LT.AND P0, PT, R246, c[0x0][0x178], !P0 ;  /* 0x00005e00f6007a0c */ /* 0x000fe20004701270 */
[----:B------:R-:W4:Y:S01]  /*41bd0*/  LDL.LU R239, [R1+0x1f8] ;  /* 0x0001f80001ef7983 */ /* 0x000f220000300800 */
[----:B------:R-:W-:-:S03]  /*41be0*/  ISETP.LT.AND P3, PT, R191, c[0x0][0x178], !P1 ;  /* 0x00005e00bf007a0c */ /* 0x000fc60004f61270 */
[----:B------:R-:W4:Y:S04]  /*41bf0*/  LDL.LU R244, [R1+0x1a8] ;  /* 0x0001a80001f47983 */ /* 0x000f280000300800 */
[----:B------:R-:W4:Y:S04]  /*41c00*/  LDL.LU R245, [R1+0x2ac] ;  /* 0x0002ac0001f57983 */ /* 0x000f280000300800 */
[----:B---3--:R1:W-:Y:S01]  /*41c10*/  @P2 STG.E [R40.64], R3 ;  /* 0x0000000328002986 */ /* 0x0083e2000c101908 */
[----:B------:R-:W-:-:S03]  /*41c20*/  ISETP.LT.AND P2, PT, R247, c[0x0][0x178], !P1 ;  /* 0x00005e00f7007a0c */ /* 0x000fc60004f41270 */
[----:B--2---:R2:W-:Y:S01]  /*41c30*/  @P5 STG.E [R42.64], R238 ;  /* 0x000000ee2a005986 */ /* 0x0045e2000c101908 */
[----:B------:R-:W-:Y:S02]  /*41c40*/  ISETP.LT.AND P5, PT, R211, c[0x0][0x178], !P1 ;  /* 0x00005e00d3007a0c */ /* 0x000fe40004fa1270 */
[----:B------:R-:W-:Y:S01]  /*41c50*/  ISETP.LT.AND P1, PT, R246, c[0x0][0x178], !P1 ;  /* 0x00005e00f6007a0c */ /* 0x000fe20004f21270 */
[----:B-1----:R-:W-:Y:S01]  /*41c60*/  IMAD.WIDE R2, R237, 0x4, R6 ;  /* 0x00000004ed027825 */ /* 0x002fe200078e0206 */
[----:B------:R-:W-:Y:S02]  /*41c70*/  IADD3 R40, R195, 0x1d, RZ ;  /* 0x0000001dc3287810 */ /* 0x000fe40007ffe0ff */
[----:B--2---:R-:W-:Y:S02]  /*41c80*/  IADD3 R238, R237, c[0x0][0x198], RZ ;  /* 0x00006600edee7a10 */ /* 0x004fe40007ffe0ff */
[----:B------:R1:W-:Y:S01]  /*41c90*/  @P6 STG.E [R2.64], R236 ;  /* 0x000000ec02006986 */ /* 0x0003e2000c101908 */
[----:B------:R-:W-:-:S02]  /*41ca0*/  ISETP.GE.AND P6, PT, R40, c[0x0][0x17c], PT ;  /* 0x00005f0028007a0c */ /* 0x000fc40003fc6270 */
[----:B------:R-:W-:-:S04]  /*41cb0*/  IMAD.WIDE R40, R238, 0x4, R28 ;  /* 0x00000004ee287825 */ /* 0x000fc800078e021c */
[----:B-1----:R-:W-:-:S04]  /*41cc0*/  IMAD.WIDE R236, R237, 0x4, R4 ;  /* 0x00000004edec7825 */ /* 0x002fc800078e0204 */
[C---:B------:R-:W-:Y:S01]  /*41cd0*/  IMAD.WIDE R2, R238.reuse, 0x4, R30 ;  /* 0x00000004ee027825 */ /* 0x040fe200078e021e */
[----:B----4-:R1:W-:Y:S03]  /*41ce0*/  @P0 STG.E [R236.64], R251 ;  /* 0x000000fbec000986 */ /* 0x0103e6000c101908 */
[C---:B------:R-:W-:Y:S01]  /*41cf0*/  IMAD.WIDE R42, R238.reuse, 0x4, R6 ;  /* 0x00000004ee2a7825 */ /* 0x040fe200078e0206 */
[----:B------:R2:W-:Y:S04]  /*41d00*/  @P5 STG.E [R2.64], R248 ;  /* 0x000000f802005986 */ /* 0x0005e8000c101908 */
[----:B------:R-:W-:Y:S01]  /*41d10*/  @P3 STG.E [R40.64], R242 ;  /* 0x000000f228003986 */ /* 0x000fe2000c101908 */
[----:B-1----:R-:W-:-:S03]  /*41d20*/  IMAD.WIDE R236, R238, 0x4, R4 ;  /* 0x00000004eeec7825 */ /* 0x002fc600078e0204 */
[----:B------:R-:W3:Y:S04]  /*41d30*/  LDL.LU R251, [R1+0x13a8] ;  /* 0x0013a80001fb7983 */ /* 0x000ee80000300800 */
[----:B------:R-:W-:Y:S04]  /*41d40*/  @P2 STG.E [R42.64], R243 ;  /* 0x000000f32a002986 */ /* 0x000fe8000c101908 */
[----:B--2---:R-:W2:Y:S04]  /*41d50*/  LDL.LU R248, [R1+0x13a4] ;  /* 0x0013a40001f87983 */ /* 0x004ea80000300800 */
[----:B------:R1:W-:Y:S04]  /*41d60*/  @P1 STG.E [R236.64], R250 ;  /* 0x000000faec001986 */ /* 0x0003e8000c101908 */
[----:B-1----:R-:W4:Y:S04]  /*41d70*/  LDL.LU R237, [R1+0x298] ;  /* 0x0002980001ed7983 */ /* 0x002f280000300800 */
[----:B------:R-:W2:Y:S04]  /*41d80*/  LDL.LU R242, [R1+0x29c] ;  /* 0x00029c0001f27983 */ /* 0x000ea80000300800 */
[----:B------:R-:W2:Y:S04]  /*41d90*/  LDL.LU R243, [R1+0x1fc] ;  /* 0x0001fc0001f37983 */ /* 0x000ea80000300800 */
[----:B------:R-:W2:Y:S01]  /*41da0*/  LDL.LU R250, [R1+0x1ac] ;  /* 0x0001ac0001fa7983 */ /* 0x000ea20000300800 */
[----:B------:R-:W-:-:S02]  /*41db0*/  ISETP.LT.AND P2, PT, R211, c[0x0][0x178], !P4 ;  /* 0x00005e00d3007a0c */ /* 0x000fc40006741270 */
[----:B------:R-:W-:Y:S02]  /*41dc0*/  ISETP.LT.AND P3, PT, R191, c[0x0][0x178], !P4 ;  /* 0x00005e00bf007a0c */ /* 0x000fe40006761270 */
[----:B------:R-:W-:Y:S02]  /*41dd0*/  IADD3 R238, R238, c[0x0][0x198], RZ ;  /* 0x00006600eeee7a10 */ /* 0x000fe40007ffe0ff */
[----:B------:R-:W-:Y:S02]  /*41de0*/  ISETP.LT.AND P1, PT, R247, c[0x0][0x178], !P4 ;  /* 0x00005e00f7007a0c */ /* 0x000fe40006721270 */
[----:B------:R-:W-:Y:S02]  /*41df0*/  IADD3 R2, R195, 0x1e, RZ ;  /* 0x0000001ec3027810 */ /* 0x000fe40007ffe0ff */
[----:B------:R-:W-:Y:S01]  /*41e00*/  ISETP.LT.AND P4, PT, R246, c[0x0][0x178], !P4 ;  /* 0x00005e00f6007a0c */ /* 0x000fe20006781270 */
[----:B------:R-:W-:Y:S01]  /*41e10*/  IMAD.WIDE R42, R238, 0x4, R30 ;  /* 0x00000004ee2a7825 */ /* 0x000fe200078e021e */
[----:B------:R-:W-:-:S02]  /*41e20*/  ISETP.LT.AND P5, PT, R211, c[0x0][0x178], !P6 ;  /* 0x00005e00d3007a0c */ /* 0x000fc400077a1270 */
[----:B------:R-:W-:Y:S01]  /*41e30*/  ISETP.GE.AND P0, PT, R2, c[0x0][0x17c], PT ;  /* 0x00005f0002007a0c */ /* 0x000fe20003f06270 */
[C---:B------:R-:W-:Y:S01]  /*41e40*/  IMAD.WIDE R2, R238.reuse, 0x4, R28 ;  /* 0x00000004ee027825 */ /* 0x040fe200078e021c */
[C---:B------:R-:W-:Y:S01]  /*41e50*/  IADD3 R236, R238.reuse, c[0x0][0x198], RZ ;  /* 0x00006600eeec7a10 */ /* 0x040fe20007ffe0ff */
[----:B------:R1:W-:Y:S02]  /*41e60*/  @P2 STG.E [R42.64], R249 ;  /* 0x000000f92a002986 */ /* 0x0003e4000c101908 */
[----:B------:R-:W-:-:S04]  /*41e70*/  IMAD.WIDE R40, R238, 0x4, R6 ;  /* 0x00000004ee287825 */ /* 0x000fc800078e0206 */
[----:B-1----:R-:W-:Y:S01]  /*41e80*/  IMAD.WIDE R42, R238, 0x4, R4 ;  /* 0x00000004ee2a7825 */ /* 0x002fe200078e0204 */
[----:B------:R-:W3:Y:S04]  /*41e90*/  LDL.LU R249, [R1+0x13a0] ;  /* 0x0013a00001f97983 */ /* 0x000ee80000300800 */
[----:B----4-:R1:W-:Y:S01]  /*41ea0*/  @P3 STG.E [R2.64], R237 ;  /* 0x000000ed02003986 */ /* 0x0103e2000c101908 */
[----:B------:R-:W-:-:S03]  /*41eb0*/  ISETP.LT.AND P3, PT, R247, c[0x0][0x178], !P6 ;  /* 0x00005e00f7007a0c */ /* 0x000fc60007761270 */
[----:B------:R-:W-:Y:S01]  /*41ec0*/  @P1 STG.E [R40.64], R239 ;  /* 0x000000ef28001986 */ /* 0x000fe2000c101908 */
[----:B------:R-:W-:-:S03]  /*41ed0*/  ISETP.LT.AND P1, PT, R191, c[0x0][0x178], !P6 ;  /* 0x00005e00bf007a0c */ /* 0x000fc60007721270 */
[----:B------:R4:W-:Y:S01]  /*41ee0*/  @P4 STG.E [R42.64], R244 ;  /* 0x000000f42a004986 */ /* 0x0009e2000c101908 */
[----:B-1----:R-:W-:-:S05]  /*41ef0*/  IMAD.WIDE R2, R236, 0x4, R30 ;  /* 0x00000004ec027825 */ /* 0x002fca00078e021e */
[----:B------:R1:W-:Y:S01]  /*41f00*/  @P5 STG.E [R2.64], R245 ;  /* 0x000000f502005986 */ /* 0x0003e2000c101908 */
[----:B------:R-:W-:Y:S02]  /*41f10*/  ISETP.LT.AND P5, PT, R246, c[0x0][0x178], !P6 ;  /* 0x00005e00f6007a0c */ /* 0x000fe400077a1270 */
[----:B----4-:R-:W-:Y:S01]  /*41f20*/  IADD3 R42, R195, 0x1f, RZ ;  /* 0x0000001fc32a7810 */ /* 0x010fe20007ffe0ff */
[C---:B------:R-:W-:Y:S01]  /*41f30*/  IMAD.WIDE R40, R236.reuse, 0x4, R28 ;  /* 0x00000004ec287825 */ /* 0x040fe200078e021c */
[----:B------:R-:W-:Y:S02]  /*41f40*/  IADD3 R237, R236, c[0x0][0x198], RZ ;  /* 0x00006600eced7a10 */ /* 0x000fe40007ffe0ff */
[----:B------:R-:W-:Y:S01]  /*41f50*/  ISETP.GE.AND P2, PT, R42, c[0x0][0x17c], PT ;  /* 0x00005f002a007a0c */ /* 0x000fe20003f46270 */
[C---:B------:R-:W-:Y:S01]  /*41f60*/  IMAD.WIDE R42, R236.reuse, 0x4, R4 ;  /* 0x00000004ec2a7825 */ /* 0x040fe200078e0204 */
[----:B--2---:R2:W-:Y:S03]  /*41f70*/  @P1 STG.E [R40.64], R242 ;  /* 0x000000f228001986 */ /* 0x0045e6000c101908 */
[----:B-1----:R-:W-:-:S02]  /*41f80*/  IMAD.WIDE R2, R236, 0x4, R6 ;  /* 0x00000004ec027825 */ /* 0x002fc400078e0206 */
[----:B------:R-:W4:Y:S04]  /*41f90*/  LDL.LU R236, [R1+0x1e8] ;  /* 0x0001e80001ec7983 */ /* 0x000f280000300800 */
[----:B------:R1:W-:Y:S04]  /*41fa0*/  @P3 STG.E [R2.64], R243 ;  /* 0x000000f302003986 */ /* 0x0003e8000c101908 */
[----:B--2---:R-:W2:Y:S04]  /*41fb0*/  LDL.LU R242, [R1+0x2cc] ;  /* 0x0002cc0001f27983 */ /* 0x004ea80000300800 */
[----:B------:R-:W2:Y:S04]  /*41fc0*/  LDL.LU R238, [R1+0x2bc] ;  /* 0x0002bc0001ee7983 */ /* 0x000ea80000300800 */
[----:B-1----:R-:W2:Y:S04]  /*41fd0*/  LDL.LU R243, [R1+0x26c] ;  /* 0x00026c0001f37983 */ /* 0x002ea80000300800 */
[----:B------:R1:W-:Y:S04]  /*41fe0*/  @P5 STG.E [R42.64], R250 ;  /* 0x000000fa2a005986 */ /* 0x0003e8000c101908 */
[----:B-1----:R-:W2:Y:S04]  /*41ff0*/  LDL.LU R42, [R1+0x2c8] ;  /* 0x0002c800012a7983 */ /* 0x002ea80000300800 */
[----:B------:R-:W3:Y:S01]  /*42000*/  LDL.LU R43, [R1+0x2b8] ;  /* 0x0002b800012b7983 */ /* 0x000ee20000300800 */
[----:B------:R-:W-:-:S02]  /*42010*/  ISETP.LT.AND P6, PT, R211, c[0x0][0x178], !P0 ;  /* 0x00005e00d3007a0c */ /* 0x000fc400047c1270 */
[----:B------:R-:W-:Y:S01]  /*42020*/  ISETP.LT.AND P4, PT, R191, c[0x0][0x178], !P0 ;  /* 0x00005e00bf007a0c */ /* 0x000fe20004781270 */
[C---:B------:R-:W-:Y:S01]  /*42030*/  IMAD.WIDE R40, R237.reuse, 0x4, R30 ;  /* 0x00000004ed287825 */ /* 0x040fe200078e021e */
[----:B------:R-:W4:Y:S03]  /*42040*/  LDL.LU R250, [R1+0x1ec] ;  /* 0x0001ec0001fa7983 */ /* 0x000f260000300800 */
[----:B------:R-:W-:Y:S01]  /*42050*/  IMAD.WIDE R2, R237, 0x4, R28 ;  /* 0x00000004ed027825 */ /* 0x000fe200078e021c */
[----:B------:R-:W4:Y:S04]  /*42060*/  LDL.LU R239, [R1+0x2f0] ;  /* 0x0002f00001ef7983 */ /* 0x000f280000300800 */
[----:B------:R-:W4:Y:S04]  /*42070*/  LDL.LU R244, [R1+0x140] ;  /* 0x0001400001f47983 */ /* 0x000f280000300800 */
[----:B------:R-:W4:Y:S04]  /*42080*/  LDL.LU R245, [R1] ;  /* 0x0000000001f57983 */ /* 0x000f280000300800 */
[----:B--2---:R1:W-:Y:S04]  /*42090*/  @P6 STG.E [R40.64], R42 ;  /* 0x0000002a28006986 */ /* 0x0043e8000c101908 */
[----:B---3--:R2:W-:Y:S01]  /*420a0*/  @P4 STG.E [R2.64], R43 ;  /* 0x0000002b02004986 */ /* 0x0085e2000c101908 */
[----:B-1----:R-:W-:-:S04]  /*420b0*/  IADD3 R42, R195, 0x20, RZ ;  /* 0x00000020c32a7810 */ /* 0x002fc80007ffe0ff */
[----:B------:R-:W-:Y:S02]  /*420c0*/  ISETP.GE.AND P4, PT, R42, c[0x0][0x17c], PT ;  /* 0x00005f002a007a0c */ /* 0x000fe40003f86270 */
[----:B------:R-:W3:Y:S01]  /*420d0*/  LDL.LU R42, [R1+0x268] ;  /* 0x00026800012a7983 */ /* 0x000ee20000300800 */
[----:B------:R-:W-:Y:S02]  /*420e0*/  ISETP.LT.AND P5, PT, R247, c[0x0][0x178], !P0 ;  /* 0x00005e00f7007a0c */ /* 0x000fe400047a1270 */
[----:B------:R-:W-:Y:S02]  /*420f0*/  ISETP.LT.AND P0, PT, R246, c[0x0][0x178], !P0 ;  /* 0x00005e00f6007a0c */ /* 0x000fe40004701270 */
[----:B------:R-:W-:Y:S01]  /*42100*/  ISETP.LT.AND P1, PT, R211, c[0x0][0x178], !P2 ;  /* 0x00005e00d3007a0c */ /* 0x000fe20005721270 */
[----:B--2---:R-:W-:Y:S01]  /*42110*/  IMAD.WIDE R2, R237, 0x4, R6 ;  /* 0x00000004ed027825 */ /* 0x004fe200078e0206 */
[----:B------:R-:W-:-:S03]  /*42120*/  ISETP.LT.AND P3, PT, R191, c[0x0][0x178], !P2 ;  /* 0x00005e00bf007a0c */ /* 0x000fc60005761270 */
[C---:B------:R-:W-:Y:S01]  /*42130*/  IMAD.WIDE R40, R237.reuse, 0x4, R4 ;  /* 0x00000004ed287825 */ /* 0x040fe200078e0204 */
[----:B------:R-:W-:Y:S02]  /*42140*/  IADD3 R237, R237, c[0x0][0x198], RZ ;  /* 0x00006600eded7a10 */ /* 0x000fe40007ffe0ff */
[----:B------:R-:W-:Y:S02]  /*42150*/  ISETP.LT.AND P6, PT, R247, c[0x0][0x178], !P2 ;  /* 0x00005e00f7007a0c */ /* 0x000fe400057c1270 */
[----:B------:R-:W-:Y:S02]  /*42160*/  ISETP.LT.AND P2, PT, R246, c[0x0][0x178], !P2 ;  /* 0x00005e00f6007a0c */ /* 0x000fe40005741270 */
[----:B------:R-:W-:Y:S01]  /*42170*/  IADD3 R43, R195, 0x21, RZ ;  /* 0x00000021c32b7810 */ /* 0x000fe20007ffe0ff */
[----:B---3--:R1:W-:Y:S03]  /*42180*/  @P5 STG.E [R2.64], R42 ;  /* 0x0000002a02005986 */ /* 0x0083e6000c101908 */
[----:B------:R-:W-:Y:S01]  /*42190*/  ISETP.GE.AND P5, PT, R43, c[0x0][0x17c], PT ;  /* 0x00005f002b007a0c */ /* 0x000fe20003fa6270 */
[----:B----4-:R2:W-:Y:S01]  /*421a0*/  @P0 STG.E [R40.64], R236 ;  /* 0x000000ec28000986 */ /* 0x0105e2000c101908 */
[----:B-1----:R-:W-:-:S04]  /*421b0*/  IMAD.WIDE R2, R237, 0x4, R30 ;  /* 0x00000004ed027825 */ /* 0x002fc800078e021e */
[C---:B--2---:R-:W-:Y:S01]  /*421c0*/  IMAD.WIDE R40, R237.reuse, 0x4, R28 ;  /* 0x00000004ed287825 */ /* 0x044fe200078e021c */
[----:B------:R1:W-:Y:S03]  /*421d0*/  @P1 STG.E [R2.64], R242 ;  /* 0x000000f202001986 */ /* 0x0003e6000c101908 */
[C---:B------:R-:W-:Y:S01]  /*421e0*/  IMAD.WIDE R42, R237.reuse, 0x4, R6 ;  /* 0x00000004ed2a7825 */ /* 0x040fe200078e0206 */
[----:B------:R-:W-:Y:S04]  /*421f0*/  @P3 STG.E [R40.64], R238 ;  /* 0x000000ee28003986 */ /* 0x000fe8000c101908 */
[----:B------:R2:W-:Y:S04]  /*42200*/  @P6 STG.E [R42.64], R243 ;  /* 0x000000f32a006986 */ /* 0x0005e8000c101908 */
[----:B-1----:R-:W3:Y:S01]  /*42210*/  LDL.LU R242, [R1+0x2f4] ;  /* 0x0002f40001f27983 */ /* 0x002ee20000300800 */
[----:B------:R-:W-:-:S05]  /*42220*/  IMAD.WIDE R2, R237, 0x4, R4 ;  /* 0x00000004ed027825 */ /* 0x000fca00078e0204 */
[----:B------:R1:W-:Y:S04]  /*42230*/  @P2 STG.E [R2.64], R250 ;  /* 0x000000fa02002986 */ /* 0x0003e8000c101908 */
[----:B--2---:R-:W2:Y:S04]  /*42240*/  LDL.LU R243, [R1+0x144] ;  /* 0x0001440001f37983 */ /* 0x004ea80000300800 */
[----:B-1----:R-:W4:Y:S01]  /*42250*/  LDL.LU R250, [R1+0x4] ;  /* 0x0000040001fa7983 */ /* 0x002f220000300800 */
[----:B------:R-:W-:Y:S02]  /*42260*/  ISETP.LT.AND P0, PT, R211, c[0x0][0x178], !P4 ;  /* 0x00005e00d3007a0c */ /* 0x000fe40006701270 */
[----:B------:R-:W-:Y:S01]  /*42270*/  IADD3 R236, R237, c[0x0][0x198], RZ ;  /* 0x00006600edec7a10 */ /* 0x000fe20007ffe0ff */
[----:B------:R-:W4:Y:S01]  /*42280*/  LDL.LU R238, [R1+0x320] ;  /* 0x0003200001ee7983 */ /* 0x000f220000300800 */
[----:B------:R-:W-:-:S02]  /*42290*/  ISETP.LT.AND P1, PT, R191, c[0x0][0x178], !P4 ;  /* 0x00005e00bf007a0c */ /* 0x000fc40006721270 */
[----:B------:R-:W-:Y:S01]  /*422a0*/  ISETP.LT.AND P6, PT, R247, c[0x0][0x178], !P4 ;  /* 0x00005e00f7007a0c */ /* 0x000fe200067c1270 */
[----:B------:R-:W-:Y:S01]  /*422b0*/  IMAD.WIDE R40, R236, 0x4, R30 ;  /* 0x00000004ec287825 */ /* 0x000fe200078e021e */
[C---:B------:R-:W-:Y:S02]  /*422c0*/  IADD3 R42, R195.reuse, 0x22, RZ ;  /* 0x00000022c32a7810 */ /* 0x040fe40007ffe0ff */
[----:B------:R-:W-:Y:S01]  /*422d0*/  ISETP.LT.AND P4, PT, R246, c[0x0][0x178], !P4 ;  /* 0x00005e00f6007a0c */ /* 0x000fe20006781270 */
[----:B------:R-:W-:Y:S01]  /*422e0*/  IMAD.WIDE R2, R236, 0x4, R6 ;  /* 0x00000004ec027825 */ /* 0x000fe200078e0206 */
[----:B------:R-:W-:Y:S01]  /*422f0*/  ISETP.GE.AND P3, PT, R42, c[0x0][0x17c], PT ;  /* 0x00005f002a007a0c */ /* 0x000fe20003f66270 */
[----:B------:R1:W-:Y:S01]  /*42300*/  @P0 STG.E [R40.64], R239 ;  /* 0x000000ef28000986 */ /* 0x0003e2000c101908 */
[----:B------:R-:W-:Y:S02]  /*42310*/  IADD3 R42, R195, 0x23, RZ ;  /* 0x00000023c32a7810 */ /* 0x000fe40007ffe0ff */
[----:B------:R-:W-:-:S02]  /*42320*/  ISETP.LT.AND P0, PT, R211, c[0x0][0x178], !P5 ;  /* 0x00005e00d3007a0c */ /* 0x000fc40006f01270 */
[----:B------:R-:W-:Y:S02]  /*42330*/  IADD3 R237, R236, c[0x0][0x198], RZ ;  /* 0x00006600eced7a10 */ /* 0x000fe40007ffe0ff */
[----:B------:R-:W-:Y:S01]  /*42340*/  ISETP.GE.AND P2, PT, R42, c[0x0][0x17c], PT ;  /* 0x00005f002a007a0c */ /* 0x000fe20003f46270 */
[----:B-1----:R-:W-:-:S04]  /*42350*/  IMAD.WIDE R40, R236, 0x4, R28 ;  /* 0x00000004ec287825 */ /* 0x002fc800078e021c */
[----:B------:R-:W-:Y:S01]  /*42360*/  IMAD.WIDE R42, R236, 0x4, R4 ;  /* 0x00000004ec2a7825 */ /* 0x000fe200078e0204 */
[----:B------:R-:W-:Y:S01]  /*42370*/  @P1 STG.E [R40.64], R244 ;  /* 0x000000f428001986 */ /* 0x000fe2000c101908 */
[----:B------:R-:W-:-:S03]  /*42380*/  ISETP.LT.AND P1, PT, R191, c[0x0][0x178], !P5 ;  /* 0x00005e00bf007a0c */ /* 0x000fc60006f21270 */
[----:B------:R1:W-:Y:S01]  /*42390*/  @P6 STG.E [R2.64], R245 ;  /* 0x000000f502006986 */ /* 0x0003e2000c101908 */
[----:B------:R-:W-:Y:S02]  /*423a0*/  ISETP.LT.AND P6, PT, R247, c[0x0][0x178], !P5 ;  /* 0x00005e00f7007a0c */ /* 0x000fe40006fc1270 */
[----:B------:R-:W-:Y:S01]  /*423b0*/  ISETP.LT.AND P5, PT, R246, c[0x0][0x178], !P5 ;  /* 0x00005e00f6007a0c */ /* 0x000fe20006fa1270 */
[----:B------:R1:W-:Y:S02]  /*423c0*/  @P4 STG.E [R42.64], R248 ;  /* 0x000000f82a004986 */ /* 0x0003e4000c101908 */
[----:B-1----:R-:W-:Y:S01]  /*423d0*/  IMAD.WIDE R2, R237, 0x4, R30 ;  /* 0x00000004ed027825 */ /* 0x002fe200078e021e */
[----:B------:R-:W-:-:S03]  /*423e0*/  IADD3 R42, R195, 0x24, RZ ;  /* 0x00000024c32a7810 */ /* 0x000fc60007ffe0ff */
[C---:B------:R-:W-:Y:S01]  /*423f0*/  IMAD.WIDE R40, R237.reuse, 0x4, R28 ;  /* 0x00000004ed287825 */ /* 0x040fe200078e021c */
[----:B------:R-:W4:Y:S04]  /*42400*/  LDL.LU R248, [R1+0x2d0] ;  /* 0x0002d00001f87983 */ /* 0x000f280000300800 */
[----:B------:R-:W4:Y:S04]  /*42410*/  LDL.LU R239, [R1+0x90] ;  /* 0x0000900001ef7983 */ /* 0x000f280000300800 */
[----:B------:R-:W4:Y:S04]  /*42420*/  LDL.LU R245, [R1+0x324] ;  /* 0x0003240001f57983 */ /* 0x000f280000300800 */
[----:B---3--:R1:W-:Y:S01]  /*42430*/  @P0 STG.E [R2.64], R242 ;  /* 0x000000f202000986 */ /* 0x0083e2000c101908 */
[----:B------:R-:W-:Y:S01]  /*42440*/  ISETP.GE.AND P0, PT, R42, c[0x0][0x17c], PT ;  /* 0x00005f002a007a0c */ /* 0x000fe20003f06270 */
[----:B------:R-:W-:-:S04]  /*42450*/  IMAD.WIDE R42, R237, 0x4, R4 ;  /* 0x00000004ed2a7825 */ /* 0x000fc800078e0204 */
[----:B-1----:R-:W-:Y:S01]  /*42460*/  IMAD.WIDE R2, R237, 0x4, R6 ;  /* 0x00000004ed027825 */ /* 0x002fe200078e0206 */
[----:B------:R-:W3:Y:S04]  /*42470*/  LDL.LU R242, [R1+0x304] ;  /* 0x0003040001f27983 */ /* 0x000ee80000300800 */
[----:B--2---:R1:W-:Y:S04]  /*42480*/  @P1 STG.E [R40.64], R243 ;  /* 0x000000f328001986 */ /* 0x0043e8000c101908 */
[----:B----4-:R2:W-:Y:S04]  /*42490*/  @P6 STG.E [R2.64], R250 ;  /* 0x000000fa02006986 */ /* 0x0105e8000c101908 */
[----:B------:R4:W-:Y:S04]  /*424a0*/  @P5 STG.E [R42.64], R249 ;  /* 0x000000f92a005986 */ /* 0x0009e8000c101908 */
[----:B-1----:R-:W3:Y:S04]  /*424b0*/  LDL.LU R243, [R1+0x2d4] ;  /* 0x0002d40001f37983 */ /* 0x002ee80000300800 */
[----:B--2---:R-:W3:Y:S04]  /*424c0*/  LDL.LU R250, [R1+0x94] ;  /* 0x0000940001fa7983 */ /* 0x004ee80000300800 */
[----:B------:R-:W3:Y:S04]  /*424d0*/  LDL.LU R244, [R1+0x310] ;  /* 0x0003100001f47983 */ /* 0x000ee80000300800 */
[----:B----4-:R-:W4:Y:S01]  /*424e0*/  LDL.LU R249, [R1+0x300] ;  /* 0x0003000001f97983 */ /* 0x010f220000300800 */
[----:B------:R-:W-:-:S02]  /*424f0*/  ISETP.LT.AND P4, PT, R211, c[0x0][0x178], !P3 ;  /* 0x00005e00d3007a0c */ /* 0x000fc40005f81270 */
[----:B------:R-:W-:Y:S02]  /*42500*/  IADD3 R236, R237, c[0x0][0x198], RZ ;  /* 0x00006600edec7a10 */ /* 0x000fe40007ffe0ff */
[----:B------:R-:W-:Y:S02]  /*42510*/  ISETP.LT.AND P1, PT, R191, c[0x0][0x178], !P3 ;  /* 0x00005e00bf007a0c */ /* 0x000fe40005f21270 */
[----:B------:R-:W-:Y:S01]  /*42520*/  ISETP.LT.AND P5, PT, R247, c[0x0][0x178], !P3 ;  /* 0x00005e00f7007a0c */ /* 0x000fe20005fa1270 */
[----:B------:R-:W-:Y:S01]  /*42530*/  IMAD.WIDE R40, R236, 0x4, R30 ;  /* 0x00000004ec287825 */ /* 0x000fe200078e021e */
[----:B------:R-:W-:Y:S02]  /*42540*/  ISETP.LT.AND P3, PT, R246, c[0x0][0x178], !P3 ;  /* 0x00005e00f6007a0c */ /* 0x000fe40005f61270 */
[----:B------:R-:W-:Y:S01]  /*42550*/  ISETP.LT.AND P6, PT, R211, c[0x0][0x178], !P2 ;  /* 0x00005e00d3007a0c */ /* 0x000fe200057c1270 */
[C---:B------:R-:W-:Y:S02]  /*42560*/  IMAD.WIDE R2, R236.reuse, 0x4, R6 ;  /* 0x00000004ec027825 */ /* 0x040fe400078e0206 */
[----:B------:R1:W-:Y:S01]  /*42570*/  @P4 STG.E [R40.64], R238 ;  /* 0x000000ee28004986 */ /* 0x0003e2000c101908 */
[----:B------:R-:W-:Y:S01]  /*42580*/  ISETP.LT.AND P4, PT, R191, c[0x0][0x178], !P2 ;  /* 0x00005e00bf007a0c */ /* 0x000fe20005781270 */
[C---:B------:R-:W-:Y:S01]  /*42590*/  IMAD.WIDE R42, R236.reuse, 0x4, R4 ;  /* 0x00000004ec2a7825 */ /* 0x040fe200078e0204 */
[----:B------:R-:W-:-:S03]  /*425a0*/  IADD3 R237, R236, c[0x0][0x198], RZ ;  /* 0x00006600eced7a10 */ /* 0x000fc60007ffe0ff */
[----:B-1----:R-:W-:-:S05]  /*425b0*/  IMAD.WIDE R40, R236, 0x4, R28 ;  /* 0x00000004ec287825 */ /* 0x002fca00078e021c */
[----:B----4-:R1:W-:Y:S04]  /*425c0*/  @P1 STG.E [R40.64], R249 ;  /* 0x000000f928001986 */ /* 0x0103e8000c101908 */
[----:B------:R4:W-:Y:S04]  /*425d0*/  @P5 STG.E [R2.64], R248 ;  /* 0x000000f802005986 */ /* 0x0009e8000c101908 */
[----:B------:R-:W-:Y:S01]  /*425e0*/  @P3 STG.E [R42.64], R239 ;  /* 0x000000ef2a003986 */ /* 0x000fe2000c101908 */
[----:B------:R-:W-:Y:S01]  /*425f0*/  ISETP.LT.AND P3, PT, R247, c[0x0][0x178], !P2 ;  /* 0x00005e00f7007a0c */ /* 0x000fe20005761270 */
[----:B-1----:R-:W-:-:S02]  /*42600*/  IMAD.WIDE R40, R237, 0x4, R30 ;  /* 0x00000004ed287825 */ /* 0x002fc400078e021e */
[----:B------:R-:W2:Y:S02]  /*42610*/  LDL.LU R249, [R1+0x344] ;  /* 0x0003440001f97983 */ /* 0x000ea40000300800 */
[C---:B----4-:R-:W-:Y:S02]  /*42620*/  IMAD.WIDE R2, R237.reuse, 0x4, R28 ;  /* 0x00000004ed027825 */ /* 0x050fe400078e021c */
[----:B------:R-:W-:Y:S04]  /*42630*/  @P6 STG.E [R40.64], R245 ;  /* 0x000000f528006986 */ /* 0x000fe8000c101908 */
[----:B---3--:R1:W-:Y:S02]  /*42640*/  @P4 STG.E [R2.64], R242 ;  /* 0x000000f202004986 */ /* 0x0083e4000c101908 */
[----:B-1----:R-:W-:-:S02]  /*42650*/  IMAD.WIDE R2, R237, 0x4, R6 ;  /* 0x00000004ed027825 */ /* 0x002fc400078e0206 */
[----:B------:R-:W3:Y:S04]  /*42660*/  LDL.LU R242, [R1+0x314] ;  /* 0x0003140001f27983 */ /* 0x000ee80000300800 */
[----:B------:R1:W-:Y:S04]  /*42670*/  @P3 STG.E [R2.64], R243 ;  /* 0x000000f302003986 */ /* 0x0003e8000c101908 */
[----:B-1----:R-:W4:Y:S04]  /*42680*/  LDL.LU R2, [R1+0x360] ;  /* 0x0003600001027983 */ /* 0x002f280000300800 */
[----:B------:R-:W2:Y:S01]  /*42690*/  LDL.LU R3, [R1+0x340] ;  /* 0x0003400001037983 */ /* 0x000ea20000300800 */
[----:B------:R-:W-:-:S02]  /*426a0*/  IADD3 R238, R195, 0x25, RZ ;  /* 0x00000025c3ee7810 */ /* 0x000fc40007ffe0ff */
[----:B------:R-:W-:Y:S02]  /*426b0*/  ISETP.LT.AND P2, PT, R246, c[0x0][0x178], !P2 ;  /* 0x00005e00f6007a0c */ /* 0x000fe40005741270 */
[----:B------:R-:W-:Y:S01]  /*426c0*/  ISETP.LT.AND P5, PT, R191, c[0x0][0x178], !P0 ;  /* 0x00005e00bf007a0c */ /* 0x000fe200047a1270 */
[----:B------:R-:W-:Y:S01]  /*426d0*/  IMAD.WIDE R40, R237, 0x4, R4 ;  /* 0x00000004ed287825 */ /* 0x000fe200078e0204 */
[----:B------:R-:W-:Y:S01]  /*426e0*/  ISETP.LT.AND P6, PT, R211, c[0x0][0x178], !P0 ;  /* 0x00005e00d3007a0c */ /* 0x000fe200047c1270 */
[----:B------:R-:W3:Y:S01]  /*426f0*/  LDL.LU R243, [R1+0x2e4] ;  /* 0x0002e40001f37983 */ /* 0x000ee20000300800 */
[----:B------:R-:W-:Y:S02]  /*42700*/  ISETP.GE.AND P1, PT, R238, c[0x0][0x17c], PT ;  /* 0x00005f00ee007a0c */ /* 0x000fe40003f26270 */
[----:B------:R-:W-:Y:S02]  /*42710*/  IADD3 R238, R237, c[0x0][0x198], RZ ;  /* 0x00006600edee7a10 */ /* 0x000fe40007ffe0ff */
[----:B------:R-:W-:-:S03]  /*42720*/  ISETP.LT.AND P4, PT, R247, c[0x0][0x178], !P0 ;  /* 0x00005e00f7007a0c */ /* 0x000fc60004781270 */
[C---:B------:R-:W-:Y:S01]  /*42730*/  IMAD.WIDE R42, R238.reuse, 0x4, R30 ;  /* 0x00000004ee2a7825 */ /* 0x040fe200078e021e */
[----:B------:R1:W-:Y:S03]  /*42740*/  @P2 STG.E [R40.64], R250 ;  /* 0x000000fa28002986 */ /* 0x0003e6000c101908 */
[C---:B------:R-:W-:Y:S01]  /*42750*/  IMAD.WIDE R236, R238.reuse, 0x4, R28 ;  /* 0x00000004eeec7825 */ /* 0x040fe200078e021c */
[----:B------:R-:W-:Y:S02]  /*42760*/  IADD3 R239, R195, 0x26, RZ ;  /* 0x00000026c3ef7810 */ /* 0x000fe40007ffe0ff */
[----:B------:R-:W-:Y:S02]  /*42770*/  ISETP.LT.AND P2, PT, R247, c[0x0][0x178], !P1 ;  /* 0x00005e00f7007a0c */ /* 0x000fe40004f41270 */
[----:B------:R-:W-:Y:S02]  /*42780*/  ISETP.GE.AND P3, PT, R239, c[0x0][0x17c], PT ;  /* 0x00005f00ef007a0c */ /* 0x000fe40003f66270 */
[C---:B------:R-:W-:Y:S01]  /*42790*/  IADD3 R239, R238.reuse, c[0x0][0x198], RZ ;  /* 0x00006600eeef7a10 */ /* 0x040fe20007ffe0ff */
[----:B-1----:R-:W3:Y:S04]  /*427a0*/  LDL.LU R250, [R1+0x3b0] ;  /* 0x0003b00001fa7983 */ /* 0x002ee80000300800 */
[----:B------:R-:W3:Y:S04]  /*427b0*/  LDL.LU R248, [R1+0x350] ;  /* 0x0003500001f87983 */ /* 0x000ee80000300800 */
[----:B------:R-:W3:Y:S04]  /*427c0*/  LDL.LU R245, [R1+0x3b4] ;  /* 0x0003b40001f57983 */ /* 0x000ee80000300800 */
[----:B----4-:R-:W-:Y:S04]  /*427d0*/  @P6 STG.E [R42.64], R2 ;  /* 0x000000022a006986 */ /* 0x010fe8000c101908 */
[----:B--2---:R1:W-:Y:S01]  /*427e0*/  @P5 STG.E [R236.64], R3 ;  /* 0x00000003ec005986 */ /* 0x0043e2000c101908 */
[----:B------:R-:W-:Y:S01]  /*427f0*/  ISETP.LT.AND P6, PT, R211, c[0x0][0x178], !P1 ;  /* 0x00005e00d3007a0c */ /* 0x000fe20004fc1270 */
[----:B-1----:R-:W-:-:S05]  /*42800*/  IMAD.WIDE R2, R238, 0x4, R6 ;  /* 0x00000004ee027825 */ /* 0x002fca00078e0206 */
[----:B------:R1:W-:Y:S01]  /*42810*/  @P4 STG.E [R2.64], R244 ;  /* 0x000000f402004986 */ /* 0x0003e2000c101908 */
[----:B------:R-:W-:Y:S02]  /*42820*/  ISETP.LT.AND P5, PT, R191, c[0x0][0x178], !P1 ;  /* 0x00005e00bf007a0c */ /* 0x000fe40004fa1270 */
[----:B------:R-:W-:Y:S02]  /*42830*/  ISETP.LT.AND P4, PT, R246, c[0x0][0x178], !P1 ;  /* 0x00005e00f6007a0c */ /* 0x000fe40004f81270 */
[----:B-1----:R-:W-:Y:S01]  /*42840*/  IADD3 R244, R195, 0x27, RZ ;  /* 0x00000027c3f47810 */ /* 0x002fe20007ffe0ff */
[----:B------:R-:W-:Y:S02]  /*42850*/  IMAD.WIDE R2, R238, 0x4, R4 ;  /* 0x00000004ee027825 */ /* 0x000fe400078e0204 */
[----:B------:R-:W2:Y:S01]  /*42860*/  LDL.LU R238, [R1+0x364] ;  /* 0x0003640001ee7983 */ /* 0x000ea20000300800 */
[----:B------:R-:W-:-:S03]  /*42870*/  ISETP.GE.AND P1, PT, R244, c[0x0][0x17c], PT ;  /* 0x00005f00f4007a0c */ /* 0x000fc60003f26270 */
[----:B------:R-:W4:Y:S01]  /*42880*/  LDL.LU R244, [R1+0x2e0] ;  /* 0x0002e00001f47983 */ /* 0x000f220000300800 */
[----:B------:R-:W-:Y:S01]  /*42890*/  ISETP.LT.AND P0, PT, R246, c[0x0][0x178], !P0 ;  /* 0x00005e00f6007a0c */ /* 0x000fe20004701270 */
[----:B------:R-:W-:-:S04]  /*428a0*/  IMAD.WIDE R40, R239, 0x4, R30 ;  /* 0x00000004ef287825 */ /* 0x000fc800078e021e */
[----:B------:R-:W-:-:S04]  /*428b0*/  IMAD.WIDE R42, R239, 0x4, R28 ;  /* 0x00000004ef2a7825 */ /* 0x000fc800078e021c */
[----:B------:R-:W-:-:S04]  /*428c0*/  IMAD.WIDE R236, R239, 0x4, R6 ;  /* 0x00000004efec7825 */ /* 0x000fc800078e0206 */
[----:B----4-:R1:W-:Y:S04]  /*428d0*/  @P0 STG.E [R2.64], R244 ;  /* 0x000000f402000986 */ /* 0x0103e8000c101908 */
[----:B--2---:R2:W-:Y:S04]  /*428e0*/  @P6 STG.E [R40.64], R238 ;  /* 0x000000ee28006986 */ /* 0x0045e8000c101908 */
[----:B------:R-:W-:Y:S01]  /*428f0*/  @P5 STG.E [R42.64], R249 ;  /* 0x000000f92a005986 */ /* 0x000fe2000c101908 */
[----:B------:R-:W-:Y:S01]  /*42900*/  ISETP.LT.AND P5, PT, R211, c[0x0][0x178], !P3 ;  /* 0x00005e00d3007a0c */ /* 0x000fe20005fa1270 */
[C---:B-1----:R-:W-:Y:S01]  /*42910*/  IMAD.WIDE R2, R239.reuse, 0x4, R4 ;  /* 0x00000004ef027825 */ /* 0x042fe200078e0204 */
[----:B--2---:R-:W-:Y:S01]  /*42920*/  IADD3 R40, R239, c[0x0][0x198], RZ ;  /* 0x00006600ef287a10 */ /* 0x004fe20007ffe0ff */
[----:B---3--:R-:W-:Y:S04]  /*42930*/  @P2 STG.E [R236.64], R242 ;  /* 0x000000f2ec002986 */ /* 0x008fe8000c101908 */
[----:B------:R1:W-:Y:S01]  /*42940*/  @P4 STG.E [R2.64], R243 ;  /* 0x000000f302004986 */ /* 0x0003e2000c101908 */
[----:B------:R-:W-:-:S05]  /*42950*/  IMAD.WIDE R238, R40, 0x4, R30 ;  /* 0x0000000428ee7825 */ /* 0x000fca00078e021e */
[----:B------:R2:W-:Y:S04]  /*42960*/  @P5 STG.E [R238.64], R250 ;  /* 0x000000faee005986 */ /* 0x0005e8000c101908 */
[----:B-1----:R-:W3:Y:S04]  /*42970*/  LDL.LU R3, [R1+0x370] ;  /* 0x0003700001037983 */ /* 0x002ee80000300800 */
[----:B------:R-:W4:Y:S04]  /*42980*/  LDL.LU R242, [R1+0x374] ;  /* 0x0003740001f27983 */ /* 0x000f280000300800 */
[----:B------:R-:W4:Y:S04]  /*42990*/  LDL.LU R243, [R1+0x354] ;  /* 0x0003540001f37983 */ /* 0x000f280000300800 */
[----:B------:R-:W4:Y:S04]  /*429a0*/  LDL.LU R244, [R1+0x2f8] ;  /* 0x0002f80001f47983 */ /* 0x000f280000300800 */
[----:B------:R-:W4:Y:S04]  /*429b0*/  LDL.LU R249, [R1+0x148] ;  /* 0x0001480001f97983 */ /* 0x000f280000300800 */
[----:B--2---:R-:W2:Y:S01]  /*429c0*/  LDL.LU R250, [R1+0x139c] ;  /* 0x00139c0001fa7983 */ /* 0x004ea20000300800 */
[----:B------:R-:W-:-:S02]  /*429d0*/  ISETP.LT.AND P0, PT, R191, c[0x0][0x178], !P3 ;  /* 0x00005e00bf007a0c */ /* 0x000fc40005f01270 */
[----:B------:R-:W-:Y:S02]  /*429e0*/  ISETP.LT.AND P6, PT, R247, c[0x0][0x178], !P3 ;  /* 0x00005e00f7007a0c */ /* 0x000fe40005fc1270 */
[----:B------:R-:W-:Y:S02]  /*429f0*/  ISETP.LT.AND P3, PT, R246, c[0x0][0x178], !P3 ;  /* 0x00005e00f6007a0c */ /* 0x000fe40005f61270 */
[----:B------:R-:W-:Y:S01]  /*42a00*/  IADD3 R41, R195, 0x28, RZ ;  /* 0x00000028c3297810 */ /* 0x000fe20007ffe0ff */
[C---:B------:R-:W-:Y:S01]  /*42a10*/  IMAD.WIDE R236, R40.reuse, 0x4, R28 ;  /* 0x0000000428ec7825 */ /* 0x040fe200078e021c */
[C---:B------:R-:W-:Y:S02]  /*42a20*/  IADD3 R2, R40.reuse, c[0x0][0x198], RZ ;  /* 0x0000660028027a10 */ /* 0x040fe40007ffe0ff */
[----:B------:R-:W-:Y:S01]  /*42a30*/  ISETP.GE.AND P2, PT, R41, c[0x0][0x17c], PT ;  /* 0x00005f0029007a0c */ /* 0x000fe20003f46270 */
[----:B------:R-:W-:Y:S01]  /*42a40*/  IMAD.WIDE R42, R40, 0x4, R6 ;  /* 0x00000004282a7825 */ /* 0x000fe200078e0206 */
[----:B------:R-:W-:-:S03]  /*42a50*/  ISETP.LT.AND P4, PT, R211, c[0x0][0x178], !P1 ;  /* 0x00005e00d3007a0c */ /* 0x000fc60004f81270 */
[----:B------:R-:W-:-:S04]  /*42a60*/  IMAD.WIDE R40, R40, 0x4, R4 ;  /* 0x0000000428287825 */ /* 0x000fc800078e0204 */
[----:B------:R-:W-:Y:S01]  /*42a70*/  IMAD.WIDE R238, R2, 0x4, R30 ;  /* 0x0000000402ee7825 */ /* 0x000fe200078e021e */
[----:B---3--:R-:W-:Y:S04]  /*42a80*/  @P0 STG.E [R236.64], R3 ;  /* 0x00000003ec000986 */ /* 0x008fe8000c101908 */
[----:B------:R-:W-:Y:S01]  /*42a90*/  @P6 STG.E [R42.64], R248 ;  /* 0x000000f82a006986 */ /* 0x000fe2000c101908 */
[----:B------:R-:W-:-:S03]  /*42aa0*/  ISETP.LT.AND P0, PT, R246, c[0x0][0x178], !P1 ;  /* 0x00005e00f6007a0c */ /* 0x000fc60004f01270 */
[----:B--2---:R1:W-:Y:S01]  /*42ab0*/  @P3 STG.E [R40.64], R250 ;  /* 0x000000fa28003986 */ /* 0x0043e2000c101908 */
[----:B------:R-:W-:-:S03]  /*42ac0*/  ISETP.LT.AND P3, PT, R191, c[0x0][0x178], !P1 ;  /* 0x00005e00bf007a0c */ /* 0x000fc60004f61270 */
[----:B------:R2:W-:Y:S04]  /*42ad0*/  @P4 STG.E [R238.64], R245 ;  /* 0x000000f5ee004986 */ /* 0x0005e8000c101908 */
[----:B-1----:R-:W3:Y:S04]  /*42ae0*/  LDL.LU R250, [R1+0x1398] ;  /* 0x0013980001fa7983 */ /* 0x002ee80000300800 */
[----:B------:R-:W3:Y:S01]  /*42af0*/  LDL.LU R248, [R1+0x8] ;  /* 0x0000080001f87983 */ /* 0x000ee20000300800 */
[----:B------:R-:W-:Y:S02]  /*42b00*/  ISETP.LT.AND P4, PT, R247, c[0x0][0x178], !P1 ;  /* 0x00005e00f7007a0c */ /* 0x000fe40004f81270 */
[----:B------:R-:W-:Y:S01]  /*42b10*/  IADD3 R3, R195, 0x29, RZ ;  /* 0x00000029c3037810 */ /* 0x000fe20007ffe0ff */
[C---:B------:R-:W-:Y:S01]  /*42b20*/  IMAD.WIDE R42, R2.reuse, 0x4, R28 ;  /* 0x00000004022a7825 */ /* 0x040fe200078e021c */
[C---:B--2---:R-:W-:Y:S01]  /*42b30*/  IADD3 R238, R2.reuse, c[0x0][0x198], RZ ;  /* 0x0000660002ee7a10 */ /* 0x044fe20007ffe0ff */
[----:B------:R-:W2:Y:S01]  /*42b40*/  LDL.LU R245, [R1+0x2fc] ;  /* 0x0002fc0001f57983 */ /* 0x000ea20000300800 */
[----:B------:R-:W-:Y:S01]  /*42b50*/  ISETP.GE.AND P1, PT, R3, c[0x0][0x17c], PT ;  /* 0x00005f0003007a0c */ /* 0x000fe20003f26270 */
[----:B------:R-:W-:-:S04]  /*42b60*/  IMAD.WIDE R40, R2, 0x4, R6 ;  /* 0x0000000402287825 */ /* 0x000fc800078e0206 */
[----:B------:R-:W-:Y:S01]  /*42b70*/  IMAD.WIDE R2, R2, 0x4, R4 ;  /* 0x0000000402027825 */ /* 0x000fe200078e0204 */
[----:B----4-:R1:W-:Y:S04]  /*42b80*/  @P3 STG.E [R42.64], R242 ;  /* 0x000000f22a003986 */ /* 0x0103e8000c101908 */
[----:B------:R-:W-:Y:S04]  /*42b90*/  @P4 STG.E [R40.64], R243 ;  /* 0x000000f328004986 */ /* 0x000fe8000c101908 */
[----:B------:R4:W-:Y:S04]  /*42ba0*/  @P0 STG.E [R2.64], R251 ;  /* 0x000000fb02000986 */ /* 0x0009e8000c101908 */
[----:B-1----:R-:W2:Y:S04]  /*42bb0*/  LDL.LU R242, [R1+0x14c] ;  /* 0x00014c0001f27983 */ /* 0x002ea80000300800 */
[----:B----4-:R-:W4:Y:S04]  /*42bc0*/  LDL.LU R251, [R1+0x1394] ;  /* 0x0013940001fb7983 */ /* 0x010f280000300800 */
[----:B------:R-:W4:Y:S01]  /*42bd0*/  LDL.LU R243, [R1+0xc] ;  /* 0x00000c0001f37983 */ /* 0x000f220000300800 */
[----:B------:R-:W-:-:S02]  /*42be0*/  ISETP.LT.AND P6, PT, R211, c[0x0][0x178], !P2 ;  /* 0x00005e00d3007a0c */ /* 0x000fc400057c1270 */
[----:B------:R-:W-:Y:S02]  /*42bf0*/  ISETP.LT.AND P5, PT, R191, c[0x0][0x178], !P2 ;  /* 0x00005e00bf007a0c */ /* 0x000fe400057a1270 */
[----:B------:R-:W-:Y:S02]  /*42c00*/  ISETP.LT.AND P3, PT, R247, c[0x0][0x178], !P2 ;  /* 0x00005e00f7007a0c */ /* 0x000fe40005761270 */
[----:B------:R-:W-:Y:S01]  /*42c10*/  ISETP.LT.AND P2, PT, R246, c[0x0][0x178], !P2 ;  /* 0x00005e00f6007a0c */ /* 0x000fe20005741270 */
[----:B------:R-:W-:Y:S01]  /*42c20*/  IMAD.WIDE R236, R238, 0x4, R30 ;  /* 0x00000004eeec7825 */ /* 0x000fe200078e021e */
[----:B------:R-:W-:-:S03]  /*42c30*/  IADD3 R239, R195, 0x2b, RZ ;  /* 0x0000002bc3ef7810 */ /* 0x000fc60007ffe0ff */
[----:B------:R-:W-:-:S04]  /*42c40*/  IMAD.WIDE R42, R238, 0x4, R28 ;  /* 0x00000004ee2a7825 */ /* 0x000fc800078e021c */
[C---:B------:R-:W-:Y:S01]  /*42c50*/  IMAD.WIDE R2, R238.reuse, 0x4, R6 ;  /* 0x00000004ee027825 */ /* 0x040fe200078e0206 */
[----:B------:R1:W-:Y:S03]  /*42c60*/  @P6 STG.E [R236.64], R244 ;  /* 0x000000f4ec006986 */ /* 0x0003e6000c101908 */
[----:B------:R-:W-:Y:S01]  /*42c70*/  IMAD.WIDE R40, R238, 0x4, R4 ;  /* 0x00000004ee287825 */ /* 0x000fe200078e0204 */
[----:B------:R1:W-:Y:S01]  /*42c80*/  @P5 STG.E [R42.64], R249 ;  /* 0x000000f92a005986 */ /* 0x0003e2000c101908 */
[----:B------:R-:W-:Y:S02]  /*42c90*/  ISETP.LT.AND P5, PT, R211, c[0x0][0x178], !P1 ;  /* 0x00005e00d3007a0c */ /* 0x000fe40004fa1270 */
[----:B------:R-:W-:Y:S02]  /*42ca0*/  ISETP.LT.AND P0, PT, R191, c[0x0][0x178], !P1 ;  /* 0x00005e00bf007a0c */ /* 0x000fe40004f01270 */
[----:B------:R-:W-:-:S02]  /*42cb0*/  ISETP.LT.AND P4, PT, R247, c[0x0][0x178], !P1 ;  /* 0x00005e00f7007a0c */ /* 0x000fc40004f81270 */
[----:B-1----:R-:W-:-:S05]  /*42cc0*/  IADD3 R236, R238, c[0x0][0x198], RZ ;  /* 0x00006600eeec7a10 */ /* 0x002fca0007ffe0ff */
[----:B------:R-:W-:Y:S01]  /*42cd0*/  IMAD.WIDE R42, R236, 0x4, R30 ;  /* 0x00000004ec2a7825 */ /* 0x000fe200078e021e */
[----:B---3--:R-:W-:Y:S01]  /*42ce0*/  @P3 STG.E [R2.64], R248 ;  /* 0x000000f802003986 */ /* 0x008fe2000c101908 */
[----:B------:R-:W-:-:S03]  /*42cf0*/  ISETP.GE.AND P3, PT, R239, c[0x0][0x17c], PT ;  /* 0x00005f00ef007a0c */ /* 0x000fc60003f66270 */
[----:B------:R-:W3:Y:S04]  /*42d00*/  LDL.LU R239, [R1+0x308] ;  /* 0x0003080001ef7983 */ /* 0x000ee80000300800 */
[----:B------:R1:W-:Y:S04]  /*42d10*/  @P2 STG.E [R40.64], R250 ;  /* 0x000000fa28002986 */ /* 0x0003e8000c101908 */
[----:B-1----:R-:W3:Y:S01]  /*42d20*/  LDL.LU R250, [R1+0x328] ;  /* 0x0003280001fa7983 */ /* 0x002ee20000300800 */
[----:B------:R-:W-:-:S03]  /*42d30*/  IMAD.WIDE R2, R236, 0x4, R28 ;  /* 0x00000004ec027825 */ /* 0x000fc600078e021c */
[----:B------:R-:W3:Y:S04]  /*42d40*/  LDL.LU R244, [R1+0x2d8] ;  /* 0x0002d80001f47983 */ /* 0x000ee80000300800 */
[----:B------:R-:W3:Y:S01]  /*42d50*/  LDL.LU R249, [R1+0x98] ;  /* 0x0000980001f97983 */ /* 0x000ee20000300800 */
[----:B------:R-:W-:-:S03]  /*42d60*/  IMAD.WIDE R40, R236, 0x4, R6 ;  /* 0x00000004ec287825 */ /* 0x000fc600078e0206 */
[----:B------:R-:W3:Y:S04]  /*42d70*/  LDL.LU R248, [R1+0x32c] ;  /* 0x00032c0001f87983 */ /* 0x000ee80000300800 */
[----:B--2---:R1:W-:Y:S04]  /*42d80*/  @P5 STG.E [R42.64], R245 ;  /* 0x000000f52a005986 */ /* 0x0043e8000c101908 */
[----:B------:R2:W-:Y:S04]  /*42d90*/  @P0 STG.E [R2.64], R242 ;  /* 0x000000f202000986 */ /* 0x0005e8000c101908 */
[----:B----4-:R4:W-:Y:S04]  /*42da0*/  @P4 STG.E [R40.64], R243 ;  /* 0x000000f328004986 */ /* 0x0109e8000c101908 */
[----:B-1----:R-:W3:Y:S04]  /*42db0*/  LDL.LU R245, [R1+0x30c] ;  /* 0x00030c0001f57983 */ /* 0x002ee80000300800 */
[----:B--2---:R-:W2:Y:S04]  /*42dc0*/  LDL.LU R242, [R1+0x2dc] ;  /* 0x0002dc0001f27983 */ /* 0x004ea80000300800 */
[----:B----4-:R-:W4:Y:S01]  /*42dd0*/  LDL.LU R243, [R1+0x9c] ;  /* 0x00009c0001f37983 */ /* 0x010f220000300800 */
[----:B------:R-:W-:-:S04]  /*42de0*/  IADD3 R237, R195, 0x2a, RZ ;  /* 0x0000002ac3ed7810 */ /* 0x000fc80007ffe0ff */
[----:B------:R-:W-:Y:S02]  /*42df0*/  ISETP.GE.AND P6, PT, R237, c[0x0][0x17c], PT ;  /* 0x00005f00ed007a0c */ /* 0x000fe40003fc6270 */
[----:B------:R-:W-:Y:S02]  /*42e00*/  ISETP.LT.AND P1, PT, R246, c[0x0][0x178], !P1 ;  /* 0x00005e00f6007a0c */ /* 0x000fe40004f21270 */
[----:B------:R-:W-:Y:S02]  /*42e10*/  ISETP.LT.AND P2, PT, R211, c[0x0][0x178], !P6 ;  /* 0x00005e00d3007a0c */ /* 0x000fe40007741270 */
[----:B------:R-:W-:Y:S02]  /*42e20*/  ISETP.LT.AND P5, PT, R191, c[0x0][0x178], !P6 ;  /* 0x00005e00bf007a0c */ /* 0x000fe400077a1270 */
[C---:B------:R-:W-:Y:S01]  /*42e30*/  IADD3 R237, R236.reuse, c[0x0][0x198], RZ ;  /* 0x00006600eced7a10 */ /* 0x040fe20007ffe0ff */
[----:B------:R-:W-:Y:S01]  /*42e40*/  IMAD.WIDE R2, R236, 0x4, R4 ;  /* 0x00000004ec027825 */ /* 0x000fe200078e0204 */
[----:B------:R-:W-:-:S03]  /*42e50*/  ISETP.LT.AND P4, PT, R247, c[0x0][0x178], !P6 ;  /* 0x00005e00f7007a0c */ /* 0x000fc60007781270 */
[----:B------:R-:W-:Y:S01]  /*42e60*/  IMAD.WIDE R40, R237, 0x4, R30 ;  /* 0x00000004ed287825 */ /* 0x000fe200078e021e */
[----:B------:R-:W-:-:S03]  /*42e70*/  ISETP.LT.AND P6, PT, R246, c[0x0][0x178], !P6 ;  /* 0x00005e00f6007a0c */ /* 0x000fc600077c1270 */
[----:B------:R-:W-:Y:S01]  /*42e80*/  IMAD.WIDE R42, R237, 0x4, R28 ;  /* 0x00000004ed2a7825 */ /* 0x000fe200078e021c */
[----:B------:R1:W-:Y:S01]  /*42e90*/  @P1 STG.E [R2.64], R251 ;  /* 0x000000fb02001986 */ /* 0x0003e2000c101908 */
[----:B------:R-:W-:Y:S02]  /*42ea0*/  ISETP.LT.AND P1, PT, R191, c[0x0][0x178], !P3 ;  /* 0x00005e00bf007a0c */ /* 0x000fe40005f21270 */
[----:B------:R-:W-:Y:S01]  /*42eb0*/  IADD3 R238, R195, 0x2c, RZ ;  /* 0x0000002cc3ee7810 */ /* 0x000fe20007ffe0ff */
[----:B-1----:R-:W-:-:S03]  /*42ec0*/  IMAD.WIDE R2, R237, 0x4, R6 ;  /* 0x00000004ed027825 */ /* 0x002fc600078e0206 */
[----:B------:R-:W-:Y:S01]  /*42ed0*/  ISETP.GE.AND P0, PT, R238, c[0x0][0x17c], PT ;  /* 0x00005f00ee007a0c */ /* 0x000fe20003f06270 */
[----:B------:R-:W4:Y:S01]  /*42ee0*/  LDL.LU R251, [R1+0x34c] ;  /* 0x00034c0001fb7983 */ /* 0x000f220000300800 */
[----:B------:R-:W-:-:S03]  /*42ef0*/  IADD3 R238, R195, 0x2e, RZ ;  /* 0x0000002ec3ee7810 */ /* 0x000fc60007ffe0ff */
[----:B---3--:R1:W-:Y:S04]  /*42f00*/  @P2 STG.E [R40.64], R250 ;  /* 0x000000fa28002986 */ /* 0x0083e8000c101908 */
[----:B------:R3:W-:Y:S01]  /*42f10*/  @P5 STG.E [R42.64], R239 ;  /* 0x000000ef2a005986 */ /* 0x0007e2000c101908 */
[----:B------:R-:W-:Y:S02]  /*42f20*/  ISETP.LT.AND P5, PT, R211, c[0x0][0x178], !P3 ;  /* 0x00005e00d3007a0c */ /* 0x000fe40005fa1270 */
[----:B------:R-:W-:Y:S01]  /*42f30*/  ISETP.LT.AND P2, PT, R247, c[0x0][0x178], !P3 ;  /* 0x00005e00f7007a0c */ /* 0x000fe20005f41270 */
[C---:B-1----:R-:W-:Y:S01]  /*42f40*/  IMAD.WIDE R40, R237.reuse, 0x4, R4 ;  /* 0x00000004ed287825 */ /* 0x042fe200078e0204 */
[----:B------:R-:W-:Y:S01]  /*42f50*/  IADD3 R237, R237, c[0x0][0x198], RZ ;  /* 0x00006600eded7a10 */ /* 0x000fe20007ffe0ff */
[----:B------:R1:W-:Y:S01]  /*42f60*/  @P4 STG.E [R2.64], R244 ;  /* 0x000000f402004986 */ /* 0x0003e2000c101908 */
[----:B------:R-:W-:-:S02]  /*42f70*/  ISETP.LT.AND P3, PT, R246, c[0x0][0x178], !P3 ;  /* 0x00005e00f6007a0c */ /* 0x000fc40005f61270 */
[----:B---3--:R-:W-:Y:S01]  /*42f80*/  IADD3 R42, R195, 0x2d, RZ ;  /* 0x0000002dc32a7810 */ /* 0x008fe20007ffe0ff */
[----:B------:R3:W-:Y:S03]  /*42f90*/  @P6 STG.E [R40.64], R249 ;  /* 0x000000f928006986 */ /* 0x0007e6000c101908 */
[----:B------:R-:W-:Y:S01]  /*42fa0*/  ISETP.GE.AND P4, PT, R42, c[0x0][0x17c], PT ;  /* 0x00005f002a007a0c */ /* 0x000fe20003f86270 */
[----:B------:R-:W-:-:S04]  /*42fb0*/  IMAD.WIDE R42, R237, 0x4, R6 ;  /* 0x00000004ed2a7825 */ /* 0x000fc800078e0206 */
[----:B-1----:R-:W-:-:S04]  /*42fc0*/  IMAD.WIDE R2, R237, 0x4, R30 ;  /* 0x00000004ed027825 */ /* 0x002fc800078e021e */
[C---:B---3--:R-:W-:Y:S01]  /*42fd0*/  IMAD.WIDE R40, R237.reuse, 0x4, R28 ;  /* 0x00000004ed287825 */ /* 0x048fe200078e021c */
[----:B------:R1:W-:Y:S01]  /*42fe0*/  @P5 STG.E [R2.64], R248 ;  /* 0x000000f802005986 */ /* 0x0003e2000c101908 */
[----:B------:R-:W-:-:S03]  /*42ff0*/  IADD3 R236, R237, c[0x0][0x198], RZ ;  /* 0x00006600edec7a10 */ /* 0x000fc60007ffe0ff */
[----:B------:R-:W-:Y:S04]  /*43000*/  @P1 STG.E [R40.64], R245 ;  /* 0x000000f528001986 */ /* 0x000fe8000c101908 */
[----:B--2---:R2:W-:Y:S01]  /*43010*/  @P2 STG.E [R42.64], R242 ;  /* 0x000000f22a002986 */ /* 0x0045e2000c101908 */
[----:B-1----:R-:W-:Y:S01]  /*43020*/  IMAD.WIDE R2, R237, 0x4, R4 ;  /* 0x00000004ed027825 */ /* 0x002fe200078e0204 */
[----:B------:R-:W-:-:S04]  /*43030*/  ISETP.GE.AND P2, PT, R238, c[0x0][0x17c], PT ;  /* 0x00005f00ee007a0c */ /* 0x000fc80003f46270 */
[----:B----4-:R1:W-:Y:S04]  /*43040*/  @P3 STG.E [R2.64], R243 ;  /* 0x000000f302003986 */ /* 0x0103e8000c101908 */
[----:B--2---:R-:W2:Y:S04]  /*43050*/  LDL.LU R242, [R1+0x31c] ;  /* 0x00031c0001f27983 */ /* 0x004ea80000300800 */
[----:B------:R-:W3:Y:S04]  /*43060*/  LDL.LU R237, [R1+0x348] ;  /* 0x0003480001ed7983 */ /* 0x000ee80000300800 */
[----:B------:R-:W4:Y:S04]  /*43070*/  LDL.LU R238, [R1+0x36c] ;  /* 0x00036c0001ee7983 */ /* 0x000f280000300800 */
[----:B-1----:R-:W2:Y:S01]  /*43080*/  LDL.LU R3, [R1+0x368] ;  /* 0x0003680001037983 */ /* 0x002ea20000300800 */
[----:B------:R-:W-:-:S02]  /*43090*/  ISETP.LT.AND P6, PT, R211, c[0x0][0x178], !P0 ;  /* 0x00005e00d3007a0c */ /* 0x000fc400047c1270 */
[----:B------:R-:W-:Y:S01]  /*430a0*/  ISETP.LT.AND P5, PT, R191, c[0x0][0x178], !P0 ;  /* 0x00005e00bf007a0c */ /* 0x000fe200047a1270 */
[C---:B------:R-:W-:Y:S01]  /*430b0*/  IMAD.WIDE R40, R236.reuse, 0x4, R30 ;  /* 0x00000004ec287825 */ /* 0x040fe200078e021e */
[----:B------:R-:W4:Y:S03]  /*430c0*/  LDL.LU R243, [R1+0x2ec] ;  /* 0x0002ec0001f37983 */ /* 0x000f260000300800 */
[C---:B------:R-:W-:Y:S01]  /*430d0*/  IMAD.WIDE R42, R236.reuse, 0x4, R28 ;  /* 0x00000004ec2a7825 */ /* 0x040fe200078e021c */
[----:B------:R-:W4:Y:S04]  /*430e0*/  LDL.LU R239, [R1+0x3b8] ;  /* 0x0003b80001ef7983 */ /* 0x000f280000300800 */
[----:B------:R-:W4:Y:S04]  /*430f0*/  LDL.LU R250, [R1+0x378] ;  /* 0x0003780001fa7983 */ /* 0x000f280000300800 */
[----:B------:R-:W4:Y:S04]  /*43100*/  LDL.LU R244, [R1+0x358] ;  /* 0x0003580001f47983 */ /* 0x000f280000300800 */
[----:B------:R-:W4:Y:S04]  /*43110*/  LDL.LU R249, [R1+0x338] ;  /* 0x0003380001f97983 */ /* 0x000f280000300800 */
[----:B------:R-:W4:Y:S04]  /*43120*/  LDL.LU R248, [R1+0x3bc] ;  /* 0x0003bc0001f87983 */ /* 0x000f280000300800 */
[----:B------:R-:W4:Y:S04]  /*43130*/  LDL.LU R245, [R1+0x37c] ;  /* 0x00037c0001f57983 */ /* 0x000f280000300800 */
[----:B--2---:R1:W-:Y:S04]  /*43140*/  @P6 STG.E [R40.64], R3 ;  /* 0x0000000328006986 */ /* 0x0043e8000c101908 */
[----:B---3--:R2:W-:Y:S01]  /*43150*/  @P5 STG.E [R42.64], R237 ;  /* 0x000000ed2a005986 */ /* 0x0085e2000c101908 */
[----:B-1----:R-:W-:-:S03]  /*43160*/  IMAD.WIDE R2, R236, 0x4, R6 ;  /* 0x00000004ec027825 */ /* 0x002fc600078e0206 */
[----:B--2---:R-:W2:Y:S01]  /*43170*/  LDL.LU R43, [R1+0x2e8] ;  /* 0x0002e800012b7983 */ /* 0x004ea20000300800 */
[C---:B------:R-:W-:Y:S01]  /*43180*/  IADD3 R237, R236.reuse, c[0x0][0x198], RZ ;  /* 0x00006600eced7a10 */ /* 0x040fe20007ffe0ff */
[----:B------:R-:W-:Y:S02]  /*43190*/  IMAD.WIDE R40, R236, 0x4, R4 ;  /* 0x00000004ec287825 */ /* 0x000fe400078e0204 */
[----:B------:R-:W3:Y:S01]  /*431a0*/  LDL.LU R236, [R1+0x318] ;  /* 0x0003180001ec7983 */ /* 0x000ee20000300800 */
[----:B------:R-:W-:Y:S02]  /*431b0*/  ISETP.LT.AND P1, PT, R247, c[0x0][0x178], !P0 ;  /* 0x00005e00f7007a0c */ /* 0x000fe40004721270 */
[----:B------:R-:W-:Y:S02]  /*431c0*/  ISETP.LT.AND P0, PT, R246, c[0x0][0x178], !P0 ;  /* 0x00005e00f6007a0c */ /* 0x000fe40004701270 */
[----:B------:R-:W-:Y:S02]  /*431d0*/  ISETP.LT.AND P6, PT, R211, c[0x0][0x178], !P4 ;  /* 0x00005e00d3007a0c */ /* 0x000fe400067c1270 */
[----:B------:R-:W-:-:S02]  /*431e0*/  ISETP.LT.AND P3, PT, R191, c[0x0][0x178], !P4 ;  /* 0x00005e00bf007a0c */ /* 0x000fc40006761270 */
[----:B------:R-:W-:Y:S02]  /*431f0*/  ISETP.LT.AND P5, PT, R247, c[0x0][0x178], !P4 ;  /* 0x00005e00f7007a0c */ /* 0x000fe400067a1270 */
[----:B------:R-:W-:Y:S02]  /*43200*/  IADD3 R42, R195, 0x2f, RZ ;  /* 0x0000002fc32a7810 */ /* 0x000fe40007ffe0ff */
[----:B------:R-:W-:Y:S01]  /*43210*/  ISETP.LT.AND P4, PT, R246, c[0x0][0x178], !P4 ;  /* 0x00005e00f6007a0c */ /* 0x000fe20006781270 */
[----:B---3--:R1:W-:Y:S01]  /*43220*/  @P1 STG.E [R2.64], R236 ;  /* 0x000000ec02001986 */ /* 0x0083e2000c101908 */
[----:B------:R-:W-:-:S03]  /*43230*/  ISETP.GE.AND P1, PT, R42, c[0x0][0x17c], PT ;  /* 0x00005f002a007a0c */ /* 0x000fc60003f26270 */
[----:B--2---:R2:W-:Y:S01]  /*43240*/  @P0 STG.E [R40.64], R43 ;  /* 0x0000002b28000986 */ /* 0x0045e2000c101908 */
[----:B-1----:R-:W-:-:S04]  /*43250*/  IMAD.WIDE R2, R237, 0x4, R30 ;  /* 0x00000004ed027825 */ /* 0x002fc800078e021e */
[C---:B--2---:R-:W-:Y:S01]  /*43260*/  IMAD.WIDE R42, R237.reuse, 0x4, R28 ;  /* 0x00000004ed2a7825 */ /* 0x044fe200078e021c */
[----:B----4-:R1:W-:Y:S03]  /*43270*/  @P6 STG.E [R2.64], R238 ;  /* 0x000000ee02006986 */ /* 0x0103e6000c101908 */
[C---:B------:R-:W-:Y:S01]  /*43280*/  IMAD.WIDE R40, R237.reuse, 0x4, R6 ;  /* 0x00000004ed287825 */ /* 0x040fe200078e0206 */
[----:B------:R-:W-:Y:S04]  /*43290*/  @P3 STG.E [R42.64], R251 ;  /* 0x000000fb2a003986 */ /* 0x000fe8000c101908 */
[----:B------:R2:W-:Y:S01]  /*432a0*/  @P5 STG.E [R40.64], R242 ;  /* 0x000000f228005986 */ /* 0x0005e2000c101908 */
[----:B-1----:R-:W-:-:S03]  /*432b0*/  IMAD.WIDE R2, R237, 0x4, R4 ;  /* 0x00000004ed027825 */ /* 0x002fc600078e0204 */
[----:B--2---:R-:W2:Y:S04]  /*432c0*/  LDL.LU R242, [R1+0x35c] ;  /* 0x00035c0001f27983 */ /* 0x004ea80000300800 */
[----:B------:R1:W-:Y:S04]  /*432d0*/  @P4 STG.E [R2.64], R243 ;  /* 0x000000f302004986 */ /* 0x0003e8000c101908 */
[----:B-1----:R-:W3:Y:S01]  /*432e0*/  LDL.LU R243, [R1+0x33c] ;  /* 0x00033c0001f37983 */ /* 0x002ee20000300800 */
[----:B------:R-:W-:Y:S02]  /*432f0*/  ISETP.LT.AND P0, PT, R211, c[0x0][0x178], !P2 ;  /* 0x00005e00d3007a0c */ /* 0x000fe40005701270 */
[----:B------:R-:W-:-:S02]  /*43300*/  ISETP.LT.AND P3, PT, R191, c[0x0][0x178], !P2 ;  /* 0x00005e00bf007a0c */ /* 0x000fc40005761270 */
[----:B------:R-:W-:Y:S02]  /*43310*/  IADD3 R42, R237, c[0x0][0x198], RZ ;  /* 0x00006600ed2a7a10 */ /* 0x000fe40007ffe0ff */
[----:B------:R-:W-:Y:S02]  /*43320*/  ISETP.LT.AND P6, PT, R247, c[0x0][0x178], !P2 ;  /* 0x00005e00f7007a0c */ /* 0x000fe400057c1270 */
[----:B------:R-:W-:Y:S01]  /*43330*/  ISETP.LT.AND P2, PT, R246, c[0x0][0x178], !P2 ;  /* 0x00005e00f6007a0c */ /* 0x000fe20005741270 */
[----:B------:R-:W-:-:S04]  /*43340*/  IMAD.WIDE R2, R42, 0x4, R30 ;  /* 0x000000042a027825 */ /* 0x000fc800078e021e */
[----:B------:R-:W-:Y:S01]  /*43350*/  IMAD.WIDE R40, R42, 0x4, R28 ;  /* 0x000000042a287825 */ /* 0x000fe200078e021c */
[----:B------:R-:W-:Y:S01]  /*43360*/  ISETP.LT.AND P4, PT, R211, c[0x0][0x178], !P1 ;  /* 0x00005e00d3007a0c */ /* 0x000fe20004f81270 */
[----:B------:R1:W-:Y:S01]  /*43370*/  @P0 STG.E [R2.64], R239 ;  /* 0x000000ef02000986 */ /* 0x0003e2000c101908 */
[----:B------:R-:W-:-:S03]  /*43380*/  ISETP.LT.AND P5, PT, R191, c[0x0][0x178], !P1 ;  /* 0x00005e00bf007a0c */ /* 0x000fc60004fa1270 */
[----:B------:R4:W-:Y:S01]  /*43390*/  @P3 STG.E [R40.64], R250 ;  /* 0x000000fa28003986 */ /* 0x0009e2000c101908 */
[----:B------:R-:W-:Y:S02]  /*433a0*/  ISETP.LT.AND P3, PT, R247, c[0x0][0x178], !P1 ;  /* 0x00005e00f7007a0c */ /* 0x000fe40004f61270 */
[----:B------:R-:W-:Y:S01]  /*433b0*/  IADD3 R43, R195, 0x30, RZ ;  /* 0x00000030c32b7810 */ /* 0x000fe20007ffe0ff */
[C---:B-1----:R-:W-:Y:S01]  /*433c0*/  IMAD.WIDE R2, R42.reuse, 0x4, R6 ;  /* 0x000000042a027825 */ /* 0x042fe200078e0206 */
[----:B------:R-:W-:-:S03]  /*433d0*/  IADD3 R239, R42, c[0x0][0x198], RZ ;  /* 0x000066002aef7a10 */ /* 0x000fc60007ffe0ff */
[----:B----4-:R-:W-:Y:S01]  /*433e0*/  IMAD.WIDE R40, R42, 0x4, R4 ;  /* 0x000000042a287825 */ /* 0x010fe200078e0204 */
[----:B------:R1:W-:Y:S01]  /*433f0*/  @P6 STG.E [R2.64], R244 ;  /* 0x000000f402006986 */ /* 0x0003e2000c101908 */
[----:B------:R-:W-:Y:S02]  /*43400*/  ISETP.GE.AND P0, PT, R43, c[0x0][0x17c], PT ;  /* 0x00005f002b007a0c */ /* 0x000fe40003f06270 */
[C---:B------:R-:W-:Y:S01]  /*43410*/  IMAD.WIDE R42, R239.reuse, 0x4, R30 ;  /* 0x00000004ef2a7825 */ /* 0x040fe200078e021e */
[----:B------:R4:W-:Y:S01]  /*43420*/  @P2 STG.E [R40.64], R249 ;  /* 0x000000f928002986 */ /* 0x0009e2000c101908 */
[----:B------:R-:W-:Y:S02]  /*43430*/  ISETP.LT.AND P2, PT, R246, c[0x0][0x178], !P1 ;  /* 0x00005e00f6007a0c */ /* 0x000fe40004f41270 */
[C---:B------:R-:W-:Y:S01]  /*43440*/  IMAD.WIDE R236, R239.reuse, 0x4, R28 ;  /* 0x00000004efec7825 */ /* 0x040fe200078e021c */
[----:B------:R4:W-:Y:S03]  /*43450*/  @P4 STG.E [R42.64], R248 ;  /* 0x000000f82a004986 */ /* 0x0009e6000c101908 */
[C---:B-1----:R-:W-:Y:S01]  /*43460*/  IMAD.WIDE R2, R239.reuse, 0x4, R6 ;  /* 0x00000004ef027825 */ /* 0x042fe200078e0206 */
[----:B------:R1:W-:Y:S01]  /*43470*/  @P5 STG.E [R236.64], R245 ;  /* 0x000000f5ec005986 */ /* 0x0003e2000c101908 */
[----:B------:R-:W-:-:S03]  /*43480*/  IADD3 R238, R239, c[0x0][0x198], RZ ;  /* 0x00006600efee7a10 */ /* 0x000fc60007ffe0ff */
[----:B----4-:R-:W4:Y:S04]  /*43490*/  LDL.LU R249, [R1+0x240] ;  /* 0x0002400001f97983 */ /* 0x010f280000300800 */
[----:B------:R-:W4:Y:S04]  /*434a0*/  LDL.LU R248, [R1+0x3e4] ;  /* 0x0003e40001f87983 */ /* 0x000f280000300800 */
[----:B-1----:R-:W4:Y:S04]  /*434b0*/  LDL.LU R245, [R1+0x3a4] ;  /* 0x0003a40001f57983 */ /* 0x002f280000300800 */
[----:B--2---:R1:W-:Y:S02]  /*434c0*/  @P3 STG.E [R2.64], R242 ;  /* 0x000000f202003986 */ /* 0x0043e4000c101908 */
[----:B-1----:R-:W-:-:S02]  /*434d0*/  IMAD.WIDE R2, R239, 0x4, R4 ;  /* 0x00000004ef027825 */ /* 0x002fc400078e0204 */
[----:B------:R-:W2:Y:S04]  /*434e0*/  LDL.LU R239, [R1+0x380] ;  /* 0x0003800001ef7983 */ /* 0x000ea80000300800 */
[----:B---3--:R1:W-:Y:S04]  /*434f0*/  @P2 STG.E [R2.64], R243 ;  /* 0x000000f302002986 */ /* 0x0083e8000c101908 */
[----:B-1----:R-:W3:Y:S04]  /*43500*/  LDL.LU R2, [R1+0x3e0] ;  /* 0x0003e00001027983 */ /* 0x002ee80000300800 */
[----:B------:R-:W2:Y:S04]  /*43510*/  LDL.LU R3, [R1+0x3a0] ;  /* 0x0003a00001037983 */ /* 0x000ea80000300800 */
[----:B------:R-:W4:Y:S04]  /*43520*/  LDL.LU R242, [R1+0x384] ;  /* 0x0003840001f27983 */ /* 0x000f280000300800 */
[----:B------:R-:W4:Y:S01]  /*43530*/  LDL.LU R243, [R1+0x244] ;  /* 0x0002440001f37983 */ /* 0x000f220000300800 */
[----:B------:R-:W-:-:S02]  /*43540*/  ISETP.LT.AND P4, PT, R211, c[0x0][0x178], !P0 ;  /* 0x00005e00d3007a0c */ /* 0x000fc40004781270 */
[----:B------:R-:W-:Y:S02]  /*43550*/  ISETP.LT.AND P5, PT, R191, c[0x0][0x178], !P0 ;  /* 0x00005e00bf007a0c */ /* 0x000fe400047a1270 */
[----:B------:R-:W-:Y:S02]  /*43560*/  IADD3 R40, R195, 0x31, RZ ;  /* 0x00000031c3287810 */ /* 0x000fe40007ffe0ff */
[----:B------:R-:W-:Y:S02]  /*43570*/  ISETP.LT.AND P6, PT, R247, c[0x0][0x178], !P0 ;  /* 0x00005e00f7007a0c */ /* 0x000fe400047c1270 */
[----:B------:R-:W-:Y:S01]  /*43580*/  IADD3 R42, R195, 0x32, RZ ;  /* 0x00000032c32a7810 */ /* 0x000fe20007ffe0ff */
[----:B------:R-:W-:Y:S01]  /*43590*/  IMAD.WIDE R236, R238, 0x4, R6 ;  /* 0x00000004eeec7825 */ /* 0x000fe200078e0206 */
[----:B------:R-:W-:Y:S01]  /*435a0*/  ISETP.GE.AND P1, PT, R40, c[0x0][0x17c], PT ;  /* 0x00005f0028007a0c */ /* 0x000fe20003f26270 */
[----:B------:R-:W4:Y:S01]  /*435b0*/  LDL.LU R251, [R1+0x420] ;  /* 0x0004200001fb7983 */ /* 0x000f220000300800 */
[----:B------:R-:W-:Y:S01]  /*435c0*/  ISETP.GE.AND P3, PT, R42, c[0x0][0x17c], PT ;  /* 0x00005f002a007a0c */ /* 0x000fe20003f66270 */
[----:B------:R-:W-:Y:S01]  /*435d0*/  IMAD.WIDE R40, R238, 0x4, R30 ;  /* 0x00000004ee287825 */ /* 0x000fe200078e021e */
[----:B------:R-:W-:Y:S01]  /*435e0*/  ISETP.LT.AND P0, PT, R246, c[0x0][0x178], !P0 ;  /* 0x00005e00f6007a0c */ /* 0x000fe20004701270 */
[----:B------:R-:W4:Y:S02]  /*435f0*/  LDL.LU R250, [R1+0x400] ;  /* 0x0004000001fa7983 */ /* 0x000f240000300800 */
[----:B------:R-:W-:-:S02]  /*43600*/  IMAD.WIDE R42, R238, 0x4, R28 ;  /* 0x00000004ee2a7825 */ /* 0x000fc400078e021c */
[----:B------:R-:W4:Y:S01]  /*43610*/  LDL.LU R244, [R1+0x3d0] ;  /* 0x0003d00001f47983 */ /* 0x000f220000300800 */
[----:B------:R-:W-:-:S03]  /*43620*/  ISETP.LT.AND P2, PT, R247, c[0x0][0x178], !P1 ;  /* 0x00005e00f7007a0c */ /* 0x000fc60004f41270 */
[----:B---3--:R-:W-:Y:S01]  /*43630*/  @P4 STG.E [R40.64], R2 ;  /* 0x0000000228004986 */ /* 0x008fe2000c101908 */
[----:B------:R-:W-:-:S03]  /*43640*/  ISETP.LT.AND P4, PT, R211, c[0x0][0x178], !P1 ;  /* 0x00005e00d3007a0c */ /* 0x000fc60004f81270 */
[----:B--2---:R1:W-:Y:S04]  /*43650*/  @P5 STG.E [R42.64], R3 ;  /* 0x000000032a005986 */ /* 0x0043e8000c101908 */
[----:B------:R2:W-:Y:S01]  /*43660*/  @P6 STG.E [R236.64], R239 ;  /* 0x000000efec006986 */ /* 0x0005e2000c101908 */
[----:B------:R-:W-:Y:S01]  /*43670*/  ISETP.LT.AND P6, PT, R191, c[0x0][0x178], !P1 ;  /* 0x00005e00bf007a0c */ /* 0x000fe20004fc1270 */
[C---:B-1----:R-:W-:Y:S01]  /*43680*/  IMAD.WIDE R42, R238.reuse, 0x4, R4 ;  /* 0x00000004ee2a7825 */ /* 0x042fe200078e0204 */
[----:B--2---:R-:W-:-:S04]  /*43690*/  IADD3 R237, R238, c[0x0][0x198], RZ ;  /* 0x00006600eeed7a10 */ /* 0x004fc80007ffe0ff */
[----:B----4-:R1:W-:Y:S01]  /*436a0*/  @P0 STG.E [R42.64], R249 ;  /* 0x000000f92a000986 */ /* 0x0103e2000c101908 */
[----:B------:R-:W-:Y:S01]  /*436b0*/  IMAD.WIDE R2, R237, 0x4, R30 ;  /* 0x00000004ed027825 */ /* 0x000fe200078e021e */
[----:B------:R-:W-:-:S04]  /*436c0*/  ISETP.LT.AND P1, PT, R246, c[0x0][0x178], !P1 ;  /* 0x00005e00f6007a0c */ /* 0x000fc80004f21270 */
[----:B------:R2:W-:Y:S01]  /*436d0*/  @P4 STG.E [R2.64], R248 ;  /* 0x000000f802004986 */ /* 0x0005e2000c101908 */
[----:B------:R-:W-:-:S03]  /*436e0*/  IMAD.WIDE R40, R237, 0x4, R28 ;  /* 0x00000004ed287825 */ /* 0x000fc600078e021c */
[----:B-1----:R-:W3:Y:S04]  /*436f0*/  LDL.LU R249, [R1+0x424] ;  /* 0x0004240001f97983 */ /* 0x002ee80000300800 */
[----:B--2---:R-:W2:Y:S01]  /*43700*/  LDL.LU R248, [R1+0x404] ;  /* 0x0004040001f87983 */ /* 0x004ea20000300800 */
[----:B------:R-:W-:-:S03]  /*43710*/  IMAD.WIDE R2, R237, 0x4, R6 ;  /* 0x00000004ed027825 */ /* 0x000fc600078e0206 */
[----:B------:R1:W-:Y:S04]  /*43720*/  @P6 STG.E [R40.64], R245 ;  /* 0x000000f528006986 */ /* 0x0003e8000c101908 */
[----:B------:R-:W-:Y:S04]  /*43730*/  @P2 STG.E [R2.64], R242 ;  /* 0x000000f202002986 */ /* 0x000fe8000c101908 */
[----:B-1----:R-:W4:Y:S01]  /*43740*/  LDL.LU R245, [R1+0x3d4] ;  /* 0x0003d40001f57983 */ /* 0x002f220000300800 */
[----:B------:R-:W-:-:S05]  /*43750*/  IMAD.WIDE R40, R237, 0x4, R4 ;  /* 0x00000004ed287825 */ /* 0x000fca00078e0204 */
[----:B------:R1:W-:Y:S04]  /*43760*/  @P1 STG.E [R40.64], R243 ;  /* 0x000000f328001986 */ /* 0x0003e8000c101908 */
[----:B-1----:R-:W4:Y:S01]  /*43770*/  LDL.LU R243, [R1+0x480] ;  /* 0x0004800001f37983 */ /* 0x002f220000300800 */
[----:B------:R-:W-:Y:S02]  /*43780*/  IADD3 R236, R195, 0x33, RZ ;  /* 0x00000033c3ec7810 */ /* 0x000fe40007ffe0ff */
[----:B------:R-:W-:Y:S01]  /*43790*/  ISETP.LT.AND P5, PT, R211, c[0x0][0x178], !P3 ;  /* 0x00005e00d3007a0c */ /* 0x000fe20005fa1270 */
[----:B------:R-:W4:Y:S01]  /*437a0*/  LDL.LU R242, [R1+0x460] ;  /* 0x0004600001f27983 */ /* 0x000f220000300800 */
[----:B------:R-:W-:Y:S02]  /*437b0*/  ISETP.GE.AND P0, PT, R236, c[0x0][0x17c], PT ;  /* 0x00005f00ec007a0c */ /* 0x000fe40003f06270 */
[----:B------:R-:W-:-:S02]  /*437c0*/  IADD3 R236, R237, c[0x0][0x198], RZ ;  /* 0x00006600edec7a10 */ /* 0x000fc40007ffe0ff */
[----:B------:R-:W-:Y:S02]  /*437d0*/  ISETP.LT.AND P6, PT, R191, c[0x0][0x178], !P3 ;  /* 0x00005e00bf007a0c */ /* 0x000fe40005fc1270 */
[----:B------:R-:W-:Y:S01]  /*437e0*/  ISETP.LT.AND P4, PT, R247, c[0x0][0x178], !P3 ;  /* 0x00005e00f7007a0c */ /* 0x000fe20005f81270 */
[----:B------:R-:W-:Y:S01]  /*437f0*/  IMAD.WIDE R42, R236, 0x4, R30 ;  /* 0x00000004ec2a7825 */ /* 0x000fe200078e021e */
[----:B------:R-:W-:Y:S02]  /*43800*/  ISETP.LT.AND P3, PT, R246, c[0x0][0x178], !P3 ;  /* 0x00005e00f6007a0c */ /* 0x000fe40005f61270 */
[----:B------:R-:W-:Y:S01]  /*43810*/  ISETP.LT.AND P2, PT, R211, c[0x0][0x178], !P0 ;  /* 0x00005e00d3007a0c */ /* 0x000fe20004741270 */
[C---:B------:R-:W-:Y:S01]  /*43820*/  IMAD.WIDE R40, R236.reuse, 0x4, R28 ;  /* 0x00000004ec287825 */ /* 0x040fe200078e021c */
[----:B------:R1:W-:Y:S01]  /*43830*/  @P5 STG.E [R42.64], R251 ;  /* 0x000000fb2a005986 */ /* 0x0003e2000c101908 */
[----:B------:R-:W-:Y:S02]  /*43840*/  ISETP.LT.AND P5, PT, R191, c[0x0][0x178], !P0 ;  /* 0x00005e00bf007a0c */ /* 0x000fe400047a1270 */
[C---:B------:R-:W-:Y:S01]  /*43850*/  IMAD.WIDE R2, R236.reuse, 0x4, R6 ;  /* 0x00000004ec027825 */ /* 0x040fe200078e0206 */
[----:B------:R-:W-:Y:S01]  /*43860*/  IADD3 R237, R236, c[0x0][0x198], RZ ;  /* 0x00006600eced7a10 */ /* 0x000fe20007ffe0ff */
[----:B------:R1:W-:Y:S01]  /*43870*/  @P6 STG.E [R40.64], R250 ;  /* 0x000000fa28006986 */ /* 0x0003e2000c101908 */
[----:B------:R-:W-:-:S03]  /*43880*/  ISETP.LT.AND P6, PT, R247, c[0x0][0x178], !P0 ;  /* 0x00005e00f7007a0c */ /* 0x000fc600047c1270 */
[----:B------:R1:W-:Y:S02]  /*43890*/  @P4 STG.E [R2.64], R244 ;  /* 0x000000f402004986 */ /* 0x0003e4000c101908 */
[----:B-1----:R-:W-:-:S04]  /*438a0*/  IADD3 R42, R195, 0x34, RZ ;  /* 0x00000034c32a7810 */ /* 0x002fc80007ffe0ff */
[----:B------:R-:W-:Y:S01]  /*438b0*/  ISETP.GE.AND P1, PT, R42, c[0x0][0x17c], PT ;  /* 0x00005f002a007a0c */ /* 0x000fe20003f26270 */
[----:B------:R-:W-:-:S04]  /*438c0*/  IMAD.WIDE R40, R237, 0x4, R30 ;  /* 0x00000004ed287825 */ /* 0x000fc800078e021e */
[----:B------:R-:W-:-:S04]  /*438d0*/  IMAD.WIDE R2, R236, 0x4, R4 ;  /* 0x00000004ec027825 */ /* 0x000fc800078e0204 */
[----:B------:R-:W-:Y:S01]  /*438e0*/  IMAD.WIDE R42, R237, 0x4, R28 ;  /* 0x00000004ed2a7825 */ /* 0x000fe200078e021c */
[----:B------:R1:W-:Y:S01]  /*438f0*/  @P3 STG.E [R2.64], R240 ;  /* 0x000000f002003986 */ /* 0x0003e2000c101908 */
[----:B------:R-:W-:Y:S02]  /*43900*/  IADD3 R238, R195, 0x35, RZ ;  /* 0x00000035c3ee7810 */ /* 0x000fe40007ffe0ff */
[----:B------:R-:W-:Y:S02]  /*43910*/  ISETP.LT.AND P0, PT, R246, c[0x0][0x178], !P0 ;  /* 0x00005e00f6007a0c */ /* 0x000fe40004701270 */
[----:B------:R-:W-:Y:S02]  /*43920*/  ISETP.GE.AND P4, PT, R238, c[0x0][0x17c], PT ;  /* 0x00005f00ee007a0c */ /* 0x000fe40003f86270 */
[C---:B------:R-:W-:Y:S01]  /*43930*/  IADD3 R238, R237.reuse, c[0x0][0x198], RZ ;  /* 0x00006600edee7a10 */ /* 0x040fe20007ffe0ff */
[----:B-1----:R-:W-:Y:S01]  /*43940*/  IMAD.WIDE R2, R237, 0x4, R6 ;  /* 0x00000004ed027825 */ /* 0x002fe200078e0206 */
[----:B------:R-:W4:Y:S04]  /*43950*/  LDL.LU R240, [R1+0x464] ;  /* 0x0004640001f07983 */ /* 0x000f280000300800 */
[----:B------:R-:W4:Y:S04]  /*43960*/  LDL.LU R239, [R1+0x414] ;  /* 0x0004140001ef7983 */ /* 0x000f280000300800 */
[----:B---3--:R1:W-:Y:S04]  /*43970*/  @P2 STG.E [R40.64], R249 ;  /* 0x000000f928002986 */ /* 0x0083e8000c101908 */
[----:B--2---:R-:W-:Y:S01]  /*43980*/  @P5 STG.E [R42.64], R248 ;  /* 0x000000f82a005986 */ /* 0x004fe2000c101908 */
[----:B------:R-:W-:-:S02]  /*43990*/  ISETP.LT.AND P5, PT, R211, c[0x0][0x178], !P1 ;  /* 0x00005e00d3007a0c */ /* 0x000fc40004fa1270 */
[----:B-1----:R-:W-:Y:S01]  /*439a0*/  IADD3 R40, R195, 0x36, RZ ;  /* 0x00000036c3287810 */ /* 0x002fe20007ffe0ff */
[----:B----4-:R1:W-:Y:S03]  /*439b0*/  @P6 STG.E [R2.64], R245 ;  /* 0x000000f502006986 */ /* 0x0103e6000c101908 */
[----:B------:R-:W-:Y:S01]  /*439c0*/  ISETP.GE.AND P6, PT, R40, c[0x0][0x17c], PT ;  /* 0x00005f0028007a0c */ /* 0x000fe20003fc6270 */
[----:B------:R-:W-:Y:S01]  /*439d0*/  IMAD.WIDE R40, R238, 0x4, R30 ;  /* 0x00000004ee287825 */ /* 0x000fe200078e021e */
[----:B-1----:R-:W2:Y:S03]  /*439e0*/  LDL.LU R245, [R1+0x3f4] ;  /* 0x0003f40001f57983 */ /* 0x002ea60000300800 */
[----:B------:R-:W-:Y:S01]  /*439f0*/  IMAD.WIDE R2, R237, 0x4, R4 ;  /* 0x00000004ed027825 */ /* 0x000fe200078e0204 */
[----:B------:R-:W3:Y:S04]  /*43a00*/  LDL.LU R251, [R1+0x4d0] ;  /* 0x0004d00001fb7983 */ /* 0x000ee80000300800 */
[----:B------:R-:W4:Y:S04]  /*43a10*/  LDL.LU R250, [R1+0x4b0] ;  /* 0x0004b00001fa7983 */ /* 0x000f280000300800 */
[----:B------:R-:W2:Y:S04]  /*43a20*/  LDL.LU R244, [R1+0x470] ;  /* 0x0004700001f47983 */ /* 0x000ea80000300800 */
[----:B------:R-:W2:Y:S04]  /*43a30*/  LDL.LU R249, [R1+0x4d4] ;  /* 0x0004d40001f97983 */ /* 0x000ea80000300800 */
[----:B------:R-:W2:Y:S04]  /*43a40*/  LDL.LU R248, [R1+0x4b4] ;  /* 0x0004b40001f87983 */ /* 0x000ea80000300800 */
[----:B------:R1:W-:Y:S04]  /*43a50*/  @P0 STG.E [R2.64], R241 ;  /* 0x000000f102000986 */ /* 0x0003e8000c101908 */
[----:B------:R1:W-:Y:S04]  /*43a60*/  @P5 STG.E [R40.64], R243 ;  /* 0x000000f328005986 */ /* 0x0003e8000c101908 */
[----:B-1----:R-:W2:Y:S04]  /*43a70*/  LDL.LU R241, [R1+0x484] ;  /* 0x0004840001f17983 */ /* 0x002ea80000300800 */
[----:B------:R-:W2:Y:S04]  /*43a80*/  LDL.LU R243, [R1+0x1390] ;  /* 0x0013900001f37983 */ /* 0x000ea80000300800 */
[----:B------:R-:W2:Y:S04]  /*43a90*/  LDL.LU R40, [R1+0x410] ;  /* 0x0004100001287983 */ /* 0x000ea80000300800 */
[----:B------:R-:W3:Y:S01]  /*43aa0*/  LDL.LU R41, [R1+0x3f0] ;  /* 0x0003f00001297983 */ /* 0x000ee20000300800 */
[----:B------:R-:W-:-:S02]  /*43ab0*/  ISETP.LT.AND P3, PT, R191, c[0x0][0x178], !P1 ;  /* 0x00005e00bf007a0c */ /* 0x000fc40004f61270 */
[----:B------:R-:W-:Y:S02]  /*43ac0*/  ISETP.LT.AND P2, PT, R247, c[0x0][0x178], !P1 ;  /* 0x00005e00f7007a0c */ /* 0x000fe40004f41270 */
[----:B------:R-:W-:Y:S01]  /*43ad0*/  ISETP.LT.AND P1, PT, R246, c[0x0][0x178], !P1 ;  /* 0x00005e00f6007a0c */ /* 0x000fe20004f21270 */
[----:B------:R-:W-:-:S04]  /*43ae0*/  IMAD.WIDE R42, R238, 0x4, R28 ;  /* 0x00000004ee2a7825 */ /* 0x000fc800078e021c */
[----:B------:R-:W-:-:S04]  /*43af0*/  IMAD.WIDE R236, R238, 0x4, R6 ;  /* 0x00000004eeec7825 */ /* 0x000fc800078e0206 */
[----:B------:R1:W-:Y:S01]  /*43b00*/  @P3 STG.E [R42.64], R242 ;  /* 0x000000f22a003986 */ /* 0x0003e2000c101908 */
[C---:B------:R-:W-:Y:S01]  /*43b10*/  IMAD.WIDE R2, R238.reuse, 0x4, R4 ;  /* 0x00000004ee027825 */ /* 0x040fe200078e0204 */
[----:B------:R-:W-:Y:S02]  /*43b20*/  IADD3 R238, R238, c[0x0][0x198], RZ ;  /* 0x00006600eeee7a10 */ /* 0x000fe40007ffe0ff */
[----:B------:R-:W-:Y:S01]  /*43b30*/  ISETP.LT.AND P3, PT, R191, c[0x0][0x178], !P4 ;  /* 0x00005e00bf007a0c */ /* 0x000fe20006761270 */
[----:B-1----:R-:W4:Y:S02]  /*43b40*/  LDL.LU R242, [R1+0x138c] ;  /* 0x00138c0001f27983 */ /* 0x002f240000300800 */
[----:B------:R-:W-:Y:S02]  /*43b50*/  IMAD.WIDE R42, R238, 0x4, R30 ;  /* 0x00000004ee2a7825 */ /* 0x000fe400078e021e */
[----:B--2---:R-:W-:Y:S01]  /*43b60*/  @P2 STG.E [R236.64], R40 ;  /* 0x00000028ec002986 */ /* 0x004fe2000c101908 */
[----:B------:R-:W-:-:S03]  /*43b70*/  ISETP.LT.AND P2, PT, R211, c[0x0][0x178], !P4 ;  /* 0x00005e00d3007a0c */ /* 0x000fc60006741270 */
[----:B---3--:R1:W-:Y:S01]  /*43b80*/  @P1 STG.E [R2.64], R41 ;  /* 0x0000002902001986 */ /* 0x0083e2000c101908 */
[----:B------:R-:W-:Y:S02]  /*43b90*/  ISETP.LT.AND P1, PT, R247, c[0x0][0x178], !P4 ;  /* 0x00005e00f7007a0c */ /* 0x000fe40006721270 */
[----:B------:R-:W-:Y:S02]  /*43ba0*/  ISETP.LT.AND P4, PT, R246, c[0x0][0x178], !P4 ;  /* 0x00005e00f6007a0c */ /* 0x000fe40006781270 */
[----:B-1----:R-:W-:Y:S01]  /*43bb0*/  IADD3 R2, R195, 0x37, RZ ;  /* 0x00000037c3027810 */ /* 0x002fe20007ffe0ff */
[----:B------:R-:W-:-:S04]  /*43bc0*/  IMAD.WIDE R40, R238, 0x4, R6 ;  /* 0x00000004ee287825 */ /* 0x000fc800078e0206 */
[----:B------:R1:W-:Y:S01]  /*43bd0*/  @P2 STG.E [R42.64], R241 ;  /* 0x000000f12a002986 */ /* 0x0003e2000c101908 */
[----:B------:R-:W-:Y:S01]  /*43be0*/  ISETP.GE.AND P0, PT, R2, c[0x0][0x17c], PT ;  /* 0x00005f0002007a0c */ /* 0x000fe20003f06270 */
[----:B------:R-:W-:-:S05]  /*43bf0*/  IMAD.WIDE R2, R238, 0x4, R28 ;  /* 0x00000004ee027825 */ /* 0x000fca00078e021c */
[----:B------:R-:W-:Y:S01]  /*43c00*/  @P3 STG.E [R2.64], R240 ;  /* 0x000000f002003986 */ /* 0x000fe2000c101908 */
[----:B-1----:R-:W-:-:S03]  /*43c10*/  IMAD.WIDE R42, R238, 0x4, R4 ;  /* 0x00000004ee2a7825 */ /* 0x002fc600078e0204 */
[----:B------:R-:W-:Y:S04]  /*43c20*/  @P1 STG.E [R40.64], R239 ;  /* 0x000000ef28001986 */ /* 0x000fe8000c101908 */
[----:B------:R1:W-:Y:S04]  /*43c30*/  @P4 STG.E [R42.64], R245 ;  /* 0x000000f52a004986 */ /* 0x0003e8000c101908 */
[----:B-1----:R-:W2:Y:S01]  /*43c40*/  LDL.LU R245, [R1+0x474] ;  /* 0x0004740001f57983 */ /* 0x002ea20000300800 */
[----:B------:R-:W-:Y:S02]  /*43c50*/  ISETP.LT.AND P5, PT, R211, c[0x0][0x178], !P6 ;  /* 0x00005e00d3007a0c */ /* 0x000fe400077a1270 */
[----:B------:R-:W-:-:S02]  /*43c60*/  IADD3 R236, R238, c[0x0][0x198], RZ ;  /* 0x00006600eeec7a10 */ /* 0x000fc40007ffe0ff */
[----:B------:R-:W-:Y:S01]  /*43c70*/  ISETP.LT.AND P1, PT, R191, c[0x0][0x178], !P6 ;  /* 0x00005e00bf007a0c */ /* 0x000fe20007721270 */
[----:B------:R-:W3:Y:S02]  /*43c80*/  LDL.LU R238, [R1+0x3e8] ;  /* 0x0003e80001ee7983 */ /* 0x000ee40000300800 */
[----:B------:R-:W-:Y:S01]  /*43c90*/  IMAD.WIDE R2, R236, 0x4, R30 ;  /* 0x00000004ec027825 */ /* 0x000fe200078e021e */
[----:B------:R-:W-:Y:S01]  /*43ca0*/  ISETP.LT.AND P3, PT, R247, c[0x0][0x178], !P6 ;  /* 0x00005e00f7007a0c */ /* 0x000fe20007761270 */
[----:B------:R-:W3:Y:S04]  /*43cb0*/  LDL.LU R241, [R1+0x3a8] ;  /* 0x0003a80001f17983 */ /* 0x000ee80000300800 */
[----:B------:R1:W-:Y:S01]  /*43cc0*/  @P5 STG.E [R2.64], R251 ;  /* 0x000000fb02005986 */ /* 0x0003e2000c101908 */
[----:B------:R-:W-:-:S02]  /*43cd0*/  ISETP.LT.AND P5, PT, R246, c[0x0][0x178], !P6 ;  /* 0x00005e00f6007a0c */ /* 0x000fc400077a1270 */
[----:B------:R-:W-:Y:S01]  /*43ce0*/  IADD3 R42, R195, 0x38, RZ ;  /* 0x00000038c32a7810 */ /* 0x000fe20007ffe0ff */
[----:B------:R-:W-:Y:S01]  /*43cf0*/  IMAD.WIDE R40, R236, 0x4, R28 ;  /* 0x00000004ec287825 */ /* 0x000fe200078e021c */
[----:B------:R-:W-:Y:S01]  /*43d00*/  ISETP.LT.AND P6, PT, R211, c[0x0][0x178], !P0 ;  /* 0x00005e00d3007a0c */ /* 0x000fe200047c1270 */
[----:B------:R-:W3:Y:S01]  /*43d10*/  LDL.LU R240, [R1+0x388] ;  /* 0x0003880001f07983 */ /* 0x000ee20000300800 */
[----:B------:R-:W-:Y:S01]  /*43d20*/  ISETP.GE.AND P2, PT, R42, c[0x0][0x17c], PT ;  /* 0x00005f002a007a0c */ /* 0x000fe20003f46270 */
[----:B------:R-:W-:Y:S01]  /*43d30*/  IMAD.WIDE R42, R236, 0x4, R4 ;  /* 0x00000004ec2a7825 */ /* 0x000fe200078e0204 */
[----:B------:R-:W-:-:S03]  /*43d40*/  ISETP.LT.AND P4, PT, R191, c[0x0][0x178], !P0 ;  /* 0x00005e00bf007a0c */ /* 0x000fc60004781270 */
[C---:B-1----:R-:W-:Y:S01]  /*43d50*/  IMAD.WIDE R2, R236.reuse, 0x4, R6 ;  /* 0x00000004ec027825 */ /* 0x042fe200078e0206 */
[----:B------:R-:W-:Y:S01]  /*43d60*/  IADD3 R237, R236, c[0x0][0x198], RZ ;  /* 0x00006600eced7a10 */ /* 0x000fe20007ffe0ff */
[----:B----4-:R1:W-:Y:S04]  /*43d70*/  @P1 STG.E [R40.64], R250 ;  /* 0x000000fa28001986 */ /* 0x0103e8000c101908 */
[----:B------:R4:W-:Y:S04]  /*43d80*/  @P3 STG.E [R2.64], R244 ;  /* 0x000000f402003986 */ /* 0x0009e8000c101908 */
[----:B------:R4:W-:Y:S01]  /*43d90*/  @P5 STG.E [R42.64], R242 ;  /* 0x000000f22a005986 */ /* 0x0009e2000c101908 */
[----:B------:R-:W-:-:S02]  /*43da0*/  ISETP.LT.AND P5, PT, R247, c[0x0][0x178], !P0 ;  /* 0x00005e00f7007a0c */ /* 0x000fc400047a1270 */
[----:B------:R-:W-:Y:S01]  /*43db0*/  ISETP.LT.AND P0, PT, R246, c[0x0][0x178], !P0 ;  /* 0x00005e00f6007a0c */ /* 0x000fe20004701270 */
[----:B-1----:R-:W-:-:S04]  /*43dc0*/  IMAD.WIDE R40, R237, 0x4, R30 ;  /* 0x00000004ed287825 */ /* 0x002fc800078e021e */
[C---:B----4-:R-:W-:Y:S01]  /*43dd0*/  IMAD.WIDE R2, R237.reuse, 0x4, R28 ;  /* 0x00000004ed027825 */ /* 0x050fe200078e021c */
[----:B------:R1:W-:Y:S04]  /*43de0*/  @P6 STG.E [R40.64], R249 ;  /* 0x000000f928006986 */ /* 0x0003e8000c101908 */
[----:B------:R-:W4:Y:S04]  /*43df0*/  LDL.LU R242, [R1+0x1388] ;  /* 0x0013880001f27983 */ /* 0x000f280000300800 */
[----:B------:R1:W-:Y:S04]  /*43e00*/  @P4 STG.E [R2.64], R248 ;  /* 0x000000f802004986 */ /* 0x0003e8000c101908 */
[----:B------:R-:W4:Y:S01]  /*43e10*/  LDL.LU R244, [R1+0x248] ;  /* 0x0002480001f47983 */ /* 0x000f220000300800 */
[----:B-1----:R-:W-:-:S03]  /*43e20*/  IMAD.WIDE R40, R237, 0x4, R4 ;  /* 0x00000004ed287825 */ /* 0x002fc600078e0204 */
[----:B------:R-:W4:Y:S01]  /*43e30*/  LDL.LU R249, [R1+0x3ec] ;  /* 0x0003ec0001f97983 */ /* 0x000f220000300800 */
[----:B------:R-:W-:-:S05]  /*43e40*/  IMAD.WIDE R2, R237, 0x4, R6 ;  /* 0x00000004ed027825 */ /* 0x000fca00078e0206 */
[----:B--2---:R-:W-:Y:S04]  /*43e50*/  @P5 STG.E [R2.64], R245 ;  /* 0x000000f502005986 */ /* 0x004fe8000c101908 */
[----:B------:R1:W-:Y:S04]  /*43e60*/  @P0 STG.E [R40.64], R243 ;  /* 0x000000f328000986 */ /* 0x0003e8000c101908 */
[----:B-1----:R-:W2:Y:S04]  /*43e70*/  LDL.LU R243, [R1+0x1384] ;  /* 0x0013840001f37983 */ /* 0x002ea80000300800 */
[----:B------:R-:W2:Y:S04]  /*43e80*/  LDL.LU R239, [R1+0x3ac] ;  /* 0x0003ac0001ef7983 */ /* 0x000ea80000300800 */
[----:B------:R-:W2:Y:S04]  /*43e90*/  LDL.LU R248, [R1+0x38c] ;  /* 0x00038c0001f87983 */ /* 0x000ea80000300800 */
[----:B------:R-:W2:Y:S01]  /*43ea0*/  LDL.LU R245, [R1+0x24c] ;  /* 0x00024c0001f57983 */ /* 0x000ea20000300800 */
[----:B------:R-:W-:-:S02]  /*43eb0*/  ISETP.LT.AND P1, PT, R211, c[0x0][0x178], !P2 ;  /* 0x00005e00d3007a0c */ /* 0x000fc40005721270 */
[----:B------:R-:W-:Y:S01]  /*43ec0*/  ISETP.LT.AND P3, PT, R191, c[0x0][0x178], !P2 ;  /* 0x00005e00bf007a0c */ /* 0x000fe20005761270 */
[----:B------:R-:W2:Y:S01]  /*43ed0*/  LDL.LU R251, [R1+0x428] ;  /* 0x0004280001fb7983 */ /* 0x000ea20000300800 */
[----:B------:R-:W-:Y:S02]  /*43ee0*/  IADD3 R42, R195, 0x39, RZ ;  /* 0x00000039c32a7810 */ /* 0x000fe40007ffe0ff */
[----:B------:R-:W-:Y:S01]  /*43ef0*/  ISETP.LT.AND P6, PT, R247, c[0x0][0x178], !P2 ;  /* 0x00005e00f7007a0c */ /* 0x000fe200057c1270 */
[----:B------:R-:W2:Y:S01]  /*43f00*/  LDL.LU R250, [R1+0x408] ;  /* 0x0004080001fa7983 */ /* 0x000ea20000300800 */
[----:B------:R-:W-:Y:S02]  /*43f10*/  IADD3 R237, R237, c[0x0][0x198], RZ ;  /* 0x00006600eded7a10 */ /* 0x000fe40007ffe0ff */
[----:B------:R-:W-:Y:S02]  /*43f20*/  IADD3 R43, R195, 0x3a, RZ ;  /* 0x0000003ac32b7810 */ /* 0x000fe40007ffe0ff */
[----:B------:R-:W-:Y:S01]  /*43f30*/  ISETP.GE.AND P4, PT, R42, c[0x0][0x17c], PT ;  /* 0x00005f002a007a0c */ /* 0x000fe20003f86270 */
[----:B------:R-:W-:Y:S01]  /*43f40*/  IMAD.WIDE R2, R237, 0x4, R30 ;  /* 0x00000004ed027825 */ /* 0x000fe200078e021e */
[----:B------:R-:W-:-:S02]  /*43f50*/  ISETP.LT.AND P2, PT, R246, c[0x0][0x178], !P2 ;  /* 0x00005e00f6007a0c */ /* 0x000fc40005741270 */
[----:B------:R-:W-:Y:S01]  /*43f60*/  ISETP.GE.AND P5, PT, R43, c[0x0][0x17c], PT ;  /* 0x00005f002b007a0c */ /* 0x000fe20003fa6270 */
[----:B------:R-:W-:Y:S01]  /*43f70*/  IMAD.WIDE R40, R237, 0x4, R28 ;  /* 0x00000004ed287825 */ /* 0x000fe200078e021c */
[----:B------:R-:W-:-:S03]  /*43f80*/  ISETP.LT.AND P0, PT, R211, c[0x0][0x178], !P4 ;  /* 0x00005e00d3007a0c */ /* 0x000fc60006701270 */
[C---:B------:R-:W-:Y:S01]  /*43f90*/  IMAD.WIDE R42, R237.reuse, 0x4, R6 ;  /* 0x00000004ed2a7825 */ /* 0x040fe200078e0206 */
[----:B---3--:R1:W-:Y:S01]  /*43fa0*/  @P1 STG.E [R2.64], R238 ;  /* 0x000000ee02001986 */ /* 0x0083e2000c101908 */
[----:B------:R-:W-:Y:S02]  /*43fb0*/  IADD3 R236, R237, c[0x0][0x198], RZ ;  /* 0x00006600edec7a10 */ /* 0x000fe40007ffe0ff */
[----:B------:R-:W-:Y:S01]  /*43fc0*/  ISETP.LT.AND P1, PT, R191, c[0x0][0x178], !P4 ;  /* 0x00005e00bf007a0c */ /* 0x000fe20006721270 */
[----:B------:R3:W-:Y:S04]  /*43fd0*/  @P3 STG.E [R40.64], R241 ;  /* 0x000000f128003986 */ /* 0x0007e8000c101908 */
[----:B------:R4:W-:Y:S01]  /*43fe0*/  @P6 STG.E [R42.64], R240 ;  /* 0x000000f02a006986 */ /* 0x0009e2000c101908 */
[----:B------:R-:W-:Y:S01]  /*43ff0*/  ISETP.LT.AND P6, PT, R247, c[0x0][0x178], !P4 ;  /* 0x00005e00f7007a0c */ /* 0x000fe200067c1270 */
[----:B-1----:R-:W-:-:S04]  /*44000*/  IMAD.WIDE R2, R237, 0x4, R4 ;  /* 0x00000004ed027825 */ /* 0x002fc800078e0204 */
[----:B---3--:R-:W-:Y:S01]  /*44010*/  IMAD.WIDE R40, R236, 0x4, R30 ;  /* 0x00000004ec287825 */ /* 0x008fe200078e021e */
[----:B----4-:R1:W-:Y:S01]  /*44020*/  @P2 STG.E [R2.64], R244 ;  /* 0x000000f402002986 */ /* 0x0103e2000c101908 */
[----:B------:R-:W-:Y:S02]  /*44030*/  ISETP.LT.AND P4, PT, R246, c[0x0][0x178], !P4 ;  /* 0x00005e00f6007a0c */ /* 0x000fe40006781270 */
[C---:B------:R-:W-:Y:S01]  /*44040*/  IADD3 R42, R195.reuse, 0x3b, RZ ;  /* 0x0000003bc32a7810 */ /* 0x040fe20007ffe0ff */
[----:B------:R3:W-:Y:S03]  /*44050*/  @P0 STG.E [R40.64], R249 ;  /* 0x000000f928000986 */ /* 0x0007e6000c101908 */
[----:B------:R-:W-:Y:S01]  /*44060*/  ISETP.GE.AND P3, PT, R42, c[0x0][0x17c], PT ;  /* 0x00005f002a007a0c */ /* 0x000fe20003f66270 */
[----:B-1----:R-:W4:Y:S01]  /*44070*/  LDL.LU R244, [R1+0x3d8] ;  /* 0x0003d80001f47983 */ /* 0x002f220000300800 */
[----:B------:R-:W-:Y:S01]  /*44080*/  IMAD.WIDE R2, R236, 0x4, R28 ;  /* 0x00000004ec027825 */ /* 0x000fe200078e021c */
[----:B------:R-:W-:-:S02]  /*44090*/  IADD3 R42, R195, 0x3c, RZ ;  /* 0x0000003cc32a7810 */ /* 0x000fc40007ffe0ff */
[----:B---3--:R-:W4:Y:S01]  /*440a0*/  LDL.LU R249, [R1+0x42c] ;  /* 0x00042c0001f97983 */ /* 0x008f220000300800 */
[----:B------:R-:W-:Y:S01]  /*440b0*/  IMAD.WIDE R40, R236, 0x4, R6 ;  /* 0x00000004ec287825 */ /* 0x000fe200078e0206 */
[----:B------:R-:W-:-:S03]  /*440c0*/  ISETP.GE.AND P2, PT, R42, c[0x0][0x17c], PT ;  /* 0x00005f002a007a0c */ /* 0x000fc60003f46270 */
[----:B------:R-:W-:Y:S01]  /*440d0*/  IMAD.WIDE R42, R236, 0x4, R4 ;  /* 0x00000004ec2a7825 */ /* 0x000fe200078e0204 */
[----:B--2---:R-:W-:Y:S04]  /*440e0*/  @P1 STG.E [R2.64], R239 ;  /* 0x000000ef02001986 */ /* 0x004fe8000c101908 */
[----:B------:R1:W-:Y:S04]  /*440f0*/  @P6 STG.E [R40.64], R248 ;  /* 0x000000f828006986 */ /* 0x0003e8000c101908 */
[----:B------:R2:W-:Y:S04]  /*44100*/  @P4 STG.E [R42.64], R245 ;  /* 0x000000f52a004986 */ /* 0x0005e8000c101908 */
[----:B-1----:R-:W3:Y:S04]  /*44110*/  LDL.LU R248, [R1+0x40c] ;  /* 0x00040c0001f87983 */ /* 0x002ee80000300800 */
[----:B--2---:R-:W2:Y:S01]  /*44120*/  LDL.LU R245, [R1+0x3dc] ;  /* 0x0003dc0001f57983 */ /* 0x004ea20000300800 */
        /* <DEDUP_REMOVED lines=9> */
[----:B------:R-:W-:Y:S01]  /*441c0*/  IMAD.WIDE R42, R237, 0x4, R28 ;  /* 0x00000004ed2a7825 */ /* 0x000fe200078e021c */
[----:B------:R-:W-:Y:S01]  /*441d0*/  ISETP.LT.AND P4, PT, R211, c[0x0][0x178], !P3 ;  /* 0x00005e00d3007a0c */ /* 0x000fe20005f81270 */
[----:B------:R1:W-:Y:S01]  /*441e0*/  @P0 STG.E [R2.64], R251 ;  /* 0x000000fb02000986 */ /* 0x0003e2000c101908 */
[----:B------:R-:W-:Y:S01]  /*441f0*/  ISETP.GE.AND P0, PT, R40, c[0x0][0x17c], PT ;  /* 0x00005f0028007a0c */ /* 0x000fe20003f06270 */
[----:B------:R-:W-:-:S02]  /*44200*/  IMAD.WIDE R40, R237, 0x4, R6 ;  /* 0x00000004ed287825 */ /* 0x000fc400078e0206 */
[----:B------:R1:W-:Y:S01]  /*44210*/  @P1 STG.E [R42.64], R250 ;  /* 0x000000fa2a001986 */ /* 0x0003e2000c101908 */
[----:B------:R-:W-:Y:S02]  /*44220*/  ISETP.LT.AND P1, PT, R191, c[0x0][0x178], !P3 ;  /* 0x00005e00bf007a0c */ /* 0x000fe40005f21270 */
[C---:B-1----:R-:W-:Y:S01]  /*44230*/  IADD3 R2, R237.reuse, c[0x0][0x198], RZ ;  /* 0x00006600ed027a10 */ /* 0x042fe20007ffe0ff */
[----:B------:R-:W-:Y:S01]  /*44240*/  IMAD.WIDE R236, R237, 0x4, R4 ;  /* 0x00000004edec7825 */ /* 0x000fe200078e0204 */
[----:B------:R-:W2:Y:S03]  /*44250*/  LDL.LU R251, [R1+0x418] ;  /* 0x0004180001fb7983 */ /* 0x000ea60000300800 */
[----:B------:R-:W-:Y:S01]  /*44260*/  IMAD.WIDE R42, R2, 0x4, R30 ;  /* 0x00000004022a7825 */ /* 0x000fe200078e021e */
[----:B------:R-:W2:Y:S04]  /*44270*/  LDL.LU R250, [R1+0x3f8] ;  /* 0x0003f80001fa7983 */ /* 0x000ea80000300800 */
[----:B----4-:R1:W-:Y:S04]  /*44280*/  @P6 STG.E [R40.64], R244 ;  /* 0x000000f428006986 */ /* 0x0103e8000c101908 */
[----:B------:R-:W-:Y:S01]  /*44290*/  @P5 STG.E [R236.64], R242 ;  /* 0x000000f2ec005986 */ /* 0x000fe2000c101908 */
[----:B------:R-:W-:-:S03]  /*442a0*/  ISETP.LT.AND P5, PT, R247, c[0x0][0x178], !P3 ;  /* 0x00005e00f7007a0c */ /* 0x000fc60005fa1270 */
[----:B------:R4:W-:Y:S04]  /*442b0*/  @P4 STG.E [R42.64], R249 ;  /* 0x000000f92a004986 */ /* 0x0009e8000c101908 */
[----:B-1----:R-:W2:Y:S01]  /*442c0*/  LDL.LU R244, [R1+0x48c] ;  /* 0x00048c0001f47983 */ /* 0x002ea20000300800 */
[----:B------:R-:W-:-:S04]  /*442d0*/  IMAD.WIDE R40, R2, 0x4, R6 ;  /* 0x0000000402287825 */ /* 0x000fc800078e0206 */
[----:B----4-:R-:W-:Y:S01]  /*442e0*/  IMAD.WIDE R42, R2, 0x4, R28 ;  /* 0x00000004022a7825 */ /* 0x010fe200078e021c */
[----:B------:R-:W4:Y:S04]  /*442f0*/  LDL.LU R249, [R1+0x46c] ;  /* 0x00046c0001f97983 */ /* 0x000f280000300800 */
[----:B---3--:R1:W-:Y:S04]  /*44300*/  @P1 STG.E [R42.64], R248 ;  /* 0x000000f82a001986 */ /* 0x0083e8000c101908 */
[----:B--2---:R2:W-:Y:S04]  /*44310*/  @P5 STG.E [R40.64], R245 ;  /* 0x000000f528005986 */ /* 0x0045e8000c101908 */
[----:B-1----:R-:W3:Y:S04]  /*44320*/  LDL.LU R248, [R1+0x41c] ;  /* 0x00041c0001f87983 */ /* 0x002ee80000300800 */
[----:B--2---:R-:W2:Y:S01]  /*44330*/  LDL.LU R245, [R1+0x3fc] ;  /* 0x0003fc0001f57983 */ /* 0x004ea20000300800 */
[----:B------:R-:W-:-:S02]  /*44340*/  ISETP.LT.AND P3, PT, R246, c[0x0][0x178], !P3 ;  /* 0x00005e00f6007a0c */ /* 0x000fc40005f61270 */
[----:B------:R-:W-:Y:S02]  /*44350*/  ISETP.LT.AND P6, PT, R211, c[0x0][0x178], !P2 ;  /* 0x00005e00d3007a0c */ /* 0x000fe400057c1270 */
[----:B------:R-:W-:Y:S02]  /*44360*/  ISETP.LT.AND P4, PT, R191, c[0x0][0x178], !P2 ;  /* 0x00005e00bf007a0c */ /* 0x000fe40005781270 */
[C---:B------:R-:W-:Y:S01]  /*44370*/  IADD3 R236, R2.reuse, c[0x0][0x198], RZ ;  /* 0x0000660002ec7a10 */ /* 0x040fe20007ffe0ff */
[----:B------:R-:W-:-:S04]  /*44380*/  IMAD.WIDE R2, R2, 0x4, R4 ;  /* 0x0000000402027825 */ /* 0x000fc800078e0204 */
[----:B------:R-:W-:Y:S02]  /*44390*/  IMAD.WIDE R42, R236, 0x4, R30 ;  /* 0x00000004ec2a7825 */ /* 0x000fe400078e021e */
[----:B------:R1:W-:Y:S01]  /*443a0*/  @P3 STG.E [R2.64], R243 ;  /* 0x000000f302003986 */ /* 0x0003e2000c101908 */
[----:B------:R-:W-:Y:S02]  /*443b0*/  ISETP.LT.AND P3, PT, R247, c[0x0][0x178], !P2 ;  /* 0x00005e00f7007a0c */ /* 0x000fe40005761270 */
[----:B------:R-:W-:Y:S01]  /*443c0*/  ISETP.LT.AND P2, PT, R246, c[0x0][0x178], !P2 ;  /* 0x00005e00f6007a0c */ /* 0x000fe20005741270 */
[----:B------:R1:W-:Y:S01]  /*443d0*/  @P6 STG.E [R42.64], R240 ;  /* 0x000000f02a006986 */ /* 0x0003e2000c101908 */
[----:B------:R-:W-:Y:S02]  /*443e0*/  ISETP.LT.AND P6, PT, R211, c[0x0][0x178], !P0 ;  /* 0x00005e00d3007a0c */ /* 0x000fe400047c1270 */
[----:B------:R-:W-:Y:S01]  /*443f0*/  ISETP.LT.AND P5, PT, R191, c[0x0][0x178], !P0 ;  /* 0x00005e00bf007a0c */ /* 0x000fe200047a1270 */
[C---:B-1----:R-:W-:Y:S01]  /*44400*/  IMAD.WIDE R2, R236.reuse, 0x4, R28 ;  /* 0x00000004ec027825 */ /* 0x042fe200078e021c */
[----:B------:R-:W-:Y:S01]  /*44410*/  IADD3 R238, R236, c[0x0][0x198], RZ ;  /* 0x00006600ecee7a10 */ /* 0x000fe20007ffe0ff */
[----:B------:R-:W2:Y:S01]  /*44420*/  LDL.LU R243, [R1+0x438] ;  /* 0x0004380001f37983 */ /* 0x000ea20000300800 */
[----:B------:R-:W-:-:S03]  /*44430*/  IADD3 R237, R195, 0x3e, RZ ;  /* 0x0000003ec3ed7810 */ /* 0x000fc60007ffe0ff */
[----:B------:R1:W-:Y:S01]  /*44440*/  @P4 STG.E [R2.64], R239 ;  /* 0x000000ef02004986 */ /* 0x0003e2000c101908 */
[----:B------:R-:W-:Y:S01]  /*44450*/  ISETP.LT.AND P4, PT, R247, c[0x0][0x178], !P0 ;  /* 0x00005e00f7007a0c */ /* 0x000fe20004781270 */
[----:B------:R-:W-:Y:S01]  /*44460*/  IMAD.WIDE R40, R236, 0x4, R4 ;  /* 0x00000004ec287825 */ /* 0x000fe200078e0204 */
[----:B------:R-:W-:Y:S01]  /*44470*/  ISETP.GE.AND P1, PT, R237, c[0x0][0x17c], PT ;  /* 0x00005f00ed007a0c */ /* 0x000fe20003f26270 */
[----:B------:R-:W2:Y:S01]  /*44480*/  LDL.LU R242, [R1+0x4dc] ;  /* 0x0004dc0001f27983 */ /* 0x000ea20000300800 */
[----:B------:R-:W-:Y:S01]  /*44490*/  ISETP.LT.AND P0, PT, R246, c[0x0][0x178], !P0 ;  /* 0x00005e00f6007a0c */ /* 0x000fe20004701270 */
[----:B------:R-:W-:Y:S01]  /*444a0*/  IMAD.WIDE R42, R238, 0x4, R30 ;  /* 0x00000004ee2a7825 */ /* 0x000fe200078e021e */
[----:B------:R-:W-:Y:S01]  /*444b0*/  IADD3 R240, R195, 0x40, RZ ;  /* 0x00000040c3f07810 */ /* 0x000fe20007ffe0ff */
[----:B------:R-:W2:Y:S02]  /*444c0*/  LDL.LU R241, [R1+0x4bc] ;  /* 0x0004bc0001f17983 */ /* 0x000ea40000300800 */
[----:B-1----:R-:W-:-:S04]  /*444d0*/  IMAD.WIDE R2, R236, 0x4, R6 ;  /* 0x00000004ec027825 */ /* 0x002fc800078e0206 */
[----:B------:R-:W-:Y:S01]  /*444e0*/  IMAD.WIDE R236, R238, 0x4, R28 ;  /* 0x00000004eeec7825 */ /* 0x000fe200078e021c */
[----:B------:R1:W-:Y:S01]  /*444f0*/  @P3 STG.E [R2.64], R251 ;  /* 0x000000fb02003986 */ /* 0x0003e2000c101908 */
[----:B------:R-:W-:-:S03]  /*44500*/  IADD3 R239, R195, 0x3f, RZ ;  /* 0x0000003fc3ef7810 */ /* 0x000fc60007ffe0ff */
[----:B------:R-:W-:Y:S04]  /*44510*/  @P2 STG.E [R40.64], R250 ;  /* 0x000000fa28002986 */ /* 0x000fe8000c101908 */
[----:B------:R4:W-:Y:S01]  /*44520*/  @P6 STG.E [R42.64], R244 ;  /* 0x000000f42a006986 */ /* 0x0009e2000c101908 */
[----:B-1----:R-:W-:-:S03]  /*44530*/  IMAD.WIDE R2, R238, 0x4, R6 ;  /* 0x00000004ee027825 */ /* 0x002fc600078e0206 */
[----:B----4-:R-:W-:Y:S01]  /*44540*/  @P5 STG.E [R236.64], R249 ;  /* 0x000000f9ec005986 */ /* 0x010fe2000c101908 */
[----:B------:R-:W-:-:S03]  /*44550*/  ISETP.GE.AND P3, PT, R239, c[0x0][0x17c], PT ;  /* 0x00005f00ef007a0c */ /* 0x000fc60003f66270 */
[----:B------:R-:W4:Y:S01]  /*44560*/  LDL.LU R251, [R1+0x47c] ;  /* 0x00047c0001fb7983 */ /* 0x000f220000300800 */
[----:B------:R-:W-:Y:S02]  /*44570*/  ISETP.LT.AND P6, PT, R211, c[0x0][0x178], !P1 ;  /* 0x00005e00d3007a0c */ /* 0x000fe40004fc1270 */
[----:B------:R-:W-:Y:S01]  /*44580*/  ISETP.LT.AND P5, PT, R191, c[0x0][0x178], !P1 ;  /* 0x00005e00bf007a0c */ /* 0x000fe20004fa1270 */
[----:B------:R-:W4:Y:S01]  /*44590*/  LDL.LU R244, [R1+0x43c] ;  /* 0x00043c0001f47983 */ /* 0x000f220000300800 */
[----:B------:R-:W-:Y:S02]  /*445a0*/  ISETP.LT.AND P2, PT, R247, c[0x0][0x178], !P1 ;  /* 0x00005e00f7007a0c */ /* 0x000fe40004f41270 */
[----:B------:R-:W-:Y:S01]  /*445b0*/  IADD3 R239, R238, c[0x0][0x198], RZ ;  /* 0x00006600eeef7a10 */ /* 0x000fe20007ffe0ff */
[----:B------:R-:W4:Y:S04]  /*445c0*/  LDL.LU R250, [R1+0x4a0] ;  /* 0x0004a00001fa7983 */ /* 0x000f280000300800 */
[----:B---3--:R1:W-:Y:S01]  /*445d0*/  @P4 STG.E [R2.64], R248 ;  /* 0x000000f802004986 */ /* 0x0083e2000c101908 */
[----:B------:R-:W-:-:S02]  /*445e0*/  ISETP.LT.AND P4, PT, R246, c[0x0][0x178], !P1 ;  /* 0x00005e00f6007a0c */ /* 0x000fc40004f81270 */
[----:B------:R-:W-:Y:S01]  /*445f0*/  ISETP.GE.AND P1, PT, R240, c[0x0][0x17c], PT ;  /* 0x00005f00f0007a0c */ /* 0x000fe20003f26270 */
[----:B-1----:R-:W-:Y:S02]  /*44600*/  IMAD.WIDE R2, R238, 0x4, R4 ;  /* 0x00000004ee027825 */ /* 0x002fe400078e0204 */
[----:B------:R-:W3:Y:S04]  /*44610*/  LDL.LU R238, [R1+0x478] ;  /* 0x0004780001ee7983 */ /* 0x000ee80000300800 */
[----:B------:R-:W3:Y:S04]  /*44620*/  LDL.LU R240, [R1+0x4b8] ;  /* 0x0004b80001f07983 */ /* 0x000ee80000300800 */
[----:B--2---:R1:W-:Y:S04]  /*44630*/  @P0 STG.E [R2.64], R245 ;  /* 0x000000f502000986 */ /* 0x0043e8000c101908 */
[----:B-1----:R-:W2:Y:S04]  /*44640*/  LDL.LU R3, [R1+0x4d8] ;  /* 0x0004d80001037983 */ /* 0x002ea80000300800 */
[----:B------:R-:W3:Y:S04]  /*44650*/  LDL.LU R249, [R1+0x20] ;  /* 0x0000200001f97983 */ /* 0x000ee80000300800 */
[----:B------:R-:W4:Y:S04]  /*44660*/  LDL.LU R248, [R1+0x4a4] ;  /* 0x0004a40001f87983 */ /* 0x000f280000300800 */
[----:B------:R-:W4:Y:S01]  /*44670*/  LDL.LU R245, [R1+0x24] ;  /* 0x0000240001f57983 */ /* 0x000f220000300800 */
[----:B------:R-:W-:-:S04]  /*44680*/  IMAD.WIDE R40, R239, 0x4, R30 ;  /* 0x00000004ef287825 */ /* 0x000fc800078e021e */
[----:B------:R-:W-:-:S04]  /*44690*/  IMAD.WIDE R42, R239, 0x4, R28 ;  /* 0x00000004ef2a7825 */ /* 0x000fc800078e021c */
[----:B------:R-:W-:Y:S01]  /*446a0*/  IMAD.WIDE R236, R239, 0x4, R6 ;  /* 0x00000004efec7825 */ /* 0x000fe200078e0206 */
[----:B------:R-:W-:Y:S01]  /*446b0*/  ISETP.LT.AND P0, PT, R191, c[0x0][0x178], !P3 ;  /* 0x00005e00bf007a0c */ /* 0x000fe20005f01270 */
[----:B--2---:R1:W-:Y:S04]  /*446c0*/  @P6 STG.E [R40.64], R3 ;  /* 0x0000000328006986 */ /* 0x0043e8000c101908 */
[----:B---3--:R-:W-:Y:S01]  /*446d0*/  @P5 STG.E [R42.64], R240 ;  /* 0x000000f02a005986 */ /* 0x008fe2000c101908 */
[----:B------:R-:W-:Y:S02]  /*446e0*/  ISETP.LT.AND P5, PT, R211, c[0x0][0x178], !P3 ;  /* 0x00005e00d3007a0c */ /* 0x000fe40005fa1270 */
[----:B------:R-:W-:Y:S01]  /*446f0*/  ISETP.LT.AND P6, PT, R247, c[0x0][0x178], !P3 ;  /* 0x00005e00f7007a0c */ /* 0x000fe20005fc1270 */
[----:B------:R2:W-:Y:S01]  /*44700*/  @P2 STG.E [R236.64], R238 ;  /* 0x000000eeec002986 */ /* 0x0005e2000c101908 */
[C---:B-1----:R-:W-:Y:S01]  /*44710*/  IMAD.WIDE R2, R239.reuse, 0x4, R4 ;  /* 0x00000004ef027825 */ /* 0x042fe200078e0204 */
[----:B------:R-:W-:-:S02]  /*44720*/  IADD3 R40, R239, c[0x0][0x198], RZ ;  /* 0x00006600ef287a10 */ /* 0x000fc40007ffe0ff */
[----:B------:R-:W-:Y:S02]  /*44730*/  ISETP.LT.AND P3, PT, R246, c[0x0][0x178], !P3 ;  /* 0x00005e00f6007a0c */ /* 0x000fe40005f61270 */
[----:B------:R1:W-:Y:S01]  /*44740*/  @P4 STG.E [R2.64], R243 ;  /* 0x000000f302004986 */ /* 0x0003e2000c101908 */
[----:B------:R-:W-:Y:S02]  /*44750*/  ISETP.LT.AND P4, PT, R211, c[0x0][0x178], !P1 ;  /* 0x00005e00d3007a0c */ /* 0x000fe40004f81270 */
[----:B------:R-:W-:Y:S01]  /*44760*/  IADD3 R41, R195, 0x41, RZ ;  /* 0x00000041c3297810 */ /* 0x000fe20007ffe0ff */
[----:B--2---:R-:W-:-:S03]  /*44770*/  IMAD.WIDE R238, R40, 0x4, R30 ;  /* 0x0000000428ee7825 */ /* 0x004fc600078e021e */
[----:B------:R-:W-:Y:S01]  /*44780*/  ISETP.GE.AND P2, PT, R41, c[0x0][0x17c], PT ;  /* 0x00005f0029007a0c */ /* 0x000fe20003f46270 */
[C---:B------:R-:W-:Y:S01]  /*44790*/  IMAD.WIDE R236, R40.reuse, 0x4, R28 ;  /* 0x0000000428ec7825 */ /* 0x040fe200078e021c */
[----:B-1----:R-:W-:-:S03]  /*447a0*/  IADD3 R2, R40, c[0x0][0x198], RZ ;  /* 0x0000660028027a10 */ /* 0x002fc60007ffe0ff */
[C---:B------:R-:W-:Y:S01]  /*447b0*/  IMAD.WIDE R42, R40.reuse, 0x4, R6 ;  /* 0x00000004282a7825 */ /* 0x040fe200078e0206 */
[----:B------:R1:W-:Y:S03]  /*447c0*/  @P5 STG.E [R238.64], R242 ;  /* 0x000000f2ee005986 */ /* 0x0003e6000c101908 */
[----:B------:R-:W-:Y:S01]  /*447d0*/  IMAD.WIDE R40, R40, 0x4, R4 ;  /* 0x0000000428287825 */ /* 0x000fe200078e0204 */
[----:B------:R-:W-:Y:S04]  /*447e0*/  @P0 STG.E [R236.64], R241 ;  /* 0x000000f1ec000986 */ /* 0x000fe8000c101908 */
[----:B----4-:R-:W-:Y:S01]  /*447f0*/  @P6 STG.E [R42.64], R251 ;  /* 0x000000fb2a006986 */ /* 0x010fe2000c101908 */
[----:B-1----:R-:W-:-:S03]  /*44800*/  IMAD.WIDE R238, R2, 0x4, R30 ;  /* 0x0000000402ee7825 */ /* 0x002fc600078e021e */
[----:B------:R1:W-:Y:S01]  /*44810*/  @P3 STG.E [R40.64], R244 ;  /* 0x000000f428003986 */ /* 0x0003e2000c101908 */
[----:B------:R-:W-:-:S03]  /*44820*/  ISETP.LT.AND P3, PT, R191, c[0x0][0x178], !P1 ;  /* 0x00005e00bf007a0c */ /* 0x000fc60004f61270 */
[----:B------:R2:W-:Y:S01]  /*44830*/  @P4 STG.E [R238.64], R250 ;  /* 0x000000faee004986 */ /* 0x0005e2000c101908 */
[----:B------:R-:W-:Y:S02]  /*44840*/  ISETP.LT.AND P4, PT, R247, c[0x0][0x178], !P1 ;  /* 0x00005e00f7007a0c */ /* 0x000fe40004f81270 */
[----:B------:R-:W-:Y:S02]  /*44850*/  ISETP.LT.AND P0, PT, R246, c[0x0][0x178], !P1 ;  /* 0x00005e00f6007a0c */ /* 0x000fe40004f01270 */
[----:B------:R-:W-:Y:S02]  /*44860*/  ISETP.LT.AND P6, PT, R211, c[0x0][0x178], !P2 ;  /* 0x00005e00d3007a0c */ /* 0x000fe400057c1270 */
[----:B------:R-:W-:Y:S01]  /*44870*/  IADD3 R3, R195, 0x42, RZ ;  /* 0x00000042c3037810 */ /* 0x000fe20007ffe0ff */
[----:B-1----:R-:W3:Y:S01]  /*44880*/  LDL.LU R244, [R1+0x490] ;  /* 0x0004900001f47983 */ /* 0x002ee20000300800 */
[C---:B------:R-:W-:Y:S01]  /*44890*/  IMAD.WIDE R42, R2.reuse, 0x4, R28 ;  /* 0x00000004022a7825 */ /* 0x040fe200078e021c */
[----:B--2---:R-:W-:-:S03]  /*448a0*/  IADD3 R238, R2, c[0x0][0x198], RZ ;  /* 0x0000660002ee7a10 */ /* 0x004fc60007ffe0ff */
[----:B------:R-:W-:Y:S01]  /*448b0*/  IMAD.WIDE R40, R2, 0x4, R6 ;  /* 0x0000000402287825 */ /* 0x000fe200078e0206 */
[----:B------:R-:W-:-:S03]  /*448c0*/  ISETP.GE.AND P1, PT, R3, c[0x0][0x17c], PT ;  /* 0x00005f0003007a0c */ /* 0x000fc60003f26270 */
[----:B------:R-:W-:Y:S01]  /*448d0*/  IMAD.WIDE R2, R2, 0x4, R4 ;  /* 0x0000000402027825 */ /* 0x000fe200078e0204 */
[----:B------:R-:W-:Y:S03]  /*448e0*/  @P3 STG.E [R42.64], R249 ;  /* 0x000000f92a003986 */ /* 0x000fe6000c101908 */
[----:B------:R-:W-:Y:S01]  /*448f0*/  IMAD.WIDE R236, R238, 0x4, R30 ;  /* 0x00000004eeec7825 */ /* 0x000fe200078e021e */
[----:B------:R-:W-:Y:S04]  /*44900*/  @P4 STG.E [R40.64], R36 ;  /* 0x0000002428004986 */ /* 0x000fe8000c101908 */
[----:B------:R-:W-:Y:S04]  /*44910*/  @P0 STG.E [R2.64], R56 ;  /* 0x0000003802000986 */ /* 0x000fe8000c101908 */
[----:B------:R1:W-:Y:S01]  /*44920*/  @P6 STG.E [R236.64], R248 ;  /* 0x000000f8ec006986 */ /* 0x0003e2000c101908 */
[----:B------:R-:W-:-:S03]  /*44930*/  ISETP.LT.AND P5, PT, R191, c[0x0][0x178], !P2 ;  /* 0x00005e00bf007a0c */ /* 0x000fc600057a1270 */
[----:B-1----:R-:W2:Y:S01]  /*44940*/  LDL.LU R248, [R1+0x494] ;  /* 0x0004940001f87983 */ /* 0x002ea20000300800 */
[----:B------:R-:W-:-:S03]  /*44950*/  IMAD.WIDE R42, R238, 0x4, R28 ;  /* 0x00000004ee2a7825 */ /* 0x000fc600078e021c */
[----:B------:R-:W4:Y:S06]  /*44960*/  LDL.LU R249, [R1+0x450] ;  /* 0x0004500001f97983 */ /* 0x000f2c0000300800 */
[----:B------:R1:W-:Y:S04]  /*44970*/  @P5 STG.E [R42.64], R245 ;  /* 0x000000f52a005986 */ /* 0x0003e8000c101908 */
[----:B-1----:R-:W4:Y:S01]  /*44980*/  LDL.LU R245, [R1+0x454] ;  /* 0x0004540001f57983 */ /* 0x002f220000300800 */
[----:B------:R-:W-:-:S02]  /*44990*/  ISETP.LT.AND P3, PT, R247, c[0x0][0x178], !P2 ;  /* 0x00005e00f7007a0c */ /* 0x000fc40005761270 */
[----:B------:R-:W-:Y:S02]  /*449a0*/  ISETP.LT.AND P2, PT, R246, c[0x0][0x178], !P2 ;  /* 0x00005e00f6007a0c */ /* 0x000fe40005741270 */
[----:B------:R-:W-:Y:S02]  /*449b0*/  ISETP.LT.AND P5, PT, R211, c[0x0][0x178], !P1 ;  /* 0x00005e00d3007a0c */ /* 0x000fe40004fa1270 */
[----:B------:R-:W-:Y:S01]  /*449c0*/  ISETP.LT.AND P0, PT, R191, c[0x0][0x178], !P1 ;  /* 0x00005e00bf007a0c */ /* 0x000fe20004f01270 */
[C---:B------:R-:W-:Y:S01]  /*449d0*/  IMAD.WIDE R2, R238.reuse, 0x4, R6 ;  /* 0x00000004ee027825 */ /* 0x040fe200078e0206 */
[C---:B------:R-:W-:Y:S02]  /*449e0*/  IADD3 R36, R238.reuse, c[0x0][0x198], RZ ;  /* 0x00006600ee247a10 */ /* 0x040fe40007ffe0ff */
[----:B------:R-:W-:Y:S01]  /*449f0*/  IADD3 R56, R195, 0x43, RZ ;  /* 0x00000043c3387810 */ /* 0x000fe20007ffe0ff */
[----:B------:R-:W-:Y:S01]  /*44a00*/  IMAD.WIDE R40, R238, 0x4, R4 ;  /* 0x00000004ee287825 */ /* 0x000fe200078e0204 */
[----:B------:R-:W-:Y:S01]  /*44a10*/  ISETP.LT.AND P4, PT, R247, c[0x0][0x178], !P1 ;  /* 0x00005e00f7007a0c */ /* 0x000fe20004f81270 */
[----:B------:R1:W-:Y:S01]  /*44a20*/  @P3 STG.E [R2.64], R37 ;  /* 0x0000002502003986 */ /* 0x0003e2000c101908 */
[----:B------:R-:W-:Y:S01]  /*44a30*/  ISETP.GE.AND P6, PT, R56, c[0x0][0x17c], PT ;  /* 0x00005f0038007a0c */ /* 0x000fe20003fc6270 */
[----:B------:R-:W-:Y:S01]  /*44a40*/  IMAD.WIDE R42, R36, 0x4, R30 ;  /* 0x00000004242a7825 */ /* 0x000fe200078e021e */
[----:B------:R-:W-:Y:S01]  /*44a50*/  ISETP.LT.AND P1, PT, R246, c[0x0][0x178], !P1 ;  /* 0x00005e00f6007a0c */ /* 0x000fe20004f21270 */
[----:B------:R1:W-:Y:S01]  /*44a60*/  @P2 STG.E [R40.64], R57 ;  /* 0x0000003928002986 */ /* 0x0003e2000c101908 */
[----:B------:R-:W-:Y:S01]  /*44a70*/  ISETP.LT.AND P2, PT, R211, c[0x0][0x178], !P6 ;  /* 0x00005e00d3007a0c */ /* 0x000fe20007741270 */
[----:B-1----:R-:W-:-:S04]  /*44a80*/  IMAD.WIDE R2, R36, 0x4, R28 ;  /* 0x0000000424027825 */ /* 0x002fc800078e021c */
[----:B------:R-:W-:Y:S01]  /*44a90*/  IMAD.WIDE R40, R36, 0x4, R6 ;  /* 0x0000000424287825 */ /* 0x000fe200078e0206 */
[----:B------:R-:W-:-:S04]  /*44aa0*/  IADD3 R236, R195, 0x44, RZ ;  /* 0x00000044c3ec7810 */ /* 0x000fc80007ffe0ff */
[----:B------:R-:W-:Y:S01]  /*44ab0*/  ISETP.GE.AND P3, PT, R236, c[0x0][0x17c], PT ;  /* 0x00005f00ec007a0c */ /* 0x000fe20003f66270 */
[----:B---3--:R-:W-:Y:S01]  /*44ac0*/  @P5 STG.E [R42.64], R244 ;  /* 0x000000f42a005986 */ /* 0x008fe2000c101908 */
[----:B------:R-:W-:-:S03]  /*44ad0*/  ISETP.LT.AND P5, PT, R191, c[0x0][0x178], !P6 ;  /* 0x00005e00bf007a0c */ /* 0x000fc600077a1270 */
[----:B------:R1:W-:Y:S04]  /*44ae0*/  @P0 STG.E [R2.64], R24 ;  /* 0x0000001802000986 */ /* 0x0003e8000c101908 */
[----:B------:R3:W-:Y:S01]  /*44af0*/  @P4 STG.E [R40.64], R32 ;  /* 0x0000002028004986 */ /* 0x0007e2000c101908 */
[----:B------:R-:W-:Y:S02]  /*44b00*/  ISETP.LT.AND P4, PT, R247, c[0x0][0x178], !P6 ;  /* 0x00005e00f7007a0c */ /* 0x000fe40007781270 */
[----:B------:R-:W-:Y:S02]  /*44b10*/  ISETP.LT.AND P6, PT, R246, c[0x0][0x178], !P6 ;  /* 0x00005e00f6007a0c */ /* 0x000fe400077c1270 */
[C---:B-1----:R-:W-:Y:S01]  /*44b20*/  IADD3 R24, R36.reuse, c[0x0][0x198], RZ ;  /* 0x0000660024187a10 */ /* 0x042fe20007ffe0ff */
[----:B------:R-:W-:-:S04]  /*44b30*/  IMAD.WIDE R2, R36, 0x4, R4 ;  /* 0x0000000424027825 */ /* 0x000fc800078e0204 */
[C---:B------:R-:W-:Y:S01]  /*44b40*/  IMAD.WIDE R36, R24.reuse, 0x4, R30 ;  /* 0x0000000418247825 */ /* 0x040fe200078e021e */
[----:B------:R1:W-:Y:S03]  /*44b50*/  @P1 STG.E [R2.64], R52 ;  /* 0x0000003402001986 */ /* 0x0003e6000c101908 */
[C---:B---3--:R-:W-:Y:S01]  /*44b60*/  IMAD.WIDE R40, R24.reuse, 0x4, R28 ;  /* 0x0000000418287825 */ /* 0x048fe200078e021c */
[----:B------:R-:W-:Y:S02]  /*44b70*/  IADD3 R32, R195, 0x45, RZ ;  /* 0x00000045c3207810 */ /* 0x000fe40007ffe0ff */
[----:B------:R-:W-:Y:S01]  /*44b80*/  ISETP.LT.AND P1, PT, R191, c[0x0][0x178], !P3 ;  /* 0x00005e00bf007a0c */ /* 0x000fe20005f21270 */
[----:B--2---:R2:W-:Y:S01]  /*44b90*/  @P2 STG.E [R36.64], R248 ;  /* 0x000000f824002986 */ /* 0x0045e2000c101908 */
[----:B-1----:R-:W-:-:S03]  /*44ba0*/  IMAD.WIDE R2, R24, 0x4, R6 ;  /* 0x0000000418027825 */ /* 0x002fc600078e0206 */
[----:B------:R1:W-:Y:S01]  /*44bb0*/  @P5 STG.E [R40.64], R25 ;  /* 0x0000001928005986 */ /* 0x0003e2000c101908 */
[----:B------:R-:W-:Y:S02]  /*44bc0*/  ISETP.LT.AND P5, PT, R211, c[0x0][0x178], !P3 ;  /* 0x00005e00d3007a0c */ /* 0x000fe40005fa1270 */
[----:B------:R-:W-:Y:S01]  /*44bd0*/  ISETP.GE.AND P0, PT, R32, c[0x0][0x17c], PT ;  /* 0x00005f0020007a0c */ /* 0x000fe20003f06270 */
[----:B------:R3:W-:Y:S01]  /*44be0*/  @P4 STG.E [R2.64], R33 ;  /* 0x0000002102004986 */ /* 0x0007e2000c101908 */
[C---:B--2---:R-:W-:Y:S01]  /*44bf0*/  IMAD.WIDE R36, R24.reuse, 0x4, R4 ;  /* 0x0000000418247825 */ /* 0x044fe200078e0204 */
[----:B------:R-:W-:Y:S02]  /*44c00*/  ISETP.LT.AND P2, PT, R247, c[0x0][0x178], !P3 ;  /* 0x00005e00f7007a0c */ /* 0x000fe40005f41270 */
[----:B------:R-:W2:Y:S01]  /*44c10*/  LDL.LU R248, [R1+0x440] ;  /* 0x0004400001f87983 */ /* 0x000ea20000300800 */
[----:B-1----:R-:W-:-:S03]  /*44c20*/  IADD3 R40, R24, c[0x0][0x198], RZ ;  /* 0x0000660018287a10 */ /* 0x002fc60007ffe0ff */
[----:B------:R-:W-:Y:S01]  /*44c30*/  @P6 STG.E [R36.64], R53 ;  /* 0x0000003524006986 */ /* 0x000fe2000c101908 */
[----:B------:R-:W-:Y:S02]  /*44c40*/  ISETP.LT.AND P3, PT, R246, c[0x0][0x178], !P3 ;  /* 0x00005e00f6007a0c */ /* 0x000fe40005f61270 */
[----:B------:R-:W-:Y:S01]  /*44c50*/  ISETP.LT.AND P6, PT, R211, c[0x0][0x178], !P0 ;  /* 0x00005e00d3007a0c */ /* 0x000fe200047c1270 */
[C---:B---3--:R-:W-:Y:S01]  /*44c60*/  IMAD.WIDE R2, R40.reuse, 0x4, R30 ;  /* 0x0000000428027825 */ /* 0x048fe200078e021e */
[----:B------:R-:W-:Y:S02]  /*44c70*/  IADD3 R32, R195, 0x46, RZ ;  /* 0x00000046c3207810 */ /* 0x000fe40007ffe0ff */
[C---:B------:R-:W-:Y:S01]  /*44c80*/  IADD3 R41, R40.reuse, c[0x0][0x198], RZ ;  /* 0x0000660028297a10 */ /* 0x040fe20007ffe0ff */
[----:B------:R-:W-:Y:S01]  /*44c90*/  IMAD.WIDE R24, R40, 0x4, R28 ;  /* 0x0000000428187825 */ /* 0x000fe200078e021c */
[----:B------:R-:W-:Y:S01]  /*44ca0*/  ISETP.GE.AND P4, PT, R32, c[0x0][0x17c], PT ;  /* 0x00005f0020007a0c */ /* 0x000fe20003f86270 */
[----:B----4-:R1:W-:Y:S02]  /*44cb0*/  @P5 STG.E [R2.64], R249 ;  /* 0x000000f902005986 */ /* 0x0103e4000c101908 */
[----:B------:R-:W-:-:S02]  /*44cc0*/  IMAD.WIDE R32, R40, 0x4, R6 ;  /* 0x0000000428207825 */ /* 0x000fc400078e0206 */
[----:B------:R3:W-:Y:S04]  /*44cd0*/  @P1 STG.E [R24.64], R20 ;  /* 0x0000001418001986 */ /* 0x0007e8000c101908 */
[----:B------:R-:W-:Y:S01]  /*44ce0*/  @P2 STG.E [R32.64], R12 ;  /* 0x0000000c20002986 */ /* 0x000fe2000c101908 */
[----:B-1----:R-:W-:-:S04]  /*44cf0*/  IMAD.WIDE R2, R40, 0x4, R4 ;  /* 0x0000000428027825 */ /* 0x002fc800078e0204 */
[----:B---3--:R-:W-:Y:S01]  /*44d00*/  IMAD.WIDE R24, R41, 0x4, R30 ;  /* 0x0000000429187825 */ /* 0x008fe200078e021e */
[----:B------:R-:W-:Y:S04]  /*44d10*/  @P3 STG.E [R2.64], R48 ;  /* 0x0000003002003986 */ /* 0x000fe8000c101908 */
[----:B------:R1:W-:Y:S04]  /*44d20*/  @P6 STG.E [R24.64], R245 ;  /* 0x000000f518006986 */ /* 0x0003e8000c101908 */
[----:B-1----:R-:W3:Y:S04]  /*44d30*/  LDL.LU R245, [R1+0x444] ;  /* 0x0004440001f57983 */ /* 0x002ee80000300800 */
[----:B------:R-:W4:Y:S04]  /*44d40*/  LDL.LU R251, [R1+0x4a8] ;  /* 0x0004a80001fb7983 */ /* 0x000f280000300800 */
[----:B------:R-:W4:Y:S04]  /*44d50*/  LDL.LU R250, [R1+0x28] ;  /* 0x0000280001fa7983 */ /* 0x000f280000300800 */
[----:B------:R-:W4:Y:S01]  /*44d60*/  LDL.LU R244, [R1+0x4ac] ;  /* 0x0004ac0001f47983 */ /* 0x000f220000300800 */
[----:B------:R-:W-:-:S02]  /*44d70*/  ISETP.LT.AND P5, PT, R191, c[0x0][0x178], !P0 ;  /* 0x00005e00bf007a0c */ /* 0x000fc400047a1270 */
[----:B------:R-:W-:Y:S02]  /*44d80*/  ISETP.LT.AND P1, PT, R247, c[0x0][0x178], !P0 ;  /* 0x00005e00f7007a0c */ /* 0x000fe40004721270 */
[----:B------:R-:W-:Y:S01]  /*44d90*/  IADD3 R36, R195, 0x47, RZ ;  /* 0x00000047c3247810 */ /* 0x000fe20007ffe0ff */
[C---:B------:R-:W-:Y:S01]  /*44da0*/  IMAD.WIDE R32, R41.reuse, 0x4, R28 ;  /* 0x0000000429207825 */ /* 0x040fe200078e021c */
[----:B------:R-:W-:Y:S01]  /*44db0*/  ISETP.LT.AND P0, PT, R246, c[0x0][0x178], !P0 ;  /* 0x00005e00f6007a0c */ /* 0x000fe20004701270 */
[----:B------:R-:W4:Y:S01]  /*44dc0*/  LDL.LU R249, [R1+0x2c] ;  /* 0x00002c0001f97983 */ /* 0x000f220000300800 */
[----:B------:R-:W-:Y:S01]  /*44dd0*/  ISETP.GE.AND P2, PT, R36, c[0x0][0x17c], PT ;  /* 0x00005f0024007a0c */ /* 0x000fe20003f46270 */
[C---:B------:R-:W-:Y:S01]  /*44de0*/  IMAD.WIDE R36, R41.reuse, 0x4, R6 ;  /* 0x0000000429247825 */ /* 0x040fe200078e0206 */
[----:B------:R-:W-:-:S03]  /*44df0*/  IADD3 R43, R41, c[0x0][0x198], RZ ;  /* 0x00006600292b7a10 */ /* 0x000fc60007ffe0ff */
[----:B------:R-:W-:Y:S01]  /*44e00*/  IMAD.WIDE R40, R41, 0x4, R4 ;  /* 0x0000000429287825 */ /* 0x000fe200078e0204 */
[----:B------:R-:W-:Y:S01]  /*44e10*/  ISETP.LT.AND P6, PT, R211, c[0x0][0x178], !P4 ;  /* 0x00005e00d3007a0c */ /* 0x000fe200067c1270 */
[----:B------:R1:W-:Y:S01]  /*44e20*/  @P5 STG.E [R32.64], R21 ;  /* 0x0000001520005986 */ /* 0x0003e2000c101908 */
[----:B------:R-:W-:Y:S02]  /*44e30*/  ISETP.LT.AND P3, PT, R191, c[0x0][0x178], !P4 ;  /* 0x00005e00bf007a0c */ /* 0x000fe40006761270 */
[----:B------:R-:W-:Y:S01]  /*44e40*/  ISETP.LT.AND P5, PT, R247, c[0x0][0x178], !P4 ;  /* 0x00005e00f7007a0c */ /* 0x000fe200067a1270 */
[----:B------:R1:W-:Y:S01]  /*44e50*/  @P1 STG.E [R36.64], R13 ;  /* 0x0000000d24001986 */ /* 0x0003e2000c101908 */
[----:B------:R-:W-:-:S03]  /*44e60*/  ISETP.LT.AND P4, PT, R246, c[0x0][0x178], !P4 ;  /* 0x00005e00f6007a0c */ /* 0x000fc60006781270 */
[----:B------:R-:W-:Y:S01]  /*44e70*/  @P0 STG.E [R40.64], R49 ;  /* 0x0000003128000986 */ /* 0x000fe2000c101908 */
[----:B------:R-:W-:Y:S01]  /*44e80*/  ISETP.LT.AND P0, PT, R211, c[0x0][0x178], !P2 ;  /* 0x00005e00d3007a0c */ /* 0x000fe20005701270 */
[----:B------:R-:W-:-:S04]  /*44e90*/  IMAD.WIDE R2, R43, 0x4, R30 ;  /* 0x000000042b027825 */ /* 0x000fc800078e021e */
[----:B-1----:R-:W-:-:S04]  /*44ea0*/  IMAD.WIDE R20, R43, 0x4, R28 ;  /* 0x000000042b147825 */ /* 0x002fc800078e021c */
[----:B------:R-:W-:-:S04]  /*44eb0*/  IMAD.WIDE R24, R43, 0x4, R6 ;  /* 0x000000042b187825 */ /* 0x000fc800078e0206 */
[C---:B------:R-:W-:Y:S01]  /*44ec0*/  IMAD.WIDE R32, R43.reuse, 0x4, R4 ;  /* 0x000000042b207825 */ /* 0x040fe200078e0204 */
[----:B------:R-:W-:-:S05]  /*44ed0*/  IADD3 R43, R43, c[0x0][0x198], RZ ;  /* 0x000066002b2b7a10 */ /* 0x000fca0007ffe0ff */
[----:B------:R-:W-:Y:S01]  /*44ee0*/  IMAD.WIDE R36, R43, 0x4, R30 ;  /* 0x000000042b247825 */ /* 0x000fe200078e021e */
[----:B--2---:R1:W-:Y:S04]  /*44ef0*/  @P6 STG.E [R2.64], R248 ;  /* 0x000000f802006986 */ /* 0x0043e8000c101908 */
[----:B------:R-:W-:Y:S04]  /*44f00*/  @P3 STG.E [R20.64], R16 ;  /* 0x0000001014003986 */ /* 0x000fe8000c101908 */
[----:B------:R-:W-:Y:S04]  /*44f10*/  @P5 STG.E [R24.64], R8 ;  /* 0x0000000818005986 */ /* 0x000fe8000c101908 */
[----:B-1----:R-:W2:Y:S04]  /*44f20*/  LDL.LU R248, [R1+0x498] ;  /* 0x0004980001f87983 */ /* 0x002ea80000300800 */
[----:B------:R-:W-:Y:S04]  /*44f30*/  @P4 STG.E [R32.64], R44 ;  /* 0x0000002c20004986 */ /* 0x000fe8000c101908 */
[----:B---3--:R1:W-:Y:S04]  /*44f40*/  @P0 STG.E [R36.64], R245 ;  /* 0x000000f524000986 */ /* 0x0083e8000c101908 */
[----:B-1----:R-:W3:Y:S01]  /*44f50*/  LDL.LU R245, [R1+0x49c] ;  /* 0x00049c0001f57983 */ /* 0x002ee20000300800 */
[----:B------:R-:W-:-:S02]  /*44f60*/  IADD3 R12, R195, 0x48, RZ ;  /* 0x00000048c30c7810 */ /* 0x000fc40007ffe0ff */
[----:B------:R-:W-:Y:S02]  /*44f70*/  ISETP.LT.AND P3, PT, R191, c[0x0][0x178], !P2 ;  /* 0x00005e00bf007a0c */ /* 0x000fe40005761270 */
[----:B------:R-:W-:Y:S02]  /*44f80*/  ISETP.GE.AND P1, PT, R12, c[0x0][0x17c], PT ;  /* 0x00005f000c007a0c */ /* 0x000fe40003f26270 */
[----:B------:R-:W-:Y:S02]  /*44f90*/  ISETP.LT.AND P6, PT, R247, c[0x0][0x178], !P2 ;  /* 0x00005e00f7007a0c */ /* 0x000fe400057c1270 */
[----:B------:R-:W-:Y:S02]  /*44fa0*/  ISETP.LT.AND P2, PT, R246, c[0x0][0x178], !P2 ;  /* 0x00005e00f6007a0c */ /* 0x000fe40005741270 */
[----:B------:R-:W-:Y:S02]  /*44fb0*/  ISETP.LT.AND P4, PT, R211, c[0x0][0x178], !P1 ;  /* 0x00005e00d3007a0c */ /* 0x000fe40004f81270 */
[----:B------:R-:W-:-:S02]  /*44fc0*/  IADD3 R12, R195, 0x49, RZ ;  /* 0x00000049c30c7810 */ /* 0x000fc40007ffe0ff */
[C---:B------:R-:W-:Y:S01]  /*44fd0*/  IADD3 R41, R43.reuse, c[0x0][0x198], RZ ;  /* 0x000066002b297a10 */ /* 0x040fe20007ffe0ff */
[----:B------:R-:W-:Y:S01]  /*44fe0*/  IMAD.WIDE R2, R43, 0x4, R28 ;  /* 0x000000042b027825 */ /* 0x000fe200078e021c */
[----:B------:R-:W-:-:S03]  /*44ff0*/  ISETP.GE.AND P0, PT, R12, c[0x0][0x17c], PT ;  /* 0x00005f000c007a0c */ /* 0x000fc60003f06270 */
[C---:B------:R-:W-:Y:S01]  /*45000*/  IMAD.WIDE R12, R43.reuse, 0x4, R6 ;  /* 0x000000042b0c7825 */ /* 0x040fe200078e0206 */
[----:B------:R1:W-:Y:S03]  /*45010*/  @P3 STG.E [R2.64], R17 ;  /* 0x0000001102003986 */ /* 0x0003e6000c101908 */
[----:B------:R-:W-:Y:S01]  /*45020*/  IMAD.WIDE R20, R43, 0x4, R4 ;  /* 0x000000042b147825 */ /* 0x000fe200078e0204 */
[----:B------:R-:W-:-:S03]  /*45030*/  ISETP.LT.AND P5, PT, R191, c[0x0][0x178], !P1 ;  /* 0x00005e00bf007a0c */ /* 0x000fc60004fa1270 */
[----:B------:R-:W-:Y:S01]  /*45040*/  IMAD.WIDE R24, R41, 0x4, R30 ;  /* 0x0000000429187825 */ /* 0x000fe200078e021e */
[----:B------:R1:W-:Y:S01]  /*45050*/  @P6 STG.E [R12.64], R9 ;  /* 0x000000090c006986 */ /* 0x0003e2000c101908 */
[----:B------:R-:W-:-:S03]  /*45060*/  ISETP.LT.AND P3, PT, R247, c[0x0][0x178], !P1 ;  /* 0x00005e00f7007a0c */ /* 0x000fc60004f61270 */
[----:B------:R-:W-:Y:S01]  /*45070*/  @P2 STG.E [R20.64], R45 ;  /* 0x0000002d14002986 */ /* 0x000fe2000c101908 */
[----:B------:R-:W-:-:S03]  /*45080*/  ISETP.LT.AND P2, PT, R246, c[0x0][0x178], !P1 ;  /* 0x00005e00f6007a0c */ /* 0x000fc60004f41270 */
[----:B----4-:R-:W-:Y:S01]  /*45090*/  @P4 STG.E [R24.64], R251 ;  /* 0x000000fb18004986 */ /* 0x010fe2000c101908 */
[----:B------:R-:W-:Y:S02]  /*450a0*/  ISETP.LT.AND P4, PT, R211, c[0x0][0x178], !P0 ;  /* 0x00005e00d3007a0c */ /* 0x000fe40004781270 */
[----:B------:R-:W-:Y:S02]  /*450b0*/  IADD3 R8, R195, 0x4a, RZ ;  /* 0x0000004ac3087810 */ /* 0x000fe40007ffe0ff */
[C---:B------:R-:W-:Y:S01]  /*450c0*/  IADD3 R37, R41.reuse, c[0x0][0x198], RZ ;  /* 0x0000660029257a10 */ /* 0x040fe20007ffe0ff */
[----:B------:R-:W-:Y:S01]  /*450d0*/  IMAD.WIDE R32, R41, 0x4, R28 ;  /* 0x0000000429207825 */ /* 0x000fe200078e021c */
[----:B------:R-:W-:-:S03]  /*450e0*/  ISETP.GE.AND P1, PT, R8, c[0x0][0x17c], PT ;  /* 0x00005f0008007a0c */ /* 0x000fc60003f26270 */
[C---:B-1----:R-:W-:Y:S01]  /*450f0*/  IMAD.WIDE R2, R41.reuse, 0x4, R6 ;  /* 0x0000000429027825 */ /* 0x042fe200078e0206 */
[----:B------:R-:W-:Y:S03]  /*45100*/  @P5 STG.E [R32.64], R250 ;  /* 0x000000fa20005986 */ /* 0x000fe6000c101908 */
[----:B------:R-:W-:Y:S01]  /*45110*/  IMAD.WIDE R8, R41, 0x4, R4 ;  /* 0x0000000429087825 */ /* 0x000fe200078e0204 */
[----:B------:R-:W-:Y:S03]  /*45120*/  @P3 STG.E [R2.64], R38 ;  /* 0x0000002602003986 */ /* 0x000fe6000c101908 */
[----:B------:R-:W-:Y:S01]  /*45130*/  IMAD.WIDE R12, R37, 0x4, R30 ;  /* 0x00000004250c7825 */ /* 0x000fe200078e021e */
[----:B------:R-:W-:Y:S01]  /*45140*/  @P2 STG.E [R8.64], R58 ;  /* 0x0000003a08002986 */ /* 0x000fe2000c101908 */
[----:B------:R-:W-:-:S03]  /*45150*/  ISETP.LT.AND P5, PT, R191, c[0x0][0x178], !P0 ;  /* 0x00005e00bf007a0c */ /* 0x000fc600047a1270 */
[----:B------:R1:W-:Y:S01]  /*45160*/  @P4 STG.E [R12.64], R244 ;  /* 0x000000f40c004986 */ /* 0x0003e2000c101908 */
[----:B------:R-:W-:Y:S02]  /*45170*/  ISETP.LT.AND P6, PT, R247, c[0x0][0x178], !P0 ;  /* 0x00005e00f7007a0c */ /* 0x000fe400047c1270 */
[----:B------:R-:W-:Y:S01]  /*45180*/  IADD3 R16, R195, 0x4b, RZ ;  /* 0x0000004bc3107810 */ /* 0x000fe20007ffe0ff */
[----:B-1----:R-:W4:Y:S03]  /*45190*/  LDL.LU R244, [R1+0x458] ;  /* 0x0004580001f47983 */ /* 0x002f260000300800 */
[----:B------:R-:W-:Y:S01]  /*451a0*/  ISETP.GE.AND P3, PT, R16, c[0x0][0x17c], PT ;  /* 0x00005f0010007a0c */ /* 0x000fe20003f66270 */
[----:B------:R-:W-:Y:S01]  /*451b0*/  IMAD.WIDE R16, R37, 0x4, R28 ;  /* 0x0000000425107825 */ /* 0x000fe200078e021c */
[----:B------:R-:W-:-:S03]  /*451c0*/  ISETP.LT.AND P0, PT, R246, c[0x0][0x178], !P0 ;  /* 0x00005e00f6007a0c */ /* 0x000fc60004701270 */
[----:B------:R-:W-:Y:S01]  /*451d0*/  IMAD.WIDE R20, R37, 0x4, R6 ;  /* 0x0000000425147825 */ /* 0x000fe200078e0206 */
[----:B------:R1:W-:Y:S01]  /*451e0*/  @P5 STG.E [R16.64], R249 ;  /* 0x000000f910005986 */ /* 0x0003e2000c101908 */
[----:B------:R-:W-:-:S03]  /*451f0*/  ISETP.LT.AND P4, PT, R211, c[0x0][0x178], !P1 ;  /* 0x00005e00d3007a0c */ /* 0x000fc60004f81270 */
[----:B------:R1:W-:Y:S01]  /*45200*/  @P6 STG.E [R20.64], R39 ;  /* 0x0000002714006986 */ /* 0x0003e2000c101908 */
[----:B------:R-:W-:Y:S02]  /*45210*/  ISETP.LT.AND P6, PT, R191, c[0x0][0x178], !P1 ;  /* 0x00005e00bf007a0c */ /* 0x000fe40004fc1270 */
[----:B------:R-:W-:Y:S01]  /*45220*/  ISETP.LT.AND P2, PT, R247, c[0x0][0x178], !P1 ;  /* 0x00005e00f7007a0c */ /* 0x000fe20004f41270 */
[----:B-1----:R-:W4:Y:S01]  /*45230*/  LDL.LU R249, [R1+0x45c] ;  /* 0x00045c0001f97983 */ /* 0x002f220000300800 */
[C---:B------:R-:W-:Y:S02]  /*45240*/  IADD3 R25, R37.reuse, c[0x0][0x198], RZ ;  /* 0x0000660025197a10 */ /* 0x040fe40007ffe0ff */
[----:B------:R-:W-:Y:S01]  /*45250*/  ISETP.LT.AND P1, PT, R246, c[0x0][0x178], !P1 ;  /* 0x00005e00f6007a0c */ /* 0x000fe20004f21270 */
[----:B------:R-:W-:Y:S01]  /*45260*/  IMAD.WIDE R2, R37, 0x4, R4 ;  /* 0x0000000425027825 */ /* 0x000fe200078e0204 */
[----:B------:R-:W-:Y:S02]  /*45270*/  ISETP.LT.AND P5, PT, R211, c[0x0][0x178], !P3 ;  /* 0x00005e00d3007a0c */ /* 0x000fe40005fa1270 */
[----:B------:R-:W-:Y:S01]  /*45280*/  IADD3 R24, R195, 0x4c, RZ ;  /* 0x0000004cc3187810 */ /* 0x000fe20007ffe0ff */
[C---:B------:R-:W-:Y:S01]  /*45290*/  IMAD.WIDE R8, R25.reuse, 0x4, R30 ;  /* 0x0000000419087825 */ /* 0x040fe200078e021e */
[C---:B------:R-:W-:Y:S01]  /*452a0*/  IADD3 R33, R25.reuse, c[0x0][0x198], RZ ;  /* 0x0000660019217a10 */ /* 0x040fe20007ffe0ff */
[----:B------:R-:W-:Y:S02]  /*452b0*/  @P0 STG.E [R2.64], R59 ;  /* 0x0000003b02000986 */ /* 0x000fe4000c101908 */
[----:B------:R-:W-:Y:S01]  /*452c0*/  IMAD.WIDE R12, R25, 0x4, R28 ;  /* 0x00000004190c7825 */ /* 0x000fe200078e021c */
[----:B------:R-:W-:-:S03]  /*452d0*/  ISETP.GE.AND P0, PT, R24, c[0x0][0x17c], PT ;  /* 0x00005f0018007a0c */ /* 0x000fc60003f06270 */
[----:B------:R-:W-:-:S04]  /*452e0*/  IMAD.WIDE R16, R25, 0x4, R6 ;  /* 0x0000000419107825 */ /* 0x000fc800078e0206 */
[----:B------:R-:W-:-:S04]  /*452f0*/  IMAD.WIDE R20, R25, 0x4, R4 ;  /* 0x0000000419147825 */ /* 0x000fc800078e0204 */
        /* <DEDUP_REMOVED lines=8> */
[----:B------:R-:W-:-:S02]  /*45380*/  ISETP.LT.AND P6, PT, R191, c[0x0][0x178], !P3 ;  /* 0x00005e00bf007a0c */ /* 0x000fc40005fc1270 */
[----:B------:R-:W-:Y:S02]  /*45390*/  ISETP.LT.AND P4, PT, R247, c[0x0][0x178], !P3 ;  /* 0x00005e00f7007a0c */ /* 0x000fe40005f81270 */
[----:B------:R-:W-:Y:S02]  /*453a0*/  ISETP.LT.AND P3, PT, R246, c[0x0][0x178], !P3 ;  /* 0x00005e00f6007a0c */ /* 0x000fe40005f61270 */
[----:B------:R-:W-:Y:S02]  /*453b0*/  ISETP.LT.AND P2, PT, R211, c[0x0][0x178], !P0 ;  /* 0x00005e00d3007a0c */ /* 0x000fe40004741270 */
[----:B------:R-:W-:Y:S02]  /*453c0*/  ISETP.LT.AND P5, PT, R191, c[0x0][0x178], !P0 ;  /* 0x00005e00bf007a0c */ /* 0x000fe400047a1270 */
[C---:B------:R-:W-:Y:S01]  /*453d0*/  IADD3 R37, R33.reuse, c[0x0][0x198], RZ ;  /* 0x0000660021257a10 */ /* 0x040fe20007ffe0ff */
[----:B------:R-:W-:Y:S01]  /*453e0*/  IMAD.WIDE R2, R33, 0x4, R28 ;  /* 0x0000000421027825 */ /* 0x000fe200078e021c */
[----:B------:R-:W-:-:S03]  /*453f0*/  IADD3 R32, R195, 0x4d, RZ ;  /* 0x0000004dc3207810 */ /* 0x000fc60007ffe0ff */
[C---:B------:R-:W-:Y:S01]  /*45400*/  IMAD.WIDE R8, R33.reuse, 0x4, R6 ;  /* 0x0000000421087825 */ /* 0x040fe200078e0206 */
[----:B------:R1:W-:Y:S03]  /*45410*/  @P6 STG.E [R2.64], R27 ;  /* 0x0000001b02006986 */ /* 0x0003e6000c101908 */
[----:B------:R-:W-:Y:S01]  /*45420*/  IMAD.WIDE R12, R33, 0x4, R4 ;  /* 0x00000004210c7825 */ /* 0x000fe200078e0204 */
[----:B------:R-:W-:-:S03]  /*45430*/  ISETP.GE.AND P1, PT, R32, c[0x0][0x17c], PT ;  /* 0x00005f0020007a0c */ /* 0x000fc60003f26270 */
[C---:B------:R-:W-:Y:S01]  /*45440*/  IMAD.WIDE R16, R37.reuse, 0x4, R30 ;  /* 0x0000000425107825 */ /* 0x040fe200078e021e */
[----:B------:R1:W-:Y:S03]  /*45450*/  @P4 STG.E [R8.64], R35 ;  /* 0x0000002308004986 */ /* 0x0003e6000c101908 */
[----:B------:R-:W-:Y:S01]  /*45460*/  IMAD.WIDE R20, R37, 0x4, R28 ;  /* 0x0000000425147825 */ /* 0x000fe200078e021c */
[----:B------:R-:W-:Y:S01]  /*45470*/  ISETP.LT.AND P6, PT, R247, c[0x0][0x178], !P0 ;  /* 0x00005e00f7007a0c */ /* 0x000fe200047c1270 */
[----:B------:R1:W-:Y:S01]  /*45480*/  @P3 STG.E [R12.64], R55 ;  /* 0x000000370c003986 */ /* 0x0003e2000c101908 */
[----:B------:R-:W-:Y:S02]  /*45490*/  ISETP.LT.AND P0, PT, R246, c[0x0][0x178], !P0 ;  /* 0x00005e00f6007a0c */ /* 0x000fe40004701270 */
[----:B------:R-:W-:Y:S02]  /*454a0*/  ISETP.LT.AND P3, PT, R191, c[0x0][0x178], !P1 ;  /* 0x00005e00bf007a0c */ /* 0x000fe40004f61270 */
[----:B------:R-:W-:-:S02]  /*454b0*/  IADD3 R24, R195, 0x4e, RZ ;  /* 0x0000004ec3187810 */ /* 0x000fc40007ffe0ff */
[C---:B-1----:R-:W-:Y:S01]  /*454c0*/  IADD3 R27, R37.reuse, c[0x0][0x198], RZ ;  /* 0x00006600251b7a10 */ /* 0x042fe20007ffe0ff */
[----:B------:R-:W-:Y:S01]  /*454d0*/  IMAD.WIDE R2, R37, 0x4, R6 ;  /* 0x0000000425027825 */ /* 0x000fe200078e0206 */
[----:B------:R-:W-:Y:S02]  /*454e0*/  ISETP.GE.AND P4, PT, R24, c[0x0][0x17c], PT ;  /* 0x00005f0018007a0c */ /* 0x000fe40003f86270 */
[----:B------:R-:W-:Y:S01]  /*454f0*/  IADD3 R24, R195, 0x4f, RZ ;  /* 0x0000004fc3187810 */ /* 0x000fe20007ffe0ff */
[----:B------:R-:W-:-:S04]  /*45500*/  IMAD.WIDE R8, R37, 0x4, R4 ;  /* 0x0000000425087825 */ /* 0x000fc800078e0204 */
[----:B------:R-:W-:Y:S01]  /*45510*/  IMAD.WIDE R12, R27, 0x4, R30 ;  /* 0x000000041b0c7825 */ /* 0x000fe200078e021e */
[----:B----4-:R1:W-:Y:S01]  /*45520*/  @P2 STG.E [R16.64], R244 ;  /* 0x000000f410002986 */ /* 0x0103e2000c101908 */
[----:B------:R-:W-:-:S03]  /*45530*/  ISETP.LT.AND P2, PT, R247, c[0x0][0x178], !P1 ;  /* 0x00005e00f7007a0c */ /* 0x000fc60004f41270 */
[----:B------:R4:W-:Y:S01]  /*45540*/  @P5 STG.E [R20.64], R22 ;  /* 0x0000001614005986 */ /* 0x0009e2000c101908 */
[----:B------:R-:W-:Y:S02]  /*45550*/  ISETP.LT.AND P5, PT, R211, c[0x0][0x178], !P1 ;  /* 0x00005e00d3007a0c */ /* 0x000fe40004fa1270 */
[----:B------:R-:W-:Y:S01]  /*45560*/  ISETP.LT.AND P1, PT, R246, c[0x0][0x178], !P1 ;  /* 0x00005e00f6007a0c */ /* 0x000fe20004f21270 */
[----:B------:R4:W-:Y:S01]  /*45570*/  @P6 STG.E [R2.64], R14 ;  /* 0x0000000e02006986 */ /* 0x0009e2000c101908 */
[----:B------:R-:W-:Y:S01]  /*45580*/  ISETP.GE.AND P6, PT, R24, c[0x0][0x17c], PT ;  /* 0x00005f0018007a0c */ /* 0x000fe20003fc6270 */
[C---:B-1----:R-:W-:Y:S02]  /*45590*/  IMAD.WIDE R16, R27.reuse, 0x4, R28 ;  /* 0x000000041b107825 */ /* 0x042fe400078e021c */
[----:B------:R-:W-:Y:S02]  /*455a0*/  @P0 STG.E [R8.64], R50 ;  /* 0x0000003208000986 */ /* 0x000fe4000c101908 */
[----:B----4-:R-:W-:-:S04]  /*455b0*/  IMAD.WIDE R20, R27, 0x4, R6 ;  /* 0x000000041b147825 */ /* 0x010fc800078e0206 */
[----:B------:R-:W-:Y:S01]  /*455c0*/  @P5 STG.E [R12.64], R249 ;  /* 0x000000f90c005986 */ /* 0x000fe2000c101908 */
[----:B------:R-:W-:-:S03]  /*455d0*/  IMAD.WIDE R24, R27, 0x4, R4 ;  /* 0x000000041b187825 */ /* 0x000fc600078e0204 */
[----:B------:R-:W-:Y:S01]  /*455e0*/  @P3 STG.E [R16.64], R23 ;  /* 0x0000001710003986 */ /* 0x000fe2000c101908 */
[----:B------:R-:W-:-:S03]  /*455f0*/  ISETP.LT.AND P3, PT, R191, c[0x0][0x178], !P4 ;  /* 0x00005e00bf007a0c */ /* 0x000fc60006761270 */
[----:B------:R1:W-:Y:S01]  /*45600*/  @P2 STG.E [R20.64], R15 ;  /* 0x0000000f14002986 */ /* 0x0003e2000c101908 */
[----:B------:R-:W-:-:S03]  /*45610*/  ISETP.LT.AND P2, PT, R211, c[0x0][0x178], !P4 ;  /* 0x00005e00d3007a0c */ /* 0x000fc60006741270 */
[----:B------:R-:W-:Y:S01]  /*45620*/  @P1 STG.E [R24.64], R51 ;  /* 0x0000003318001986 */ /* 0x000fe2000c101908 */
[----:B------:R-:W-:Y:S02]  /*45630*/  ISETP.LT.AND P1, PT, R247, c[0x0][0x178], !P4 ;  /* 0x00005e00f7007a0c */ /* 0x000fe40006721270 */
[----:B------:R-:W-:Y:S02]  /*45640*/  IADD3 R27, R27, c[0x0][0x198], RZ ;  /* 0x000066001b1b7a10 */ /* 0x000fe40007ffe0ff */
[----:B------:R-:W-:Y:S02]  /*45650*/  ISETP.LT.AND P4, PT, R246, c[0x0][0x178], !P4 ;  /* 0x00005e00f6007a0c */ /* 0x000fe40006781270 */
[----:B------:R-:W-:Y:S02]  /*45660*/  ISETP.LT.AND P5, PT, R211, c[0x0][0x178], !P6 ;  /* 0x00005e00d3007a0c */ /* 0x000fe400077a1270 */
[----:B------:R-:W-:Y:S01]  /*45670*/  IADD3 R14, R195, 0x50, RZ ;  /* 0x00000050c30e7810 */ /* 0x000fe20007ffe0ff */
[C---:B------:R-:W-:Y:S01]  /*45680*/  IMAD.WIDE R2, R27.reuse, 0x4, R30 ;  /* 0x000000041b027825 */ /* 0x040fe200078e021e */
[----:B-1----:R-:W-:-:S02]  /*45690*/  IADD3 R21, R27, c[0x0][0x198], RZ ;  /* 0x000066001b157a10 */ /* 0x002fc40007ffe0ff */
[----:B------:R-:W-:Y:S01]  /*456a0*/  ISETP.GE.AND P0, PT, R14, c[0x0][0x17c], PT ;  /* 0x00005f000e007a0c */ /* 0x000fe20003f06270 */
[----:B------:R-:W-:-:S04]  /*456b0*/  IMAD.WIDE R8, R27, 0x4, R28 ;  /* 0x000000041b087825 */ /* 0x000fc800078e021c */
[----:B------:R-:W-:-:S04]  /*456c0*/  IMAD.WIDE R12, R27, 0x4, R6 ;  /* 0x000000041b0c7825 */ /* 0x000fc800078e0206 */
[----:B------:R-:W-:-:S04]  /*456d0*/  IMAD.WIDE R14, R27, 0x4, R4 ;  /* 0x000000041b0e7825 */ /* 0x000fc800078e0204 */
[C---:B------:R-:W-:Y:S01]  /*456e0*/  IMAD.WIDE R16, R21.reuse, 0x4, R30 ;  /* 0x0000000415107825 */ /* 0x040fe200078e021e */
[----:B------:R-:W-:Y:S02]  /*456f0*/  IADD3 R23, R21, c[0x0][0x198], RZ ;  /* 0x0000660015177a10 */ /* 0x000fe40007ffe0ff */
[----:B------:R-:W-:Y:S01]  /*45700*/  IADD3 R20, R195, 0x51, RZ ;  /* 0x00000051c3147810 */ /* 0x000fe20007ffe0ff */
[----:B--2---:R1:W-:Y:S04]  /*45710*/  @P2 STG.E [R2.64], R248 ;  /* 0x000000f802002986 */ /* 0x0043e8000c101908 */
[----:B------:R2:W-:Y:S01]  /*45720*/  @P3 STG.E [R8.64], R18 ;  /* 0x0000001208003986 */ /* 0x0005e2000c101908 */
[----:B------:R-:W-:-:S03]  /*45730*/  ISETP.LT.AND P3, PT, R247, c[0x0][0x178], !P6 ;  /* 0x00005e00f7007a0c */ /* 0x000fc60007761270 */
[----:B------:R4:W-:Y:S01]  /*45740*/  @P1 STG.E [R12.64], R10 ;  /* 0x0000000a0c001986 */ /* 0x0009e2000c101908 */
[----:B------:R-:W-:-:S03]  /*45750*/  ISETP.LT.AND P1, PT, R191, c[0x0][0x178], !P6 ;  /* 0x00005e00bf007a0c */ /* 0x000fc60007721270 */
[----:B------:R4:W-:Y:S01]  /*45760*/  @P4 STG.E [R14.64], R46 ;  /* 0x0000002e0e004986 */ /* 0x0009e2000c101908 */
[----:B-1----:R-:W-:-:S04]  /*45770*/  IMAD.WIDE R2, R21, 0x4, R28 ;  /* 0x0000000415027825 */ /* 0x002fc800078e021c */
[----:B--2---:R-:W-:-:S04]  /*45780*/  IMAD.WIDE R8, R21, 0x4, R6 ;  /* 0x0000000415087825 */ /* 0x004fc800078e0206 */
[----:B----4-:R-:W-:Y:S01]  /*45790*/  IMAD.WIDE R12, R21, 0x4, R4 ;  /* 0x00000004150c7825 */ /* 0x010fe200078e0204 */
[----:B------:R-:W-:Y:S02]  /*457a0*/  ISETP.LT.AND P4, PT, R191, c[0x0][0x178], !P0 ;  /* 0x00005e00bf007a0c */ /* 0x000fe40004781270 */
[----:B------:R-:W-:Y:S01]  /*457b0*/  ISETP.GE.AND P2, PT, R20, c[0x0][0x17c], PT ;  /* 0x00005f0014007a0c */ /* 0x000fe20003f46270 */
[----:B------:R-:W-:Y:S01]  /*457c0*/  IMAD.WIDE R14, R23, 0x4, R30 ;  /* 0x00000004170e7825 */ /* 0x000fe200078e021e */
[----:B---3--:R1:W-:Y:S01]  /*457d0*/  @P5 STG.E [R16.64], R245 ;  /* 0x000000f510005986 */ /* 0x0083e2000c101908 */
[C---:B------:R-:W-:Y:S02]  /*457e0*/  ISETP.LT.AND P5, PT, R246.reuse, c[0x0][0x178], !P6 ;  /* 0x00005e00f6007a0c */ /* 0x040fe400077a1270 */
[----:B------:R-:W-:Y:S01]  /*457f0*/  ISETP.LT.AND P6, PT, R211, c[0x0][0x178], !P0 ;  /* 0x00005e00d3007a0c */ /* 0x000fe200047c1270 */
[----:B------:R2:W-:Y:S04]  /*45800*/  @P1 STG.E [R2.64], R19 ;  /* 0x0000001302001986 */ /* 0x0005e8000c101908 */
[----:B------:R3:W-:Y:S06]  /*45810*/  @P3 STG.E [R8.64], R11 ;  /* 0x0000000b08003986 */ /* 0x0007ec000c101908 */
[----:B------:R4:W-:Y:S01]  /*45820*/  @P5 STG.E [R12.64], R47 ;  /* 0x0000002f0c005986 */ /* 0x0009e2000c101908 */
[----:B------:R-:W-:Y:S01]  /*45830*/  ISETP.LT.AND P5, PT, R247, c[0x0][0x178], !P0 ;  /* 0x00005e00f7007a0c */ /* 0x000fe200047a1270 */
[----:B-1----:R-:W-:Y:S01]  /*45840*/  IMAD.WIDE R16, R23, 0x4, R28 ;  /* 0x0000000417107825 */ /* 0x002fe200078e021c */
[----:B------:R-:W-:Y:S01]  /*45850*/  ISETP.LT.AND P0, PT, R246, c[0x0][0x178], !P0 ;  /* 0x00005e00f6007a0c */ /* 0x000fe20004701270 */
[----:B------:R1:W-:Y:S01]  /*45860*/  @P6 STG.E [R14.64], R76 ;  /* 0x0000004c0e006986 */ /* 0x0003e2000c101908 */
[----:B------:R-:W-:Y:S01]  /*45870*/  ISETP.LT.AND P1, PT, R211, c[0x0][0x178], !P2 ;  /* 0x00005e00d3007a0c */ /* 0x000fe20005721270 */
[----:B--2---:R-:W-:Y:S01]  /*45880*/  IMAD.WIDE R2, R23, 0x4, R6 ;  /* 0x0000000417027825 */ /* 0x004fe200078e0206 */
[----:B------:R-:W-:-:S02]  /*45890*/  ISETP.LT.AND P3, PT, R191, c[0x0][0x178], !P2 ;  /* 0x00005e00bf007a0c */ /* 0x000fc40005761270 */
[----:B------:R-:W-:Y:S01]  /*458a0*/  ISETP.LT.AND P6, PT, R247, c[0x0][0x178], !P2 ;  /* 0x00005e00f7007a0c */ /* 0x000fe200057c1270 */
[----:B---3--:R-:W-:Y:S01]  /*458b0*/  IMAD.WIDE R8, R23, 0x4, R4 ;  /* 0x0000000417087825 */ /* 0x008fe200078e0204 */
[----:B------:R-:W-:Y:S02]  /*458c0*/  IADD3 R10, R195, 0x53, RZ ;  /* 0x00000053c30a7810 */ /* 0x000fe40007ffe0ff */
[----:B------:R-:W-:Y:S01]  /*458d0*/  IADD3 R23, R23, c[0x0][0x198], RZ ;  /* 0x0000660017177a10 */ /* 0x000fe20007ffe0ff */
[----:B------:R2:W-:Y:S01]  /*458e0*/  @P4 STG.E [R16.64], R92 ;  /* 0x0000005c10004986 */ /* 0x0005e2000c101908 */
[----:B------:R-:W-:-:S03]  /*458f0*/  IADD3 R18, R195, 0x52, RZ ;  /* 0x00000052c3127810 */ /* 0x000fc60007ffe0ff */
[----:B------:R3:W-:Y:S01]  /*45900*/  @P5 STG.E [R2.64], R104 ;  /* 0x0000006802005986 */ /* 0x0007e2000c101908 */
[----:B------:R-:W-:Y:S01]  /*45910*/  ISETP.GE.AND P5, PT, R10, c[0x0][0x17c], PT ;  /* 0x00005f000a007a0c */ /* 0x000fe20003fa6270 */
[----:B------:R-:W-:Y:S01]  /*45920*/  IMAD.WIDE R10, R23, 0x4, R30 ;  /* 0x00000004170a7825 */ /* 0x000fe200078e021e */
[----:B------:R-:W-:-:S03]  /*45930*/  ISETP.GE.AND P4, PT, R18, c[0x0][0x17c], PT ;  /* 0x00005f0012007a0c */ /* 0x000fc60003f86270 */
[C---:B----4-:R-:W-:Y:S01]  /*45940*/  IMAD.WIDE R12, R23.reuse, 0x4, R28 ;  /* 0x00000004170c7825 */ /* 0x050fe200078e021c */
[----:B------:R4:W-:Y:S03]  /*45950*/  @P0 STG.E [R8.64], R120 ;  /* 0x0000007808000986 */ /* 0x0009e6000c101908 */
[----:B-1----:R-:W-:Y:S01]  /*45960*/  IMAD.WIDE R14, R23, 0x4, R6 ;  /* 0x00000004170e7825 */ /* 0x002fe200078e0206 */
[----:B------:R-:W-:Y:S01]  /*45970*/  ISETP.LT.AND P2, PT, R246, c[0x0][0x178], !P2 ;  /* 0x00005e00f6007a0c */ /* 0x000fe20005741270 */
[----:B------:R1:W-:Y:S01]  /*45980*/  @P1 STG.E [R10.64], R77 ;  /* 0x0000004d0a001986 */ /* 0x0003e2000c101908 */
[----:B------:R-:W-:Y:S02]  /*45990*/  ISETP.LT.AND P0, PT, R211, c[0x0][0x178], !P4 ;  /* 0x00005e00d3007a0c */ /* 0x000fe40006701270 */
[----:B------:R-:W-:Y:S01]  /*459a0*/  ISETP.LT.AND P1, PT, R191, c[0x0][0x178], !P4 ;  /* 0x00005e00bf007a0c */ /* 0x000fe20006721270 */
[----:B------:R1:W-:Y:S01]  /*459b0*/  @P3 STG.E [R12.64], R93 ;  /* 0x0000005d0c003986 */ /* 0x0003e2000c101908 */
[----:B--2---:R-:W-:-:S03]  /*459c0*/  IADD3 R17, R23, c[0x0][0x198], RZ ;  /* 0x0000660017117a10 */ /* 0x004fc60007ffe0ff */
[----:B------:R2:W-:Y:S01]  /*459d0*/  @P6 STG.E [R14.64], R105 ;  /* 0x000000690e006986 */ /* 0x0005e2000c101908 */
[----:B------:R-:W-:Y:S01]  /*459e0*/  ISETP.LT.AND P6, PT, R247, c[0x0][0x178], !P4 ;  /* 0x00005e00f7007a0c */ /* 0x000fe200067c1270 */
[----:B---3--:R-:W-:Y:S01]  /*459f0*/  IMAD.WIDE R2, R23, 0x4, R4 ;  /* 0x0000000417027825 */ /* 0x008fe200078e0204 */
[----:B------:R-:W-:-:S03]  /*45a00*/  ISETP.LT.AND P4, PT, R246, c[0x0][0x178], !P4 ;  /* 0x00005e00f6007a0c */ /* 0x000fc60006781270 */
[C---:B----4-:R-:W-:Y:S01]  /*45a10*/  IMAD.WIDE R8, R17.reuse, 0x4, R30 ;  /* 0x0000000411087825 */ /* 0x050fe200078e021e */
[----:B------:R3:W-:Y:S03]  /*45a20*/  @P2 STG.E [R2.64], R121 ;  /* 0x0000007902002986 */ /* 0x0007e6000c101908 */
[C---:B-1----:R-:W-:Y:S01]  /*45a30*/  IMAD.WIDE R10, R17.reuse, 0x4, R28 ;  /* 0x00000004110a7825 */ /* 0x042fe200078e021c */
[----:B------:R1:W-:Y:S03]  /*45a40*/  @P0 STG.E [R8.64], R72 ;  /* 0x0000004808000986 */ /* 0x0003e6000c101908 */
[----:B------:R-:W-:Y:S01]  /*45a50*/  IMAD.WIDE R12, R17, 0x4, R6 ;  /* 0x00000004110c7825 */ /* 0x000fe200078e0206 */
[----:B------:R-:W-:Y:S01]  /*45a60*/  ISETP.LT.AND P0, PT, R211, c[0x0][0x178], !P5 ;  /* 0x00005e00d3007a0c */ /* 0x000fe20006f01270 */
[----:B------:R4:W-:Y:S01]  /*45a70*/  @P1 STG.E [R10.64], R88 ;  /* 0x000000580a001986 */ /* 0x0009e2000c101908 */
[----:B------:R-:W-:-:S03]  /*45a80*/  ISETP.LT.AND P1, PT, R191, c[0x0][0x178], !P5 ;  /* 0x00005e00bf007a0c */ /* 0x000fc60006f21270 */
[----:B------:R1:W-:Y:S01]  /*45a90*/  @P6 STG.E [R12.64], R100 ;  /* 0x000000640c006986 */ /* 0x0003e2000c101908 */
[----:B------:R-:W-:Y:S02]  /*45aa0*/  ISETP.LT.AND P6, PT, R247, c[0x0][0x178], !P5 ;  /* 0x00005e00f7007a0c */ /* 0x000fe40006fc1270 */
[----:B------:R-:W-:Y:S02]  /*45ab0*/  IADD3 R16, R195, 0x54, RZ ;  /* 0x00000054c3107810 */ /* 0x000fe40007ffe0ff */
[C---:B------:R-:W-:Y:S02]  /*45ac0*/  IADD3 R19, R17.reuse, c[0x0][0x198], RZ ;  /* 0x0000660011137a10 */ /* 0x040fe40007ffe0ff */
[----:B------:R-:W-:Y:S01]  /*45ad0*/  ISETP.LT.AND P5, PT, R246, c[0x0][0x178], !P5 ;  /* 0x00005e00f6007a0c */ /* 0x000fe20006fa1270 */
[----:B--2---:R-:W-:Y:S01]  /*45ae0*/  IMAD.WIDE R14, R17, 0x4, R4 ;  /* 0x00000004110e7825 */ /* 0x004fe200078e0204 */
[----:B------:R-:W-:-:S03]  /*45af0*/  ISETP.GE.AND P3, PT, R16, c[0x0][0x17c], PT ;  /* 0x00005f0010007a0c */ /* 0x000fc60003f66270 */
[----:B---3--:R-:W-:Y:S01]  /*45b00*/  IMAD.WIDE R2, R19, 0x4, R30 ;  /* 0x0000000413027825 */ /* 0x008fe200078e021e */
[----:B------:R2:W-:Y:S01]  /*45b10*/  @P4 STG.E [R14.64], R116 ;  /* 0x000000740e004986 */ /* 0x0005e2000c101908 */
[----:B------:R-:W-:Y:S02]  /*45b20*/  ISETP.LT.AND P4, PT, R211, c[0x0][0x178], !P3 ;  /* 0x00005e00d3007a0c */ /* 0x000fe40005f81270 */
[----:B-1----:R-:W-:Y:S01]  /*45b30*/  IMAD.WIDE R8, R19, 0x4, R28 ;  /* 0x0000000413087825 */ /* 0x002fe200078e021c */
[----:B------:R-:W-:-:S03]  /*45b40*/  IADD3 R16, R195, 0x55, RZ ;  /* 0x00000055c3107810 */ /* 0x000fc60007ffe0ff */
[C---:B----4-:R-:W-:Y:S01]  /*45b50*/  IMAD.WIDE R10, R19.reuse, 0x4, R6 ;  /* 0x00000004130a7825 */ /* 0x050fe200078e0206 */
[----:B------:R1:W-:Y:S03]  /*45b60*/  @P0 STG.E [R2.64], R73 ;  /* 0x0000004902000986 */ /* 0x0003e6000c101908 */
[C---:B------:R-:W-:Y:S01]  /*45b70*/  IMAD.WIDE R12, R19.reuse, 0x4, R4 ;  /* 0x00000004130c7825 */ /* 0x040fe200078e0204 */
[----:B------:R-:W-:Y:S01]  /*45b80*/  IADD3 R17, R19, c[0x0][0x198], RZ ;  /* 0x0000660013117a10 */ /* 0x000fe20007ffe0ff */
[----:B------:R3:W-:Y:S01]  /*45b90*/  @P1 STG.E [R8.64], R89 ;  /* 0x0000005908001986 */ /* 0x0007e2000c101908 */
[----:B------:R-:W-:Y:S02]  /*45ba0*/  ISETP.GE.AND P2, PT, R16, c[0x0][0x17c], PT ;  /* 0x00005f0010007a0c */ /* 0x000fe40003f46270 */
[----:B------:R-:W-:Y:S01]  /*45bb0*/  ISETP.LT.AND P1, PT, R191, c[0x0][0x178], !P3 ;  /* 0x00005e00bf007a0c */ /* 0x000fe20005f21270 */
[----:B------:R4:W-:Y:S01]  /*45bc0*/  @P6 STG.E [R10.64], R101 ;  /* 0x000000650a006986 */ /* 0x0009e2000c101908 */
[----:B--2---:R-:W-:-:S03]  /*45bd0*/  IMAD.WIDE R14, R17, 0x4, R30 ;  /* 0x00000004110e7825 */ /* 0x004fc600078e021e */
[----:B------:R2:W-:Y:S01]  /*45be0*/  @P5 STG.E [R12.64], R117 ;  /* 0x000000750c005986 */ /* 0x0005e2000c101908 */
[----:B------:R-:W-:Y:S02]  /*45bf0*/  ISETP.LT.AND P5, PT, R247, c[0x0][0x178], !P3 ;  /* 0x00005e00f7007a0c */ /* 0x000fe40005fa1270 */
[----:B------:R-:W-:Y:S02]  /*45c00*/  ISETP.LT.AND P3, PT, R246, c[0x0][0x178], !P3 ;  /* 0x00005e00f6007a0c */ /* 0x000fe40005f61270 */
[----:B------:R-:W-:Y:S01]  /*45c10*/  ISETP.LT.AND P6, PT, R211, c[0x0][0x178], !P2 ;  /* 0x00005e00d3007a0c */ /* 0x000fe200057c1270 */
[----:B------:R2:W-:Y:S01]  /*45c20*/  @P4 STG.E [R14.64], R68 ;  /* 0x000000440e004986 */ /* 0x0005e2000c101908 */
[C---:B------:R-:W-:Y:S01]  /*45c30*/  IADD3 R19, R17.reuse, c[0x0][0x198], RZ ;  /* 0x0000660011137a10 */ /* 0x040fe20007ffe0ff */
[----:B-1----:R-:W-:Y:S01]  /*45c40*/  IMAD.WIDE R2, R17, 0x4, R28 ;  /* 0x0000000411027825 */ /* 0x002fe200078e021c */
[----:B------:R-:W-:Y:S02]  /*45c50*/  ISETP.LT.AND P4, PT, R191, c[0x0][0x178], !P2 ;  /* 0x00005e00bf007a0c */ /* 0x000fe40005781270 */
[----:B------:R-:W-:Y:S01]  /*45c60*/  IADD3 R16, R195, 0x56, RZ ;  /* 0x00000056c3107810 */ /* 0x000fe20007ffe0ff */
[C---:B---3--:R-:W-:Y:S01]  /*45c70*/  IMAD.WIDE R8, R17.reuse, 0x4, R6 ;  /* 0x0000000411087825 */ /* 0x048fe200078e0206 */
[----:B------:R1:W-:Y:S03]  /*45c80*/  @P1 STG.E [R2.64], R84 ;  /* 0x0000005402001986 */ /* 0x0003e6000c101908 */
[----:B----4-:R-:W-:Y:S01]  /*45c90*/  IMAD.WIDE R10, R17, 0x4, R4 ;  /* 0x00000004110a7825 */ /* 0x010fe200078e0204 */
[----:B------:R-:W-:Y:S01]  /*45ca0*/  ISETP.GE.AND P0, PT, R16, c[0x0][0x17c], PT ;  /* 0x00005f0010007a0c */ /* 0x000fe20003f06270 */
[----:B------:R3:W-:Y:S02]  /*45cb0*/  @P5 STG.E [R8.64], R96 ;  /* 0x0000006008005986 */ /* 0x0007e4000c101908 */
[----:B--2---:R-:W-:-:S02]  /*45cc0*/  IMAD.WIDE R12, R19, 0x4, R30 ;  /* 0x00000004130c7825 */ /* 0x004fc400078e021e */
[----:B------:R2:W-:Y:S01]  /*45cd0*/  @P3 STG.E [R10.64], R112 ;  /* 0x000000700a003986 */ /* 0x0005e2000c101908 */
[----:B------:R-:W-:Y:S01]  /*45ce0*/  ISETP.LT.AND P3, PT, R247, c[0x0][0x178], !P2 ;  /* 0x00005e00f7007a0c */ /* 0x000fe20005761270 */
[----:B------:R-:W-:Y:S01]  /*45cf0*/  IMAD.WIDE R14, R19, 0x4, R28 ;  /* 0x00000004130e7825 */ /* 0x000fe200078e021c */
[----:B------:R-:W-:Y:S01]  /*45d00*/  ISETP.LT.AND P2, PT, R246, c[0x0][0x178], !P2 ;  /* 0x00005e00f6007a0c */ /* 0x000fe20005741270 */
[----:B------:R4:W-:Y:S01]  /*45d10*/  @P6 STG.E [R12.64], R69 ;  /* 0x000000450c006986 */ /* 0x0009e2000c101908 */
[----:B------:R-:W-:Y:S02]  /*45d20*/  ISETP.LT.AND P6, PT, R211, c[0x0][0x178], !P0 ;  /* 0x00005e00d3007a0c */ /* 0x000fe400047c1270 */
[----:B------:R-:W-:Y:S01]  /*45d30*/  ISETP.LT.AND P5, PT, R191, c[0x0][0x178], !P0 ;  /* 0x00005e00bf007a0c */ /* 0x000fe200047a1270 */
[----:B------:R4:W-:Y:S01]  /*45d40*/  @P4 STG.E [R14.64], R85 ;  /* 0x000000550e004986 */ /* 0x0009e2000c101908 */
[C---:B------:R-:W-:Y:S01]  /*45d50*/  IADD3 R17, R19.reuse, c[0x0][0x198], RZ ;  /* 0x0000660013117a10 */ /* 0x040fe20007ffe0ff */
[----:B-1----:R-:W-:Y:S01]  /*45d60*/  IMAD.WIDE R2, R19, 0x4, R6 ;  /* 0x0000000413027825 */ /* 0x002fe200078e0206 */
[----:B------:R-:W-:-:S02]  /*45d70*/  ISETP.LT.AND P4, PT, R247, c[0x0][0x178], !P0 ;  /* 0x00005e00f7007a0c */ /* 0x000fc40004781270 */
[----:B------:R-:W-:Y:S01]  /*45d80*/  IADD3 R16, R195, 0x57, RZ ;  /* 0x00000057c3107810 */ /* 0x000fe20007ffe0ff */
[----:B---3--:R-:W-:Y:S01]  /*45d90*/  IMAD.WIDE R8, R19, 0x4, R4 ;  /* 0x0000000413087825 */ /* 0x008fe200078e0204 */
[----:B------:R1:W-:Y:S03]  /*45da0*/  @P3 STG.E [R2.64], R97 ;  /* 0x0000006102003986 */ /* 0x0003e6000c101908 */
[----:B--2---:R-:W-:Y:S01]  /*45db0*/  IMAD.WIDE R10, R17, 0x4, R30 ;  /* 0x00000004110a7825 */ /* 0x004fe200078e021e */
[----:B------:R-:W-:-:S03]  /*45dc0*/  ISETP.GE.AND P1, PT, R16, c[0x0][0x17c], PT ;  /* 0x00005f0010007a0c */ /* 0x000fc60003f26270 */
[C---:B----4-:R-:W-:Y:S01]  /*45dd0*/  IMAD.WIDE R12, R17.reuse, 0x4, R28 ;  /* 0x00000004110c7825 */ /* 0x050fe200078e021c */
[----:B------:R2:W-:Y:S01]  /*45de0*/  @P2 STG.E [R8.64], R113 ;  /* 0x0000007108002986 */ /* 0x0005e2000c101908 */
[----:B------:R-:W-:Y:S02]  /*45df0*/  ISETP.LT.AND P0, PT, R246, c[0x0][0x178], !P0 ;  /* 0x00005e00f6007a0c */ /* 0x000fe40004701270 */
[----:B------:R-:W-:Y:S01]  /*45e00*/  IMAD.WIDE R14, R17, 0x4, R6 ;  /* 0x00000004110e7825 */ /* 0x000fe200078e0206 */
[----:B------:R3:W-:Y:S01]  /*45e10*/  @P6 STG.E [R10.64], R60 ;  /* 0x0000003c0a006986 */ /* 0x0007e2000c101908 */
[----:B------:R-:W-:-:S03]  /*45e20*/  ISETP.LT.AND P6, PT, R211, c[0x0][0x178], !P1 ;  /* 0x00005e00d3007a0c */ /* 0x000fc60004fc1270 */
[----:B------:R4:W-:Y:S01]  /*45e30*/  @P5 STG.E [R12.64], R80 ;  /* 0x000000500c005986 */ /* 0x0009e2000c101908 */
[----:B------:R-:W-:Y:S02]  /*45e40*/  ISETP.LT.AND P5, PT, R191, c[0x0][0x178], !P1 ;  /* 0x00005e00bf007a0c */ /* 0x000fe40004fa1270 */
[----:B------:R-:W-:Y:S01]  /*45e50*/  IADD3 R19, R17, c[0x0][0x198], RZ ;  /* 0x0000660011137a10 */ /* 0x000fe20007ffe0ff */
[----:B------:R3:W-:Y:S01]  /*45e60*/  @P4 STG.E [R14.64], R64 ;  /* 0x000000400e004986 */ /* 0x0007e2000c101908 */
[----:B------:R-:W-:Y:S02]  /*45e70*/  ISETP.LT.AND P2, PT, R247, c[0x0][0x178], !P1 ;  /* 0x00005e00f7007a0c */ /* 0x000fe40004f41270 */
[----:B------:R-:W-:Y:S01]  /*45e80*/  ISETP.LT.AND P4, PT, R246, c[0x0][0x178], !P1 ;  /* 0x00005e00f6007a0c */ /* 0x000fe20004f81270 */
[----:B-1----:R-:W-:Y:S01]  /*45e90*/  IMAD.WIDE R2, R17, 0x4, R4 ;  /* 0x0000000411027825 */ /* 0x002fe200078e0204 */
[----:B------:R-:W-:-:S03]  /*45ea0*/  IADD3 R16, R195, 0x58, RZ ;  /* 0x00000058c3107810 */ /* 0x000fc60007ffe0ff */
[----:B--2---:R-:W-:Y:S01]  /*45eb0*/  IMAD.WIDE R8, R19, 0x4, R30 ;  /* 0x0000000413087825 */ /* 0x004fe200078e021e */
[----:B------:R-:W-:-:S03]  /*45ec0*/  ISETP.GE.AND P3, PT, R16, c[0x0][0x17c], PT ;  /* 0x00005f0010007a0c */ /* 0x000fc60003f66270 */
[----:B---3--:R-:W-:Y:S01]  /*45ed0*/  IMAD.WIDE R10, R19, 0x4, R28 ;  /* 0x00000004130a7825 */ /* 0x008fe200078e021c */
[----:B------:R-:W-:Y:S01]  /*45ee0*/  IADD3 R16, R195, 0x59, RZ ;  /* 0x00000059c3107810 */ /* 0x000fe20007ffe0ff */
[----:B------:R1:W-:Y:S02]  /*45ef0*/  @P0 STG.E [R2.64], R108 ;  /* 0x0000006c02000986 */ /* 0x0003e4000c101908 */
[C---:B----4-:R-:W-:Y:S02]  /*45f00*/  IMAD.WIDE R12, R19.reuse, 0x4, R6 ;  /* 0x00000004130c7825 */ /* 0x050fe400078e0206 */
[----:B------:R2:W-:Y:S02]  /*45f10*/  @P6 STG.E [R8.64], R61 ;  /* 0x0000003d08006986 */ /* 0x0005e4000c101908 */
[----:B------:R-:W-:Y:S01]  /*45f20*/  IMAD.WIDE R14, R19, 0x4, R4 ;  /* 0x00000004130e7825 */ /* 0x000fe200078e0204 */
[----:B------:R-:W-:Y:S01]  /*45f30*/  ISETP.GE.AND P1, PT, R16, c[0x0][0x17c], PT ;  /* 0x00005f0010007a0c */ /* 0x000fe20003f26270 */
[----:B------:R3:W-:Y:S01]  /*45f40*/  @P5 STG.E [R10.64], R81 ;  /* 0x000000510a005986 */ /* 0x0007e2000c101908 */
[----:B------:R-:W-:-:S02]  /*45f50*/  ISETP.LT.AND P5, PT, R211, c[0x0][0x178], !P3 ;  /* 0x00005e00d3007a0c */ /* 0x000fc40005fa1270 */
[----:B------:R-:W-:Y:S01]  /*45f60*/  ISETP.LT.AND P0, PT, R191, c[0x0][0x178], !P3 ;  /* 0x00005e00bf007a0c */ /* 0x000fe20005f01270 */
[----:B------:R4:W-:Y:S01]  /*45f70*/  @P2 STG.E [R12.64], R65 ;  /* 0x000000410c002986 */ /* 0x0009e2000c101908 */
[----:B------:R-:W-:Y:S02]  /*45f80*/  ISETP.LT.AND P6, PT, R247, c[0x0][0x178], !P3 ;  /* 0x00005e00f7007a0c */ /* 0x000fe40005fc1270 */
[----:B------:R-:W-:Y:S01]  /*45f90*/  IADD3 R19, R19, c[0x0][0x198], RZ ;  /* 0x0000660013137a10 */ /* 0x000fe20007ffe0ff */
[----:B------:R-:W-:Y:S01]  /*45fa0*/  @P4 STG.E [R14.64], R109 ;  /* 0x0000006d0e004986 */ /* 0x000fe2000c101908 */
[----:B------:R-:W-:Y:S02]  /*45fb0*/  ISETP.LT.AND P3, PT, R246, c[0x0][0x178], !P3 ;  /* 0x00005e00f6007a0c */ /* 0x000fe40005f61270 */
[----:B------:R-:W-:Y:S01]  /*45fc0*/  ISETP.LT.AND P4, PT, R211, c[0x0][0x178], !P1 ;  /* 0x00005e00d3007a0c */ /* 0x000fe20004f81270 */
[----:B-1----:R-:W-:Y:S01]  /*45fd0*/  IMAD.WIDE R2, R19, 0x4, R30 ;  /* 0x0000000413027825 */ /* 0x002fe200078e021e */
[----:B------:R-:W-:-:S02]  /*45fe0*/  IADD3 R16, R195, 0x5a, RZ ;  /* 0x0000005ac3107810 */ /* 0x000fc40007ffe0ff */
[C---:B------:R-:W-:Y:S01]  /*45ff0*/  IADD3 R21, R19.reuse, c[0x0][0x198], RZ ;  /* 0x0000660013157a10 */ /* 0x040fe20007ffe0ff */
[----:B--2---:R-:W-:Y:S01]  /*46000*/  IMAD.WIDE R8, R19, 0x4, R28 ;  /* 0x0000000413087825 */ /* 0x004fe200078e021c */
[----:B------:R-:W-:-:S03]  /*46010*/  ISETP.GE.AND P2, PT, R16, c[0x0][0x17c], PT ;  /* 0x00005f0010007a0c */ /* 0x000fc60003f46270 */
[C---:B---3--:R-:W-:Y:S01]  /*46020*/  IMAD.WIDE R10, R19.reuse, 0x4, R6 ;  /* 0x00000004130a7825 */ /* 0x048fe200078e0206 */
[----:B------:R1:W-:Y:S03]  /*46030*/  @P5 STG.E [R2.64], R78 ;  /* 0x0000004e02005986 */ /* 0x0003e6000c101908 */
[----:B----4-:R-:W-:Y:S01]  /*46040*/  IMAD.WIDE R12, R19, 0x4, R4 ;  /* 0x00000004130c7825 */ /* 0x010fe200078e0204 */
[----:B------:R2:W-:Y:S03]  /*46050*/  @P0 STG.E [R8.64], R94 ;  /* 0x0000005e08000986 */ /* 0x0005e6000c101908 */
[----:B------:R-:W-:Y:S01]  /*46060*/  IMAD.WIDE R16, R21, 0x4, R30 ;  /* 0x0000000415107825 */ /* 0x000fe200078e021e */
[----:B------:R3:W-:Y:S01]  /*46070*/  @P6 STG.E [R10.64], R106 ;  /* 0x0000006a0a006986 */ /* 0x0007e2000c101908 */
[----:B------:R-:W-:-:S03]  /*46080*/  ISETP.LT.AND P0, PT, R246, c[0x0][0x178], !P1 ;  /* 0x00005e00f6007a0c */ /* 0x000fc60004f01270 */
[----:B------:R4:W-:Y:S01]  /*46090*/  @P3 STG.E [R12.64], R122 ;  /* 0x0000007a0c003986 */ /* 0x0009e2000c101908 */
[----:B------:R-:W-:-:S03]  /*460a0*/  ISETP.LT.AND P3, PT, R191, c[0x0][0x178], !P1 ;  /* 0x00005e00bf007a0c */ /* 0x000fc60004f61270 */
[----:B------:R-:W-:Y:S01]  /*460b0*/  @P4 STG.E [R16.64], R79 ;  /* 0x0000004f10004986 */ /* 0x000fe2000c101908 */
[----:B------:R-:W-:Y:S02]  /*460c0*/  ISETP.LT.AND P4, PT, R247, c[0x0][0x178], !P1 ;  /* 0x00005e00f7007a0c */ /* 0x000fe40004f81270 */
[----:B------:R-:W-:Y:S02]  /*460d0*/  ISETP.LT.AND P6, PT, R211, c[0x0][0x178], !P2 ;  /* 0x00005e00d3007a0c */ /* 0x000fe400057c1270 */
[----:B------:R-:W-:Y:S02]  /*460e0*/  ISETP.LT.AND P5, PT, R191, c[0x0][0x178], !P2 ;  /* 0x00005e00bf007a0c */ /* 0x000fe400057a1270 */
[C---:B------:R-:W-:Y:S01]  /*460f0*/  IADD3 R19, R21.reuse, c[0x0][0x198], RZ ;  /* 0x0000660015137a10 */ /* 0x040fe20007ffe0ff */
[----:B-1----:R-:W-:Y:S01]  /*46100*/  IMAD.WIDE R2, R21, 0x4, R28 ;  /* 0x0000000415027825 */ /* 0x002fe200078e021c */
[----:B------:R-:W-:-:S03]  /*46110*/  IADD3 R14, R195, 0x5b, RZ ;  /* 0x0000005bc30e7810 */ /* 0x000fc60007ffe0ff */
[----:B--2---:R-:W-:Y:S01]  /*46120*/  IMAD.WIDE R8, R21, 0x4, R6 ;  /* 0x0000000415087825 */ /* 0x004fe200078e0206 */
[----:B------:R-:W-:-:S03]  /*46130*/  ISETP.GE.AND P1, PT, R14, c[0x0][0x17c], PT ;  /* 0x00005f000e007a0c */ /* 0x000fc60003f26270 */
[----:B---3--:R-:W-:Y:S01]  /*46140*/  IMAD.WIDE R10, R21, 0x4, R4 ;  /* 0x00000004150a7825 */ /* 0x008fe200078e0204 */
[----:B------:R1:W-:Y:S03]  /*46150*/  @P3 STG.E [R2.64], R95 ;  /* 0x0000005f02003986 */ /* 0x0003e6000c101908 */
[C---:B----4-:R-:W-:Y:S01]  /*46160*/  IMAD.WIDE R12, R19.reuse, 0x4, R30 ;  /* 0x00000004130c7825 */ /* 0x050fe200078e021e */
[----:B------:R2:W-:Y:S03]  /*46170*/  @P4 STG.E [R8.64], R107 ;  /* 0x0000006b08004986 */ /* 0x0005e6000c101908 */
[----:B------:R-:W-:Y:S01]  /*46180*/  IMAD.WIDE R14, R19, 0x4, R28 ;  /* 0x00000004130e7825 */ /* 0x000fe200078e021c */
[----:B------:R3:W-:Y:S01]  /*46190*/  @P0 STG.E [R10.64], R123 ;  /* 0x0000007b0a000986 */ /* 0x0007e2000c101908 */
[----:B------:R-:W-:-:S02]  /*461a0*/  ISETP.LT.AND P3, PT, R247, c[0x0][0x178], !P2 ;  /* 0x00005e00f7007a0c */ /* 0x000fc40005761270 */
[----:B------:R-:W-:Y:S01]  /*461b0*/  ISETP.LT.AND P2, PT, R246, c[0x0][0x178], !P2 ;  /* 0x00005e00f6007a0c */ /* 0x000fe20005741270 */
[----:B------:R4:W-:Y:S04]  /*461c0*/  @P6 STG.E [R12.64], R74 ;  /* 0x0000004a0c006986 */ /* 0x0009e8000c101908 */
[----:B------:R3:W-:Y:S01]  /*461d0*/  @P5 STG.E [R14.64], R90 ;  /* 0x0000005a0e005986 */ /* 0x0007e2000c101908 */
[----:B------:R-:W-:Y:S02]  /*461e0*/  ISETP.LT.AND P5, PT, R211, c[0x0][0x178], !P1 ;  /* 0x00005e00d3007a0c */ /* 0x000fe40004fa1270 */
[C---:B------:R-:W-:Y:S01]  /*461f0*/  IADD3 R21, R19.reuse, c[0x0][0x198], RZ ;  /* 0x0000660013157a10 */ /* 0x040fe20007ffe0ff */
[----:B-1----:R-:W-:Y:S01]  /*46200*/  IMAD.WIDE R2, R19, 0x4, R6 ;  /* 0x0000000413027825 */ /* 0x002fe200078e0206 */
[----:B------:R-:W-:-:S02]  /*46210*/  IADD3 R17, R195, 0x5c, RZ ;  /* 0x0000005cc3117810 */ /* 0x000fc40007ffe0ff */
[----:B------:R-:W-:Y:S01]  /*46220*/  ISETP.LT.AND P0, PT, R191, c[0x0][0x178], !P1 ;  /* 0x00005e00bf007a0c */ /* 0x000fe20004f01270 */
[----:B--2---:R-:W-:Y:S01]  /*46230*/  IMAD.WIDE R8, R19, 0x4, R4 ;  /* 0x0000000413087825 */ /* 0x004fe200078e0204 */
[----:B------:R-:W-:Y:S02]  /*46240*/  ISETP.LT.AND P4, PT, R247, c[0x0][0x178], !P1 ;  /* 0x00005e00f7007a0c */ /* 0x000fe40004f81270 */
[----:B------:R-:W-:Y:S01]  /*46250*/  ISETP.GE.AND P6, PT, R17, c[0x0][0x17c], PT ;  /* 0x00005f0011007a0c */ /* 0x000fe20003fc6270 */
[----:B---3--:R-:W-:Y:S01]  /*46260*/  IMAD.WIDE R10, R21, 0x4, R30 ;  /* 0x00000004150a7825 */ /* 0x008fe200078e021e */
[----:B------:R1:W-:Y:S01]  /*46270*/  @P3 STG.E [R2.64], R102 ;  /* 0x0000006602003986 */ /* 0x0003e2000c101908 */
[----:B------:R-:W-:-:S03]  /*46280*/  ISETP.LT.AND P1, PT, R246, c[0x0][0x178], !P1 ;  /* 0x00005e00f6007a0c */ /* 0x000fc60004f21270 */
[----:B------:R2:W-:Y:S01]  /*46290*/  @P2 STG.E [R8.64], R118 ;  /* 0x0000007608002986 */ /* 0x0005e2000c101908 */
[----:B------:R-:W-:Y:S01]  /*462a0*/  ISETP.LT.AND P2, PT, R211, c[0x0][0x178], !P6 ;  /* 0x00005e00d3007a0c */ /* 0x000fe20007741270 */
[----:B----4-:R-:W-:Y:S02]  /*462b0*/  IMAD.WIDE R12, R21, 0x4, R28 ;  /* 0x00000004150c7825 */ /* 0x010fe400078e021c */
[----:B------:R3:W-:Y:S01]  /*462c0*/  @P5 STG.E [R10.64], R75 ;  /* 0x0000004b0a005986 */ /* 0x0007e2000c101908 */
[----:B------:R-:W-:Y:S01]  /*462d0*/  ISETP.LT.AND P5, PT, R191, c[0x0][0x178], !P6 ;  /* 0x00005e00bf007a0c */ /* 0x000fe200077a1270 */
[C---:B------:R-:W-:Y:S01]  /*462e0*/  IMAD.WIDE R14, R21.reuse, 0x4, R6 ;  /* 0x00000004150e7825 */ /* 0x040fe200078e0206 */
[----:B------:R-:W-:Y:S01]  /*462f0*/  IADD3 R17, R21, c[0x0][0x198], RZ ;  /* 0x0000660015117a10 */ /* 0x000fe20007ffe0ff */
[----:B------:R4:W-:Y:S01]  /*46300*/  @P0 STG.E [R12.64], R91 ;  /* 0x0000005b0c000986 */ /* 0x0009e2000c101908 */
[----:B------:R-:W-:Y:S01]  /*46310*/  IADD3 R16, R195, 0x5d, RZ ;  /* 0x0000005dc3107810 */ /* 0x000fe20007ffe0ff */
[----:B-1----:R-:W-:-:S02]  /*46320*/  IMAD.WIDE R2, R21, 0x4, R4 ;  /* 0x0000000415027825 */ /* 0x002fc400078e0204 */
[----:B------:R1:W-:Y:S01]  /*46330*/  @P4 STG.E [R14.64], R103 ;  /* 0x000000670e004986 */ /* 0x0003e2000c101908 */
[----:B------:R-:W-:Y:S01]  /*46340*/  ISETP.LT.AND P4, PT, R247, c[0x0][0x178], !P6 ;  /* 0x00005e00f7007a0c */ /* 0x000fe20007781270 */
[----:B--2---:R-:W-:Y:S01]  /*46350*/  IMAD.WIDE R8, R17, 0x4, R30 ;  /* 0x0000000411087825 */ /* 0x004fe200078e021e */
[----:B------:R-:W-:-:S03]  /*46360*/  ISETP.LT.AND P6, PT, R246, c[0x0][0x178], !P6 ;  /* 0x00005e00f6007a0c */ /* 0x000fc600077c1270 */
[----:B---3--:R-:W-:Y:S01]  /*46370*/  IMAD.WIDE R10, R17, 0x4, R28 ;  /* 0x00000004110a7825 */ /* 0x008fe200078e021c */
[----:B------:R-:W-:Y:S01]  /*46380*/  ISETP.GE.AND P3, PT, R16, c[0x0][0x17c], PT ;  /* 0x00005f0010007a0c */ /* 0x000fe20003f66270 */
[----:B------:R2:W-:Y:S01]  /*46390*/  @P1 STG.E [R2.64], R119 ;  /* 0x0000007702001986 */ /* 0x0005e2000c101908 */
[----:B------:R-:W-:-:S03]  /*463a0*/  IADD3 R16, R195, 0x5e, RZ ;  /* 0x0000005ec3107810 */ /* 0x000fc60007ffe0ff */
[----:B------:R3:W-:Y:S01]  /*463b0*/  @P2 STG.E [R8.64], R70 ;  /* 0x0000004608002986 */ /* 0x0007e2000c101908 */
[----:B----4-:R-:W-:-:S03]  /*463c0*/  IMAD.WIDE R12, R17, 0x4, R6 ;  /* 0x00000004110c7825 */ /* 0x010fc600078e0206 */
[----:B------:R4:W-:Y:S01]  /*463d0*/  @P5 STG.E [R10.64], R86 ;  /* 0x000000560a005986 */ /* 0x0009e2000c101908 */
[----:B------:R-:W-:Y:S01]  /*463e0*/  ISETP.LT.AND P5, PT, R211, c[0x0][0x178], !P3 ;  /* 0x00005e00d3007a0c */ /* 0x000fe20005fa1270 */
[C---:B-1----:R-:W-:Y:S01]  /*463f0*/  IMAD.WIDE R14, R17.reuse, 0x4, R4 ;  /* 0x00000004110e7825 */ /* 0x042fe200078e0204 */
[----:B------:R-:W-:Y:S02]  /*46400*/  IADD3 R17, R17, c[0x0][0x198], RZ ;  /* 0x0000660011117a10 */ /* 0x000fe40007ffe0ff */
[----:B------:R-:W-:Y:S01]  /*46410*/  ISETP.GE.AND P0, PT, R16, c[0x0][0x17c], PT ;  /* 0x00005f0010007a0c */ /* 0x000fe20003f06270 */
[----:B------:R1:W-:Y:S01]  /*46420*/  @P4 STG.E [R12.64], R98 ;  /* 0x000000620c004986 */ /* 0x0003e2000c101908 */
[----:B------:R-:W-:Y:S02]  /*46430*/  ISETP.LT.AND P1, PT, R191, c[0x0][0x178], !P3 ;  /* 0x00005e00bf007a0c */ /* 0x000fe40005f21270 */
[----:B------:R-:W-:Y:S01]  /*46440*/  ISETP.LT.AND P2, PT, R247, c[0x0][0x178], !P3 ;  /* 0x00005e00f7007a0c */ /* 0x000fe20005f41270 */
[----:B------:R1:W-:Y:S01]  /*46450*/  @P6 STG.E [R14.64], R114 ;  /* 0x000000720e006986 */ /* 0x0003e2000c101908 */
[----:B------:R-:W-:Y:S01]  /*46460*/  ISETP.LT.AND P3, PT, R246, c[0x0][0x178], !P3 ;  /* 0x00005e00f6007a0c */ /* 0x000fe20005f61270 */
[----:B--2---:R-:W-:Y:S01]  /*46470*/  IMAD.WIDE R2, R17, 0x4, R30 ;  /* 0x0000000411027825 */ /* 0x004fe200078e021e */
[----:B------:R-:W-:-:S02]  /*46480*/  ISETP.LT.AND P6, PT, R211, c[0x0][0x178], !P0 ;  /* 0x00005e00d3007a0c */ /* 0x000fc400047c1270 */
[C---:B------:R-:W-:Y:S01]  /*46490*/  IADD3 R19, R17.reuse, c[0x0][0x198], RZ ;  /* 0x0000660011137a10 */ /* 0x040fe20007ffe0ff */
[----:B---3--:R-:W-:Y:S01]  /*464a0*/  IMAD.WIDE R8, R17, 0x4, R28 ;  /* 0x0000000411087825 */ /* 0x008fe200078e021c */
[----:B------:R2:W-:Y:S01]  /*464b0*/  @P5 STG.E [R2.64], R71 ;  /* 0x0000004702005986 */ /* 0x0005e2000c101908 */
[----:B------:R-:W-:Y:S02]  /*464c0*/  IADD3 R16, R195, 0x5f, RZ ;  /* 0x0000005fc3107810 */ /* 0x000fe40007ffe0ff */
[----:B----4-:R-:W-:Y:S01]  /*464d0*/  IMAD.WIDE R10, R17, 0x4, R6 ;  /* 0x00000004110a7825 */ /* 0x010fe200078e0206 */
[----:B------:R-:W-:-:S03]  /*464e0*/  ISETP.LT.AND P5, PT, R191, c[0x0][0x178], !P0 ;  /* 0x00005e00bf007a0c */ /* 0x000fc600047a1270 */
[----:B-1----:R-:W-:Y:S01]  /*464f0*/  IMAD.WIDE R12, R17, 0x4, R4 ;  /* 0x00000004110c7825 */ /* 0x002fe200078e0204 */
[----:B------:R-:W-:Y:S01]  /*46500*/  ISETP.GE.AND P4, PT, R16, c[0x0][0x17c], PT ;  /* 0x00005f0010007a0c */ /* 0x000fe20003f86270 */
[----:B------:R1:W-:Y:S02]  /*46510*/  @P1 STG.E [R8.64], R87 ;  /* 0x0000005708001986 */ /* 0x0003e4000c101908 */
[----:B------:R-:W-:Y:S01]  /*46520*/  IMAD.WIDE R14, R19, 0x4, R30 ;  /* 0x00000004130e7825 */ /* 0x000fe200078e021e */
[----:B------:R-:W-:Y:S01]  /*46530*/  ISETP.LT.AND P1, PT, R247, c[0x0][0x178], !P0 ;  /* 0x00005e00f7007a0c */ /* 0x000fe20004721270 */
[----:B------:R3:W-:Y:S01]  /*46540*/  @P2 STG.E [R10.64], R99 ;  /* 0x000000630a002986 */ /* 0x0007e2000c101908 */
[----:B------:R-:W-:Y:S01]  /*46550*/  ISETP.LT.AND P0, PT, R246, c[0x0][0x178], !P0 ;  /* 0x00005e00f6007a0c */ /* 0x000fe20004701270 */
[----:B------:R-:W-:Y:S02]  /*46560*/  IMAD.WIDE R16, R19, 0x4, R28 ;  /* 0x0000000413107825 */ /* 0x000fe400078e021c */
[----:B------:R4:W-:Y:S01]  /*46570*/  @P3 STG.E [R12.64], R115 ;  /* 0x000000730c003986 */ /* 0x0009e2000c101908 */
[----:B------:R-:W-:-:S03]  /*46580*/  ISETP.LT.AND P3, PT, R191, c[0x0][0x178], !P4 ;  /* 0x00005e00bf007a0c */ /* 0x000fc60006761270 */
[----:B------:R3:W-:Y:S01]  /*46590*/  @P6 STG.E [R14.64], R62 ;  /* 0x0000003e0e006986 */ /* 0x0007e2000c101908 */
[----:B------:R-:W-:Y:S02]  /*465a0*/  ISETP.LT.AND P6, PT, R211, c[0x0][0x178], !P4 ;  /* 0x00005e00d3007a0c */ /* 0x000fe400067c1270 */
[----:B------:R-:W-:Y:S01]  /*465b0*/  IADD3 R21, R19, c[0x0][0x198], RZ ;  /* 0x0000660013157a10 */ /* 0x000fe20007ffe0ff */
[----:B------:R4:W-:Y:S01]  /*465c0*/  @P5 STG.E [R16.64], R82 ;  /* 0x0000005210005986 */ /* 0x0009e2000c101908 */
[----:B------:R-:W-:Y:S01]  /*465d0*/  IADD3 R18, R195, 0x60, RZ ;  /* 0x00000060c3127810 */ /* 0x000fe20007ffe0ff */
[----:B--2---:R-:W-:Y:S01]  /*465e0*/  IMAD.WIDE R2, R19, 0x4, R6 ;  /* 0x0000000413027825 */ /* 0x004fe200078e0206 */
[----:B------:R-:W-:Y:S02]  /*465f0*/  ISETP.LT.AND P5, PT, R247, c[0x0][0x178], !P4 ;  /* 0x00005e00f7007a0c */ /* 0x000fe400067a1270 */
[----:B------:R-:W-:Y:S01]  /*46600*/  ISETP.LT.AND P4, PT, R246, c[0x0][0x178], !P4 ;  /* 0x00005e00f6007a0c */ /* 0x000fe20006781270 */
[----:B-1----:R-:W-:Y:S01]  /*46610*/  IMAD.WIDE R8, R19, 0x4, R4 ;  /* 0x0000000413087825 */ /* 0x002fe200078e0204 */
[----:B------:R-:W-:-:S03]  /*46620*/  ISETP.GE.AND P2, PT, R18, c[0x0][0x17c], PT ;  /* 0x00005f0012007a0c */ /* 0x000fc60003f46270 */
[C---:B---3--:R-:W-:Y:S01]  /*46630*/  IMAD.WIDE R10, R21.reuse, 0x4, R30 ;  /* 0x00000004150a7825 */ /* 0x048fe200078e021e */
[----:B------:R1:W-:Y:S03]  /*46640*/  @P1 STG.E [R2.64], R66 ;  /* 0x0000004202001986 */ /* 0x0003e6000c101908 */
[----:B----4-:R-:W-:Y:S01]  /*46650*/  IMAD.WIDE R12, R21, 0x4, R28 ;  /* 0x00000004150c7825 */ /* 0x010fe200078e021c */
[----:B------:R2:W-:Y:S01]  /*46660*/  @P0 STG.E [R8.64], R110 ;  /* 0x0000006e08000986 */ /* 0x0005e2000c101908 */
[----:B------:R-:W-:Y:S02]  /*46670*/  IADD3 R18, R195, 0x61, RZ ;  /* 0x00000061c3127810 */ /* 0x000fe40007ffe0ff */
[----:B------:R-:W-:Y:S01]  /*46680*/  IMAD.WIDE R14, R21, 0x4, R6 ;  /* 0x00000004150e7825 */ /* 0x000fe200078e0206 */
[----:B------:R3:W-:Y:S01]  /*46690*/  @P6 STG.E [R10.64], R63 ;  /* 0x0000003f0a006986 */ /* 0x0007e2000c101908 */
[----:B------:R-:W-:-:S02]  /*466a0*/  ISETP.LT.AND P0, PT, R211, c[0x0][0x178], !P2 ;  /* 0x00005e00d3007a0c */ /* 0x000fc40005701270 */
[----:B------:R-:W-:Y:S01]  /*466b0*/  IMAD.WIDE R16, R21, 0x4, R4 ;  /* 0x0000000415107825 */ /* 0x000fe200078e0204 */
[----:B------:R4:W-:Y:S01]  /*466c0*/  @P3 STG.E [R12.64], R83 ;  /* 0x000000530c003986 */ /* 0x0009e2000c101908 */
[----:B------:R-:W-:Y:S02]  /*466d0*/  ISETP.LT.AND P3, PT, R191, c[0x0][0x178], !P2 ;  /* 0x00005e00bf007a0c */ /* 0x000fe40005761270 */
[----:B------:R-:W-:Y:S02]  /*466e0*/  ISETP.GE.AND P1, PT, R18, c[0x0][0x17c], PT ;  /* 0x00005f0012007a0c */ /* 0x000fe40003f26270 */
[----:B------:R-:W-:Y:S01]  /*466f0*/  IADD3 R21, R21, c[0x0][0x198], RZ ;  /* 0x0000660015157a10 */ /* 0x000fe20007ffe0ff */
[----:B------:R3:W-:Y:S01]  /*46700*/  @P5 STG.E [R14.64], R67 ;  /* 0x000000430e005986 */ /* 0x0007e2000c101908 */
[----:B------:R-:W-:Y:S02]  /*46710*/  ISETP.LT.AND P6, PT, R247, c[0x0][0x178], !P2 ;  /* 0x00005e00f7007a0c */ /* 0x000fe400057c1270 */
[----:B------:R-:W-:Y:S01]  /*46720*/  ISETP.LT.AND P2, PT, R246, c[0x0][0x178], !P2 ;  /* 0x00005e00f6007a0c */ /* 0x000fe20005741270 */
[----:B------:R4:W-:Y:S01]  /*46730*/  @P4 STG.E [R16.64], R111 ;  /* 0x0000006f10004986 */ /* 0x0009e2000c101908 */
[----:B------:R-:W-:Y:S01]  /*46740*/  ISETP.LT.AND P4, PT, R211, c[0x0][0x178], !P1 ;  /* 0x00005e00d3007a0c */ /* 0x000fe20004f81270 */
[----:B-1----:R-:W-:Y:S01]  /*46750*/  IMAD.WIDE R2, R21, 0x4, R30 ;  /* 0x0000000415027825 */ /* 0x002fe200078e021e */
[----:B------:R-:W-:-:S02]  /*46760*/  ISETP.LT.AND P5, PT, R191, c[0x0][0x178], !P1 ;  /* 0x00005e00bf007a0c */ /* 0x000fc40004fa1270 */
[C---:B------:R-:W-:Y:S01]  /*46770*/  IADD3 R19, R21.reuse, c[0x0][0x198], RZ ;  /* 0x0000660015137a10 */ /* 0x040fe20007ffe0ff */
[----:B--2---:R-:W-:Y:S01]  /*46780*/  IMAD.WIDE R8, R21, 0x4, R28 ;  /* 0x0000000415087825 */ /* 0x004fe200078e021c */
[----:B------:R-:W-:Y:S01]  /*46790*/  IADD3 R18, R195, 0x62, RZ ;  /* 0x00000062c3127810 */ /* 0x000fe20007ffe0ff */
[----:B------:R1:W-:Y:S02]  /*467a0*/  @P0 STG.E [R2.64], R136 ;  /* 0x0000008802000986 */ /* 0x0003e4000c101908 */
[----:B---3--:R-:W-:Y:S02]  /*467b0*/  IMAD.WIDE R10, R21, 0x4, R6 ;  /* 0x00000004150a7825 */ /* 0x008fe400078e0206 */
[----:B------:R-:W-:Y:S01]  /*467c0*/  @P3 STG.E [R8.64], R148 ;  /* 0x0000009408003986 */ /* 0x000fe2000c101908 */
[----:B------:R-:W-:Y:S01]  /*467d0*/  ISETP.LT.AND P3, PT, R247, c[0x0][0x178], !P1 ;  /* 0x00005e00f7007a0c */ /* 0x000fe20004f61270 */
[----:B----4-:R-:W-:Y:S01]  /*467e0*/  IMAD.WIDE R12, R21, 0x4, R4 ;  /* 0x00000004150c7825 */ /* 0x010fe200078e0204 */
[----:B------:R-:W-:-:S03]  /*467f0*/  ISETP.GE.AND P0, PT, R18, c[0x0][0x17c], PT ;  /* 0x00005f0012007a0c */ /* 0x000fc60003f06270 */
[C---:B------:R-:W-:Y:S01]  /*46800*/  IMAD.WIDE R14, R19.reuse, 0x4, R30 ;  /* 0x00000004130e7825 */ /* 0x040fe200078e021e */
[----:B------:R-:W-:Y:S03]  /*46810*/  @P6 STG.E [R10.64], R168 ;  /* 0x000000a80a006986 */ /* 0x000fe6000c101908 */
[----:B------:R-:W-:Y:S01]  /*46820*/  IMAD.WIDE R16, R19, 0x4, R28 ;  /* 0x0000000413107825 */ /* 0x000fe200078e021c */
[----:B------:R2:W-:Y:S01]  /*46830*/  @P2 STG.E [R12.64], R184 ;  /* 0x000000b80c002986 */ /* 0x0005e2000c101908 */
[----:B------:R-:W-:-:S03]  /*46840*/  ISETP.LT.AND P2, PT, R246, c[0x0][0x178], !P1 ;  /* 0x00005e00f6007a0c */ /* 0x000fc60004f41270 */
[----:B------:R3:W-:Y:S01]  /*46850*/  @P4 STG.E [R14.64], R137 ;  /* 0x000000890e004986 */ /* 0x0007e2000c101908 */
[----:B------:R-:W-:Y:S01]  /*46860*/  ISETP.LT.AND P4, PT, R211, c[0x0][0x178], !P0 ;  /* 0x00005e00d3007a0c */ /* 0x000fe20004781270 */
[----:B-1----:R-:W-:Y:S02]  /*46870*/  IMAD.WIDE R2, R19, 0x4, R6 ;  /* 0x0000000413027825 */ /* 0x002fe400078e0206 */
[----:B------:R1:W-:Y:S01]  /*46880*/  @P5 STG.E [R16.64], R149 ;  /* 0x0000009510005986 */ /* 0x0003e2000c101908 */
[----:B------:R-:W-:Y:S02]  /*46890*/  ISETP.LT.AND P5, PT, R191, c[0x0][0x178], !P0 ;  /* 0x00005e00bf007a0c */ /* 0x000fe400047a1270 */
[----:B------:R-:W-:Y:S02]  /*468a0*/  ISETP.LT.AND P6, PT, R247, c[0x0][0x178], !P0 ;  /* 0x00005e00f7007a0c */ /* 0x000fe400047c1270 */
[----:B------:R-:W-:Y:S02]  /*468b0*/  IADD3 R21, R19, c[0x0][0x198], RZ ;  /* 0x0000660013157a10 */ /* 0x000fe40007ffe0ff */
[C---:B--2---:R-:W-:Y:S01]  /*468c0*/  IADD3 R12, R195.reuse, 0x64, RZ ;  /* 0x00000064c30c7810 */ /* 0x044fe20007ffe0ff */
[----:B------:R2:W-:Y:S01]  /*468d0*/  @P3 STG.E [R2.64], R169 ;  /* 0x000000a902003986 */ /* 0x0005e2000c101908 */
[----:B------:R-:W-:Y:S01]  /*468e0*/  IADD3 R18, R195, 0x63, RZ ;  /* 0x00000063c3127810 */ /* 0x000fe20007ffe0ff */
[----:B------:R-:W-:Y:S01]  /*468f0*/  IMAD.WIDE R8, R19, 0x4, R4 ;  /* 0x0000000413087825 */ /* 0x000fe200078e0204 */
[----:B------:R-:W-:-:S03]  /*46900*/  ISETP.GE.AND P3, PT, R12, c[0x0][0x17c], PT ;  /* 0x00005f000c007a0c */ /* 0x000fc60003f66270 */
[----:B------:R-:W-:Y:S01]  /*46910*/  IMAD.WIDE R10, R21, 0x4, R30 ;  /* 0x00000004150a7825 */ /* 0x000fe200078e021e */
[----:B------:R-:W-:-:S03]  /*46920*/  ISETP.GE.AND P1, PT, R18, c[0x0][0x17c], PT ;  /* 0x00005f0012007a0c */ /* 0x000fc60003f26270 */
[C---:B------:R-:W-:Y:S01]  /*46930*/  IMAD.WIDE R12, R21.reuse, 0x4, R28 ;  /* 0x00000004150c7825 */ /* 0x040fe200078e021c */
[----:B------:R4:W-:Y:S03]  /*46940*/  @P2 STG.E [R8.64], R185 ;  /* 0x000000b908002986 */ /* 0x0009e6000c101908 */
[----:B---3--:R-:W-:Y:S01]  /*46950*/  IMAD.WIDE R14, R21, 0x4, R6 ;  /* 0x00000004150e7825 */ /* 0x008fe200078e0206 */
[----:B------:R3:W-:Y:S01]  /*46960*/  @P4 STG.E [R10.64], R132 ;  /* 0x000000840a004986 */ /* 0x0007e2000c101908 */
[----:B------:R-:W-:Y:S02]  /*46970*/  ISETP.LT.AND P0, PT, R246, c[0x0][0x178], !P0 ;  /* 0x00005e00f6007a0c */ /* 0x000fe40004701270 */
[----:B------:R-:W-:Y:S01]  /*46980*/  ISETP.LT.AND P4, PT, R211, c[0x0][0x178], !P1 ;  /* 0x00005e00d3007a0c */ /* 0x000fe20004f81270 */
[----:B------:R3:W-:Y:S01]  /*46990*/  @P5 STG.E [R12.64], R152 ;  /* 0x000000980c005986 */ /* 0x0007e2000c101908 */
[----:B-1----:R-:W-:-:S03]  /*469a0*/  IADD3 R17, R21, c[0x0][0x198], RZ ;  /* 0x0000660015117a10 */ /* 0x002fc60007ffe0ff */
[----:B------:R1:W-:Y:S01]  /*469b0*/  @P6 STG.E [R14.64], R164 ;  /* 0x000000a40e006986 */ /* 0x0003e2000c101908 */
[----:B------:R-:W-:Y:S02]  /*469c0*/  ISETP.LT.AND P6, PT, R191, c[0x0][0x178], !P1 ;  /* 0x00005e00bf007a0c */ /* 0x000fe40004fc1270 */
[----:B------:R-:W-:Y:S02]  /*469d0*/  ISETP.LT.AND P2, PT, R247, c[0x0][0x178], !P1 ;  /* 0x00005e00f7007a0c */ /* 0x000fe40004f41270 */
[----:B------:R-:W-:Y:S01]  /*469e0*/  ISETP.LT.AND P1, PT, R246, c[0x0][0x178], !P1 ;  /* 0x00005e00f6007a0c */ /* 0x000fe20004f21270 */
[----:B--2---:R-:W-:Y:S01]  /*469f0*/  IMAD.WIDE R2, R21, 0x4, R4 ;  /* 0x0000000415027825 */ /* 0x004fe200078e0204 */
[----:B------:R-:W-:Y:S02]  /*46a00*/  ISETP.LT.AND P5, PT, R211, c[0x0][0x178], !P3 ;  /* 0x00005e00d3007a0c */ /* 0x000fe40005fa1270 */
[----:B------:R-:W-:Y:S01]  /*46a10*/  IADD3 R16, R195, 0x65, RZ ;  /* 0x00000065c3107810 */ /* 0x000fe20007ffe0ff */
[C---:B----4-:R-:W-:Y:S01]  /*46a20*/  IMAD.WIDE R8, R17.reuse, 0x4, R30 ;  /* 0x0000000411087825 */ /* 0x050fe200078e021e */
[C---:B------:R-:W-:Y:S01]  /*46a30*/  IADD3 R19, R17.reuse, c[0x0][0x198], RZ ;  /* 0x0000660011137a10 */ /* 0x040fe20007ffe0ff */
[----:B------:R2:W-:Y:S02]  /*46a40*/  @P0 STG.E [R2.64], R176 ;  /* 0x000000b002000986 */ /* 0x0005e4000c101908 */
[C---:B---3--:R-:W-:Y:S01]  /*46a50*/  IMAD.WIDE R10, R17.reuse, 0x4, R28 ;  /* 0x00000004110a7825 */ /* 0x048fe200078e021c */
[----:B------:R-:W-:Y:S01]  /*46a60*/  ISETP.GE.AND P0, PT, R16, c[0x0][0x17c], PT ;  /* 0x00005f0010007a0c */ /* 0x000fe20003f06270 */
[----:B------:R3:W-:Y:S02]  /*46a70*/  @P4 STG.E [R8.64], R133 ;  /* 0x0000008508004986 */ /* 0x0007e4000c101908 */
[----:B------:R-:W-:-:S02]  /*46a80*/  IMAD.WIDE R12, R17, 0x4, R6 ;  /* 0x00000004110c7825 */ /* 0x000fc400078e0206 */
[----:B------:R4:W-:Y:S02]  /*46a90*/  @P6 STG.E [R10.64], R153 ;  /* 0x000000990a006986 */ /* 0x0009e4000c101908 */
[----:B-1----:R-:W-:Y:S01]  /*46aa0*/  IMAD.WIDE R14, R17, 0x4, R4 ;  /* 0x00000004110e7825 */ /* 0x002fe200078e0204 */
[----:B------:R-:W-:-:S03]  /*46ab0*/  ISETP.LT.AND P6, PT, R191, c[0x0][0x178], !P3 ;  /* 0x00005e00bf007a0c */ /* 0x000fc60005fc1270 */
[----:B------:R-:W-:Y:S01]  /*46ac0*/  IMAD.WIDE R16, R19, 0x4, R30 ;  /* 0x0000000413107825 */ /* 0x000fe200078e021e */
[----:B------:R-:W-:Y:S01]  /*46ad0*/  ISETP.LT.AND P4, PT, R247, c[0x0][0x178], !P3 ;  /* 0x00005e00f7007a0c */ /* 0x000fe20005f81270 */
[----:B------:R1:W-:Y:S01]  /*46ae0*/  @P2 STG.E [R12.64], R165 ;  /* 0x000000a50c002986 */ /* 0x0003e2000c101908 */
[----:B------:R-:W-:Y:S02]  /*46af0*/  ISETP.LT.AND P3, PT, R246, c[0x0][0x178], !P3 ;  /* 0x00005e00f6007a0c */ /* 0x000fe40005f61270 */
[----:B------:R-:W-:Y:S01]  /*46b00*/  ISETP.LT.AND P2, PT, R211, c[0x0][0x178], !P0 ;  /* 0x00005e00d3007a0c */ /* 0x000fe20004741270 */
[----:B------:R1:W-:Y:S01]  /*46b10*/  @P1 STG.E [R14.64], R177 ;  /* 0x000000b10e001986 */ /* 0x0003e2000c101908 */
[----:B------:R-:W-:-:S03]  /*46b20*/  IADD3 R21, R19, c[0x0][0x198], RZ ;  /* 0x0000660013157a10 */ /* 0x000fc60007ffe0ff */
[----:B------:R1:W-:Y:S01]  /*46b30*/  @P5 STG.E [R16.64], R128 ;  /* 0x0000008010005986 */ /* 0x0003e2000c101908 */
[----:B------:R-:W-:Y:S01]  /*46b40*/  ISETP.LT.AND P5, PT, R191, c[0x0][0x178], !P0 ;  /* 0x00005e00bf007a0c */ /* 0x000fe200047a1270 */
[----:B--2---:R-:W-:Y:S01]  /*46b50*/  IMAD.WIDE R2, R19, 0x4, R28 ;  /* 0x0000000413027825 */ /* 0x004fe200078e021c */
[----:B------:R-:W-:-:S03]  /*46b60*/  IADD3 R18, R195, 0x66, RZ ;  /* 0x00000066c3127810 */ /* 0x000fc60007ffe0ff */
[C---:B---3--:R-:W-:Y:S01]  /*46b70*/  IMAD.WIDE R8, R19.reuse, 0x4, R6 ;  /* 0x0000000413087825 */ /* 0x048fe200078e0206 */
[----:B------:R2:W-:Y:S03]  /*46b80*/  @P6 STG.E [R2.64], R140 ;  /* 0x0000008c02006986 */ /* 0x0005e6000c101908 */
[----:B----4-:R-:W-:Y:S01]  /*46b90*/  IMAD.WIDE R10, R19, 0x4, R4 ;  /* 0x00000004130a7825 */ /* 0x010fe200078e0204 */
[----:B------:R-:W-:-:S03]  /*46ba0*/  ISETP.GE.AND P1, PT, R18, c[0x0][0x17c], PT ;  /* 0x00005f0012007a0c */ /* 0x000fc60003f26270 */
[C---:B-1----:R-:W-:Y:S01]  /*46bb0*/  IMAD.WIDE R12, R21.reuse, 0x4, R30 ;  /* 0x00000004150c7825 */ /* 0x042fe200078e021e */
[----:B------:R1:W-:Y:S03]  /*46bc0*/  @P4 STG.E [R8.64], R160 ;  /* 0x000000a008004986 */ /* 0x0003e6000c101908 */
[----:B------:R-:W-:Y:S01]  /*46bd0*/  IMAD.WIDE R14, R21, 0x4, R28 ;  /* 0x00000004150e7825 */ /* 0x000fe200078e021c */
[----:B------:R-:W-:Y:S01]  /*46be0*/  ISETP.LT.AND P6, PT, R247, c[0x0][0x178], !P0 ;  /* 0x00005e00f7007a0c */ /* 0x000fe200047c1270 */
[----:B------:R3:W-:Y:S01]  /*46bf0*/  @P3 STG.E [R10.64], R180 ;  /* 0x000000b40a003986 */ /* 0x0007e2000c101908 */
[----:B------:R-:W-:-:S03]  /*46c00*/  ISETP.LT.AND P0, PT, R246, c[0x0][0x178], !P0 ;  /* 0x00005e00f6007a0c */ /* 0x000fc60004701270 */
[----:B------:R4:W-:Y:S01]  /*46c10*/  @P2 STG.E [R12.64], R129 ;  /* 0x000000810c002986 */ /* 0x0009e2000c101908 */
[----:B------:R-:W-:-:S03]  /*46c20*/  ISETP.LT.AND P3, PT, R191, c[0x0][0x178], !P1 ;  /* 0x00005e00bf007a0c */ /* 0x000fc60004f61270 */
[----:B------:R1:W-:Y:S01]  /*46c30*/  @P5 STG.E [R14.64], R141 ;  /* 0x0000008d0e005986 */ /* 0x0003e2000c101908 */
[----:B------:R-:W-:Y:S02]  /*46c40*/  ISETP.LT.AND P5, PT, R211, c[0x0][0x178], !P1 ;  /* 0x00005e00d3007a0c */ /* 0x000fe40004fa1270 */
[----:B------:R-:W-:Y:S02]  /*46c50*/  IADD3 R16, R195, 0x67, RZ ;  /* 0x00000067c3107810 */ /* 0x000fe40007ffe0ff */
[----:B------:R-:W-:Y:S02]  /*46c60*/  ISETP.LT.AND P2, PT, R247, c[0x0][0x178], !P1 ;  /* 0x00005e00f7007a0c */ /* 0x000fe40004f41270 */
[C---:B------:R-:W-:Y:S01]  /*46c70*/  IADD3 R19, R21.reuse, c[0x0][0x198], RZ ;  /* 0x0000660015137a10 */ /* 0x040fe20007ffe0ff */
[C---:B--2---:R-:W-:Y:S01]  /*46c80*/  IMAD.WIDE R2, R21.reuse, 0x4, R6 ;  /* 0x0000000415027825 */ /* 0x044fe200078e0206 */
[----:B------:R-:W-:Y:S02]  /*46c90*/  ISETP.LT.AND P1, PT, R246, c[0x0][0x178], !P1 ;  /* 0x00005e00f6007a0c */ /* 0x000fe40004f21270 */
[----:B------:R-:W-:Y:S01]  /*46ca0*/  ISETP.GE.AND P4, PT, R16, c[0x0][0x17c], PT ;  /* 0x00005f0010007a0c */ /* 0x000fe20003f86270 */
[----:B-1----:R-:W-:Y:S01]  /*46cb0*/  IMAD.WIDE R8, R21, 0x4, R4 ;  /* 0x0000000415087825 */ /* 0x002fe200078e0204 */
[----:B------:R-:W-:Y:S01]  /*46cc0*/  IADD3 R16, R195, 0x68, RZ ;  /* 0x00000068c3107810 */ /* 0x000fe20007ffe0ff */
[----:B------:R1:W-:Y:S02]  /*46cd0*/  @P6 STG.E [R2.64], R161 ;  /* 0x000000a102006986 */ /* 0x0003e4000c101908 */
[----:B---3--:R-:W-:Y:S01]  /*46ce0*/  IMAD.WIDE R10, R19, 0x4, R30 ;  /* 0x00000004130a7825 */ /* 0x008fe200078e021e */
[----:B------:R-:W-:-:S03]  /*46cf0*/  ISETP.GE.AND P6, PT, R16, c[0x0][0x17c], PT ;  /* 0x00005f0010007a0c */ /* 0x000fc60003fc6270 */
[C---:B----4-:R-:W-:Y:S01]  /*46d00*/  IMAD.WIDE R12, R19.reuse, 0x4, R28 ;  /* 0x00000004130c7825 */ /* 0x050fe200078e021c */
[----:B------:R2:W-:Y:S03]  /*46d10*/  @P0 STG.E [R8.64], R181 ;  /* 0x000000b508000986 */ /* 0x0005e6000c101908 */
[C---:B------:R-:W-:Y:S01]  /*46d20*/  IMAD.WIDE R14, R19.reuse, 0x4, R6 ;  /* 0x00000004130e7825 */ /* 0x040fe200078e0206 */
        /* <DEDUP_REMOVED lines=8> */
[----:B------:R-:W-:Y:S02]  /*46db0*/  IADD3 R19, R19, c[0x0][0x198], RZ ;  /* 0x0000660013137a10 */ /* 0x000fe40007ffe0ff */
[----:B------:R-:W-:Y:S02]  /*46dc0*/  ISETP.LT.AND P4, PT, R246, c[0x0][0x178], !P4 ;  /* 0x00005e00f6007a0c */ /* 0x000fe40006781270 */
[----:B------:R-:W-:Y:S01]  /*46dd0*/  ISETP.LT.AND P5, PT, R211, c[0x0][0x178], !P6 ;  /* 0x00005e00d3007a0c */ /* 0x000fe200077a1270 */
[C---:B-1----:R-:W-:Y:S01]  /*46de0*/  IMAD.WIDE R2, R19.reuse, 0x4, R30 ;  /* 0x0000000413027825 */ /* 0x042fe200078e021e */
[----:B------:R-:W-:Y:S02]  /*46df0*/  IADD3 R21, R19, c[0x0][0x198], RZ ;  /* 0x0000660013157a10 */ /* 0x000fe40007ffe0ff */
[----:B------:R-:W-:Y:S01]  /*46e00*/  IADD3 R18, R195, 0x69, RZ ;  /* 0x00000069c3127810 */ /* 0x000fe20007ffe0ff */
[C---:B--2---:R-:W-:Y:S01]  /*46e10*/  IMAD.WIDE R8, R19.reuse, 0x4, R28 ;  /* 0x0000000413087825 */ /* 0x044fe200078e021c */
[----:B------:R1:W-:Y:S03]  /*46e20*/  @P2 STG.E [R2.64], R125 ;  /* 0x0000007d02002986 */ /* 0x0003e6000c101908 */
[----:B---3--:R-:W-:Y:S01]  /*46e30*/  IMAD.WIDE R10, R19, 0x4, R6 ;  /* 0x00000004130a7825 */ /* 0x008fe200078e0206 */
[----:B------:R-:W-:-:S03]  /*46e40*/  ISETP.GE.AND P0, PT, R18, c[0x0][0x17c], PT ;  /* 0x00005f0012007a0c */ /* 0x000fc60003f06270 */
[----:B----4-:R-:W-:Y:S01]  /*46e50*/  IMAD.WIDE R12, R19, 0x4, R4 ;  /* 0x00000004130c7825 */ /* 0x010fe200078e0204 */
[----:B------:R2:W-:Y:S03]  /*46e60*/  @P3 STG.E [R8.64], R145 ;  /* 0x0000009108003986 */ /* 0x0005e6000c101908 */
[----:B------:R-:W-:Y:S01]  /*46e70*/  IMAD.WIDE R14, R21, 0x4, R30 ;  /* 0x00000004150e7825 */ /* 0x000fe200078e021e */
[----:B------:R3:W-:Y:S01]  /*46e80*/  @P1 STG.E [R10.64], R157 ;  /* 0x0000009d0a001986 */ /* 0x0007e2000c101908 */
[----:B------:R-:W-:Y:S02]  /*46e90*/  ISETP.LT.AND P2, PT, R191, c[0x0][0x178], !P6 ;  /* 0x00005e00bf007a0c */ /* 0x000fe40007741270 */
[----:B------:R-:W-:Y:S01]  /*46ea0*/  ISETP.LT.AND P3, PT, R247, c[0x0][0x178], !P6 ;  /* 0x00005e00f7007a0c */ /* 0x000fe20007761270 */
[----:B------:R4:W-:Y:S01]  /*46eb0*/  @P4 STG.E [R12.64], R173 ;  /* 0x000000ad0c004986 */ /* 0x0009e2000c101908 */
[----:B------:R-:W-:-:S03]  /*46ec0*/  ISETP.LT.AND P6, PT, R246, c[0x0][0x178], !P6 ;  /* 0x00005e00f6007a0c */ /* 0x000fc600077c1270 */
[----:B------:R3:W-:Y:S01]  /*46ed0*/  @P5 STG.E [R14.64], R138 ;  /* 0x0000008a0e005986 */ /* 0x0007e2000c101908 */
        /* <DEDUP_REMOVED lines=15> */
[----:B------:R4:W-:Y:S01]  /*46fd0*/  @P5 STG.E [R12.64], R139 ;  /* 0x0000008b0c005986 */ /* 0x0009e2000c101908 */
[----:B------:R-:W-:Y:S01]  /*46fe0*/  ISETP.LT.AND P2, PT, R211, c[0x0][0x178], !P1 ;  /* 0x00005e00d3007a0c */ /* 0x000fe20004f41270 */
[----:B-1----:R-:W-:Y:S02]  /*46ff0*/  IMAD.WIDE R2, R19, 0x4, R6 ;  /* 0x0000000413027825 */ /* 0x002fe400078e0206 */
[----:B------:R1:W-:Y:S01]  /*47000*/  @P4 STG.E [R14.64], R151 ;  /* 0x000000970e004986 */ /* 0x0003e2000c101908 */
[----:B------:R-:W-:Y:S01]  /*47010*/  ISETP.LT.AND P4, PT, R191, c[0x0][0x178], !P1 ;  /* 0x00005e00bf007a0c */ /* 0x000fe20004f81270 */
[----:B--2---:R-:W-:Y:S01]  /*47020*/  IMAD.WIDE R8, R19, 0x4, R4 ;  /* 0x0000000413087825 */ /* 0x004fe200078e0204 */
[----:B------:R-:W-:Y:S02]  /*47030*/  ISETP.LT.AND P6, PT, R247, c[0x0][0x178], !P1 ;  /* 0x00005e00f7007a0c */ /* 0x000fe40004fc1270 */
[----:B------:R-:W-:-:S02]  /*47040*/  IADD3 R19, R19, c[0x0][0x198], RZ ;  /* 0x0000660013137a10 */ /* 0x000fc40007ffe0ff */
[----:B------:R-:W-:-:S03]  /*47050*/  IADD3 R17, R195, 0x6b, RZ ;  /* 0x0000006bc3117810 */ /* 0x000fc60007ffe0ff */
[----:B---3--:R-:W-:Y:S01]  /*47060*/  IMAD.WIDE R10, R19, 0x4, R30 ;  /* 0x00000004130a7825 */ /* 0x008fe200078e021e */
[----:B------:R-:W-:Y:S01]  /*47070*/  ISETP.GE.AND P5, PT, R17, c[0x0][0x17c], PT ;  /* 0x00005f0011007a0c */ /* 0x000fe20003fa6270 */
[----:B------:R2:W-:Y:S02]  /*47080*/  @P3 STG.E [R2.64], R171 ;  /* 0x000000ab02003986 */ /* 0x0005e4000c101908 */
[C---:B----4-:R-:W-:Y:S01]  /*47090*/  IMAD.WIDE R12, R19.reuse, 0x4, R28 ;  /* 0x00000004130c7825 */ /* 0x050fe200078e021c */
[----:B------:R-:W-:Y:S01]  /*470a0*/  ISETP.LT.AND P1, PT, R246, c[0x0][0x178], !P1 ;  /* 0x00005e00f6007a0c */ /* 0x000fe20004f21270 */
[----:B------:R3:W-:Y:S02]  /*470b0*/  @P0 STG.E [R8.64], R187 ;  /* 0x000000bb08000986 */ /* 0x0007e4000c101908 */
[----:B-1----:R-:W-:Y:S01]  /*470c0*/  IMAD.WIDE R14, R19, 0x4, R6 ;  /* 0x00000004130e7825 */ /* 0x002fe200078e0206 */
[----:B------:R-:W-:Y:S01]  /*470d0*/  ISETP.LT.AND P0, PT, R211, c[0x0][0x178], !P5 ;  /* 0x00005e00d3007a0c */ /* 0x000fe20006f01270 */
[----:B------:R1:W-:Y:S01]  /*470e0*/  @P2 STG.E [R10.64], R134 ;  /* 0x000000860a002986 */ /* 0x0003e2000c101908 */
[----:B------:R-:W-:-:S03]  /*470f0*/  IADD3 R17, R19, c[0x0][0x198], RZ ;  /* 0x0000660013117a10 */ /* 0x000fc60007ffe0ff */
[----:B------:R4:W-:Y:S01]  /*47100*/  @P4 STG.E [R12.64], R154 ;  /* 0x0000009a0c004986 */ /* 0x0009e2000c101908 */
[----:B------:R-:W-:-:S03]  /*47110*/  ISETP.LT.AND P4, PT, R191, c[0x0][0x178], !P5 ;  /* 0x00005e00bf007a0c */ /* 0x000fc60006f81270 */
[----:B------:R4:W-:Y:S01]  /*47120*/  @P6 STG.E [R14.64], R166 ;  /* 0x000000a60e006986 */ /* 0x0009e2000c101908 */
[----:B------:R-:W-:Y:S01]  /*47130*/  ISETP.LT.AND P6, PT, R247, c[0x0][0x178], !P5 ;  /* 0x00005e00f7007a0c */ /* 0x000fe20006fc1270 */
[----:B--2---:R-:W-:Y:S01]  /*47140*/  IMAD.WIDE R2, R19, 0x4, R4 ;  /* 0x0000000413027825 */ /* 0x004fe200078e0204 */
[----:B------:R-:W-:Y:S02]  /*47150*/  IADD3 R16, R195, 0x6c, RZ ;  /* 0x0000006cc3107810 */ /* 0x000fe40007ffe0ff */
[----:B------:R-:W-:Y:S01]  /*47160*/  ISETP.LT.AND P5, PT, R246, c[0x0][0x178], !P5 ;  /* 0x00005e00f6007a0c */ /* 0x000fe20006fa1270 */
[----:B---3--:R-:W-:Y:S01]  /*47170*/  IMAD.WIDE R8, R17, 0x4, R30 ;  /* 0x0000000411087825 */ /* 0x008fe200078e021e */
[----:B------:R-:W-:-:S03]  /*47180*/  ISETP.GE.AND P3, PT, R16, c[0x0][0x17c], PT ;  /* 0x00005f0010007a0c */ /* 0x000fc60003f66270 */
[----:B-1----:R-:W-:Y:S01]  /*47190*/  IMAD.WIDE R10, R17, 0x4, R28 ;  /* 0x00000004110a7825 */ /* 0x002fe200078e021c */
[----:B------:R-:W-:Y:S01]  /*471a0*/  IADD3 R16, R195, 0x6d, RZ ;  /* 0x0000006dc3107810 */ /* 0x000fe20007ffe0ff */
[----:B------:R1:W-:Y:S02]  /*471b0*/  @P1 STG.E [R2.64], R178 ;  /* 0x000000b202001986 */ /* 0x0003e4000c101908 */
[----:B----4-:R-:W-:Y:S01]  /*471c0*/  IMAD.WIDE R12, R17, 0x4, R6 ;  /* 0x00000004110c7825 */ /* 0x010fe200078e0206 */
[----:B------:R-:W-:Y:S01]  /*471d0*/  ISETP.LT.AND P1, PT, R211, c[0x0][0x178], !P3 ;  /* 0x00005e00d3007a0c */ /* 0x000fe20005f21270 */
[----:B------:R2:W-:Y:S02]  /*471e0*/  @P0 STG.E [R8.64], R135 ;  /* 0x0000008708000986 */ /* 0x0005e4000c101908 */
[----:B------:R-:W-:Y:S02]  /*471f0*/  IMAD.WIDE R14, R17, 0x4, R4 ;  /* 0x00000004110e7825 */ /* 0x000fe400078e0204 */
[----:B------:R3:W-:Y:S01]  /*47200*/  @P4 STG.E [R10.64], R155 ;  /* 0x0000009b0a004986 */ /* 0x0007e2000c101908 */
[----:B------:R-:W-:-:S02]  /*47210*/  ISETP.LT.AND P4, PT, R191, c[0x0][0x178], !P3 ;  /* 0x00005e00bf007a0c */ /* 0x000fc40005f81270 */
[----:B------:R-:W-:Y:S01]  /*47220*/  ISETP.GE.AND P2, PT, R16, c[0x0][0x17c], PT ;  /* 0x00005f0010007a0c */ /* 0x000fe20003f46270 */
[----:B------:R4:W-:Y:S01]  /*47230*/  @P6 STG.E [R12.64], R167 ;  /* 0x000000a70c006986 */ /* 0x0009e2000c101908 */
[----:B------:R-:W-:Y:S02]  /*47240*/  ISETP.LT.AND P6, PT, R247, c[0x0][0x178], !P3 ;  /* 0x00005e00f7007a0c */ /* 0x000fe40005fc1270 */
[----:B------:R-:W-:Y:S01]  /*47250*/  IADD3 R19, R17, c[0x0][0x198], RZ ;  /* 0x0000660011137a10 */ /* 0x000fe20007ffe0ff */
[----:B------:R-:W4:Y:S01]  /*47260*/  S2R R245, SR_TID.X ;  /* 0x0000000000f57919 */ /* 0x000f220000002100 */
[----:B------:R-:W-:-:S03]  /*47270*/  ISETP.LT.AND P3, PT, R246, c[0x0][0x178], !P3 ;  /* 0x00005e00f6007a0c */ /* 0x000fc60005f61270 */
[----:B------:R4:W-:Y:S01]  /*47280*/  @P5 STG.E [R14.64], R179 ;  /* 0x000000b30e005986 */ /* 0x0009e2000c101908 */
[----:B------:R-:W-:Y:S01]  /*47290*/  ISETP.LT.AND P5, PT, R211, c[0x0][0x178], !P2 ;  /* 0x00005e00d3007a0c */ /* 0x000fe200057a1270 */
[C---:B-1----:R-:W-:Y:S01]  /*472a0*/  IMAD.WIDE R2, R19.reuse, 0x4, R30 ;  /* 0x0000000413027825 */ /* 0x042fe200078e021e */
[----:B------:R-:W-:-:S03]  /*472b0*/  IADD3 R21, R19, c[0x0][0x198], RZ ;  /* 0x0000660013157a10 */ /* 0x000fc60007ffe0ff */
[----:B--2---:R-:W-:Y:S01]  /*472c0*/  IMAD.WIDE R8, R19, 0x4, R28 ;  /* 0x0000000413087825 */ /* 0x004fe200078e021c */
[----:B------:R-:W-:-:S03]  /*472d0*/  IADD3 R16, R195, 0x6e, RZ ;  /* 0x0000006ec3107810 */ /* 0x000fc60007ffe0ff */
[C---:B---3--:R-:W-:Y:S01]  /*472e0*/  IMAD.WIDE R10, R19.reuse, 0x4, R6 ;  /* 0x00000004130a7825 */ /* 0x048fe200078e0206 */
[----:B------:R1:W-:Y:S03]  /*472f0*/  @P1 STG.E [R2.64], R130 ;  /* 0x0000008202001986 */ /* 0x0003e6000c101908 */
[----:B----4-:R-:W-:Y:S01]  /*47300*/  IMAD.WIDE R12, R19, 0x4, R4 ;  /* 0x00000004130c7825 */ /* 0x010fe200078e0204 */
[----:B------:R-:W-:Y:S01]  /*47310*/  @P4 STG.E [R8.64], R142 ;  /* 0x0000008e08004986 */ /* 0x000fe2000c101908 */
[----:B------:R-:W-:Y:S02]  /*47320*/  ISETP.GE.AND P0, PT, R16, c[0x0][0x17c], PT ;  /* 0x00005f0010007a0c */ /* 0x000fe40003f06270 */
[----:B------:R-:W-:Y:S01]  /*47330*/  IMAD.WIDE R14, R21, 0x4, R30 ;  /* 0x00000004150e7825 */ /* 0x000fe200078e021e */
[----:B------:R-:W-:Y:S01]  /*47340*/  @P6 STG.E [R10.64], R162 ;  /* 0x000000a20a006986 */ /* 0x000fe2000c101908 */
[----:B------:R-:W-:-:S03]  /*47350*/  ISETP.LT.AND P4, PT, R191, c[0x0][0x178], !P2 ;  /* 0x00005e00bf007a0c */ /* 0x000fc60005781270 */
[----:B------:R2:W-:Y:S01]  /*47360*/  @P3 STG.E [R12.64], R182 ;  /* 0x000000b60c003986 */ /* 0x0005e2000c101908 */
[----:B------:R-:W-:Y:S02]  /*47370*/  ISETP.LT.AND P3, PT, R247, c[0x0][0x178], !P2 ;  /* 0x00005e00f7007a0c */ /* 0x000fe40005761270 */
[----:B------:R-:W-:Y:S01]  /*47380*/  ISETP.LT.AND P2, PT, R246, c[0x0][0x178], !P2 ;  /* 0x00005e00f6007a0c */ /* 0x000fe20005741270 */
[----:B------:R3:W-:Y:S01]  /*47390*/  @P5 STG.E [R14.64], R131 ;  /* 0x000000830e005986 */ /* 0x0007e2000c101908 */
[----:B------:R-:W-:Y:S02]  /*473a0*/  ISETP.LT.AND P6, PT, R211, c[0x0][0x178], !P0 ;  /* 0x00005e00d3007a0c */ /* 0x000fe400047c1270 */
[----:B------:R-:W-:Y:S02]  /*473b0*/  IADD3 R16, R195, 0x6f, RZ ;  /* 0x0000006fc3107810 */ /* 0x000fe40007ffe0ff */
[C---:B------:R-:W-:Y:S01]  /*473c0*/  IADD3 R23, R21.reuse, c[0x0][0x198], RZ ;  /* 0x0000660015177a10 */ /* 0x040fe20007ffe0ff */
[----:B-1----:R-:W-:Y:S01]  /*473d0*/  IMAD.WIDE R2, R21, 0x4, R28 ;  /* 0x0000000415027825 */ /* 0x002fe200078e021c */
[----:B------:R-:W-:Y:S01]  /*473e0*/  ISETP.LT.AND P5, PT, R191, c[0x0][0x178], !P0 ;  /* 0x00005e00bf007a0c */ /* 0x000fe200047a1270 */
[----:B------:R-:W1:Y:S01]  /*473f0*/  LDS.128 R8, [R0] ;  /* 0x0000000000087984 */ /* 0x000e620000000c00 */
[----:B------:R-:W-:Y:S01]  /*47400*/  ISETP.GE.AND P1, PT, R16, c[0x0][0x17c], PT ;  /* 0x00005f0010007a0c */ /* 0x000fe20003f26270 */
[----:B------:R-:W-:Y:S01]  /*47410*/  IMAD.WIDE R16, R21, 0x4, R6 ;  /* 0x0000000415107825 */ /* 0x000fe200078e0206 */
[----:B------:R-:W-:-:S03]  /*47420*/  LOP3.LUT R22, R245, 0x7f, RZ, 0xc0, !PT ;  /* 0x0000007ff5167812 */ /* 0x000fc600078ec0ff */
[----:B------:R-:W-:Y:S01]  /*47430*/  IMAD.WIDE R18, R21, 0x4, R4 ;  /* 0x0000000415127825 */ /* 0x000fe200078e0204 */
[----:B------:R4:W-:Y:S03]  /*47440*/  @P4 STG.E [R2.64], R143 ;  /* 0x0000008f02004986 */ /* 0x0009e6000c101908 */
[C---:B--2---:R-:W-:Y:S01]  /*47450*/  IMAD.WIDE R12, R23.reuse, 0x4, R30 ;  /* 0x00000004170c7825 */ /* 0x044fe200078e021e */
[----:B------:R2:W-:Y:S03]  /*47460*/  @P3 STG.E [R16.64], R163 ;  /* 0x000000a310003986 */ /* 0x0005e6000c101908 */
[----:B---3--:R-:W-:Y:S01]  /*47470*/  IMAD.WIDE R14, R23, 0x4, R28 ;  /* 0x00000004170e7825 */ /* 0x008fe200078e021c */
[----:B------:R3:W-:Y:S01]  /*47480*/  @P2 STG.E [R18.64], R183 ;  /* 0x000000b712002986 */ /* 0x0007e2000c101908 */
[----:B------:R-:W-:-:S02]  /*47490*/  ISETP.LT.AND P3, PT, R247, c[0x0][0x178], !P0 ;  /* 0x00005e00f7007a0c */ /* 0x000fc40004761270 */
[----:B------:R-:W-:Y:S01]  /*474a0*/  IMAD.SHL.U32 R245, R245, 0x400, RZ ;  /* 0x00000400f5f57824 */ /* 0x000fe200078e00ff */
[----:B------:R1:W-:Y:S01]  /*474b0*/  @P6 STG.E [R12.64], R126 ;  /* 0x0000007e0c006986 */ /* 0x0003e2000c101908 */
[----:B------:R-:W-:Y:S02]  /*474c0*/  ISETP.LT.AND P0, PT, R246, c[0x0][0x178], !P0 ;  /* 0x00005e00f6007a0c */ /* 0x000fe40004701270 */
[----:B------:R-:W-:Y:S01]  /*474d0*/  ISETP.LT.AND P2, PT, R211, c[0x0][0x178], !P1 ;  /* 0x00005e00d3007a0c */ /* 0x000fe20004f41270 */
[----:B------:R1:W-:Y:S01]  /*474e0*/  @P5 STG.E [R14.64], R146 ;  /* 0x000000920e005986 */ /* 0x0003e2000c101908 */
[----:B------:R-:W-:Y:S02]  /*474f0*/  ISETP.LT.AND P5, PT, R191, c[0x0][0x178], !P1 ;  /* 0x00005e00bf007a0c */ /* 0x000fe40004fa1270 */
[----:B------:R-:W-:Y:S02]  /*47500*/  LOP3.LUT R245, R245, 0x1800, RZ, 0xc0, !PT ;  /* 0x00001800f5f57812 */ /* 0x000fe400078ec0ff */
[----:B------:R-:W-:-:S02]  /*47510*/  ISETP.LT.AND P6, PT, R247, c[0x0][0x178], !P1 ;  /* 0x00005e00f7007a0c */ /* 0x000fc40004fc1270 */
[C---:B------:R-:W-:Y:S01]  /*47520*/  IADD3 R21, R23.reuse, c[0x0][0x198], RZ ;  /* 0x0000660017157a10 */ /* 0x040fe20007ffe0ff */
[----:B----4-:R-:W-:-:S04]  /*47530*/  IMAD.WIDE R2, R23, 0x4, R6 ;  /* 0x0000000417027825 */ /* 0x010fc800078e0206 */
[----:B------:R-:W-:Y:S02]  /*47540*/  IMAD R245, R22, 0x10, R245 ;  /* 0x0000001016f57824 */ /* 0x000fe400078e02f5 */
[----:B--2---:R-:W-:Y:S01]  /*47550*/  IMAD.WIDE R16, R23, 0x4, R4 ;  /* 0x0000000417107825 */ /* 0x004fe200078e0204 */
[----:B------:R-:W-:Y:S03]  /*47560*/  @P3 STG.E [R2.64], R158 ;  /* 0x0000009e02003986 */ /* 0x000fe6000c101908 */
[----:B---3--:R-:W-:Y:S01]  /*47570*/  IMAD.WIDE R18, R21, 0x4, R30 ;  /* 0x0000000415127825 */ /* 0x008fe200078e021e */
[----:B------:R-:W-:-:S03]  /*47580*/  LOP3.LUT R245, R245, 0x20, RZ, 0x3c, !PT ;  /* 0x00000020f5f57812 */ /* 0x000fc600078e3cff */
[C---:B-1----:R-:W-:Y:S01]  /*47590*/  IMAD.WIDE R12, R21.reuse, 0x4, R28 ;  /* 0x00000004150c7825 */ /* 0x042fe200078e021c */
[----:B------:R-:W-:Y:S03]  /*475a0*/  @P0 STG.E [R16.64], R174 ;  /* 0x000000ae10000986 */ /* 0x000fe6000c101908 */
[----:B------:R-:W-:Y:S01]  /*475b0*/  IMAD.WIDE R14, R21, 0x4, R6 ;  /* 0x00000004150e7825 */ /* 0x000fe200078e0206 */
[----:B------:R-:W-:Y:S04]  /*475c0*/  @P2 STG.E [R18.64], R127 ;  /* 0x0000007f12002986 */ /* 0x000fe8000c101908 */
[----:B------:R-:W-:Y:S01]  /*475d0*/  @P5 STG.E [R12.64], R147 ;  /* 0x000000930c005986 */ /* 0x000fe2000c101908 */
[----:B------:R-:W-:-:S03]  /*475e0*/  IADD3 R20, R195, 0x70, RZ ;  /* 0x00000070c3147810 */ /* 0x000fc60007ffe0ff */
[----:B------:R-:W-:Y:S04]  /*475f0*/  @P6 STG.E [R14.64], R159 ;  /* 0x0000009f0e006986 */ /* 0x000fe8000c101908 */
[----:B------:R1:W2:Y:S01]  /*47600*/  LDS.128 R12, [R245] ;  /* 0x00000000f50c7984 */ /* 0x0002a20000000c00 */
[----:B------:R-:W-:-:S03]  /*47610*/  ISETP.GE.AND P4, PT, R20, c[0x0][0x17c], PT ;  /* 0x00005f0014007a0c */ /* 0x000fc60003f86270 */
[----:B-1----:R-:W1:Y:S01]  /*47620*/  S2R R245, SR_TID.X ;  /* 0x0000000000f57919 */ /* 0x002e620000002100 */
[C---:B------:R-:W-:Y:S02]  /*47630*/  ISETP.LT.AND P1, PT, R246.reuse, c[0x0][0x178], !P1 ;  /* 0x00005e00f6007a0c */ /* 0x040fe40004f21270 */
[----:B------:R-:W-:Y:S02]  /*47640*/  ISETP.LT.AND P0, PT, R211, c[0x0][0x178], !P4 ;  /* 0x00005e00d3007a0c */ /* 0x000fe40006701270 */
[----:B------:R-:W-:Y:S02]  /*47650*/  ISETP.LT.AND P5, PT, R191, c[0x0][0x178], !P4 ;  /* 0x00005e00bf007a0c */ /* 0x000fe400067a1270 */
[----:B------:R-:W-:Y:S02]  /*47660*/  ISETP.LT.AND P6, PT, R247, c[0x0][0x178], !P4 ;  /* 0x00005e00f7007a0c */ /* 0x000fe400067c1270 */
[----:B------:R-:W-:Y:S02]  /*47670*/  IADD3 R25, R21, c[0x0][0x198], RZ ;  /* 0x0000660015197a10 */ /* 0x000fe40007ffe0ff */
[----:B------:R-:W-:-:S02]  /*47680*/  ISETP.LT.AND P4, PT, R246, c[0x0][0x178], !P4 ;  /* 0x00005e00f6007a0c */ /* 0x000fc40006781270 */
[----:B------:R-:W-:Y:S01]  /*47690*/  IADD3 R20, R195, 0x71, RZ ;  /* 0x00000071c3147810 */ /* 0x000fe20007ffe0ff */
[----:B------:R-:W-:-:S03]  /*476a0*/  IMAD.WIDE R2, R21, 0x4, R4 ;  /* 0x0000000415027825 */ /* 0x000fc600078e0204 */
[----:B------:R-:W-:Y:S01]  /*476b0*/  ISETP.GE.AND P3, PT, R20, c[0x0][0x17c], PT ;  /* 0x00005f0014007a0c */ /* 0x000fe20003f66270 */
[C---:B------:R-:W-:Y:S01]  /*476c0*/  IMAD.WIDE R16, R25.reuse, 0x4, R30 ;  /* 0x0000000419107825 */ /* 0x040fe200078e021e */
[----:B------:R3:W-:Y:S03]  /*476d0*/  @P1 STG.E [R2.64], R175 ;  /* 0x000000af02001986 */ /* 0x0007e6000c101908 */
[C---:B------:R-:W-:Y:S01]  /*476e0*/  IMAD.WIDE R18, R25.reuse, 0x4, R28 ;  /* 0x0000000419127825 */ /* 0x040fe200078e021c */
[----:B------:R4:W-:Y:S03]  /*476f0*/  @P0 STG.E [R16.64], R200 ;  /* 0x000000c810000986 */ /* 0x0009e6000c101908 */
[C---:B------:R-:W-:Y:S01]  /*47700*/  IMAD.WIDE R20, R25.reuse, 0x4, R6 ;  /* 0x0000000419147825 */ /* 0x040fe200078e0206 */
[----:B------:R-:W-:Y:S03]  /*47710*/  @P5 STG.E [R18.64], R216 ;  /* 0x000000d812005986 */ /* 0x000fe6000c101908 */
[----:B------:R-:W-:Y:S01]  /*47720*/  IMAD.WIDE R22, R25, 0x4, R4 ;  /* 0x0000000419167825 */ /* 0x000fe200078e0204 */
[----:B------:R-:W-:Y:S01]  /*47730*/  ISETP.LT.AND P0, PT, R211, c[0x0][0x178], !P3 ;  /* 0x00005e00d3007a0c */ /* 0x000fe20005f01270 */
[----:B------:R2:W-:Y:S01]  /*47740*/  @P6 STG.E [R20.64], R220 ;  /* 0x000000dc14006986 */ /* 0x0005e2000c101908 */
[----:B-1----:R-:W-:-:S02]  /*47750*/  LOP3.LUT R26, R245, 0x7f, RZ, 0xc0, !PT ;  /* 0x0000007ff51a7812 */ /* 0x002fc400078ec0ff */
[----:B------:R-:W-:Y:S01]  /*47760*/  ISETP.LT.AND P5, PT, R191, c[0x0][0x178], !P3 ;  /* 0x00005e00bf007a0c */ /* 0x000fe20005fa1270 */
[----:B------:R1:W-:Y:S01]  /*47770*/  @P4 STG.E [R22.64], R8 ;  /* 0x0000000816004986 */ /* 0x0003e2000c101908 */
[----:B------:R-:W-:Y:S02]  /*47780*/  SHF.L.U32 R245, R245, 0xa, RZ ;  /* 0x0000000af5f57819 */ /* 0x000fe400000006ff */
[----:B------:R-:W-:Y:S02]  /*47790*/  ISETP.LT.AND P4, PT, R247, c[0x0][0x178], !P3 ;  /* 0x00005e00f7007a0c */ /* 0x000fe40005f81270 */
[----:B------:R-:W-:Y:S02]  /*477a0*/  IADD3 R25, R25, c[0x0][0x198], RZ ;  /* 0x0000660019197a10 */ /* 0x000fe40007ffe0ff */
[----:B------:R-:W-:Y:S02]  /*477b0*/  LOP3.LUT R245, R245, 0x1800, RZ, 0xc0, !PT ;  /* 0x00001800f5f57812 */ /* 0x000fe400078ec0ff */
[----:B------:R-:W-:Y:S01]  /*477c0*/  IADD3 R0, R195, 0x72, RZ ;  /* 0x00000072c3007810 */ /* 0x000fe20007ffe0ff */
[----:B---3--:R-:W-:-:S03]  /*477d0*/  IMAD.WIDE R2, R25, 0x4, R30 ;  /* 0x0000000419027825 */ /* 0x008fc600078e021e */
[----:B------:R-:W-:Y:S01]  /*477e0*/  ISETP.GE.AND P2, PT, R0, c[0x0][0x17c], PT ;  /* 0x00005f0000007a0c */ /* 0x000fe20003f46270 */
[----:B----4-:R-:W-:Y:S01]  /*477f0*/  IMAD.WIDE R16, R25, 0x4, R28 ;  /* 0x0000000419107825 */ /* 0x010fe200078e021c */
[----:B------:R-:W-:-:S03]  /*47800*/  ISETP.LT.AND P3, PT, R246, c[0x0][0x178], !P3 ;  /* 0x00005e00f6007a0c */ /* 0x000fc60005f61270 */
[----:B--2---:R-:W-:Y:S01]  /*47810*/  IMAD.WIDE R20, R25, 0x4, R6 ;  /* 0x0000000419147825 */ /* 0x004fe200078e0206 */
[----:B------:R2:W-:Y:S03]  /*47820*/  @P0 STG.E [R2.64], R201 ;  /* 0x000000c902000986 */ /* 0x0005e6000c101908 */
[----:B------:R-:W-:Y:S01]  /*47830*/  IMAD R245, R26, 0x10, R245 ;  /* 0x000000101af57824 */ /* 0x000fe200078e02f5 */
[----:B------:R-:W-:Y:S01]  /*47840*/  ISETP.LT.AND P6, PT, R211, c[0x0][0x178], !P2 ;  /* 0x00005e00d3007a0c */ /* 0x000fe200057c1270 */
[----:B------:R-:W-:Y:S01]  /*47850*/  @P5 STG.E [R16.64], R217 ;  /* 0x000000d910005986 */ /* 0x000fe2000c101908 */
[----:B------:R-:W-:Y:S02]  /*47860*/  ISETP.LT.AND P5, PT, R191, c[0x0][0x178], !P2 ;  /* 0x00005e00bf007a0c */ /* 0x000fe400057a1270 */
[----:B------:R-:W-:Y:S01]  /*47870*/  LOP3.LUT R245, R245, 0x40, RZ, 0x3c, !PT ;  /* 0x00000040f5f57812 */ /* 0x000fe200078e3cff */
[----:B------:R-:W-:Y:S01]  /*47880*/  @P4 STG.E [R20.64], R221 ;  /* 0x000000dd14004986 */ /* 0x000fe2000c101908 */
[----:B------:R-:W-:-:S02]  /*47890*/  ISETP.LT.AND P4, PT, R247, c[0x0][0x178], !P2 ;  /* 0x00005e00f7007a0c */ /* 0x000fc40005781270 */
[----:B------:R-:W-:Y:S01]  /*478a0*/  IADD3 R33, R25, c[0x0][0x198], RZ ;  /* 0x0000660019217a10 */ /* 0x000fe20007ffe0ff */
[----:B------:R-:W3:Y:S01]  /*478b0*/  LDS.128 R16, [R245] ;  /* 0x00000000f5107984 */ /* 0x000ee20000000c00 */
[----:B------:R-:W-:Y:S01]  /*478c0*/  IADD3 R0, R195, 0x73, RZ ;  /* 0x00000073c3007810 */ /* 0x000fe20007ffe0ff */
[----:B-1----:R-:W-:-:S04]  /*478d0*/  IMAD.WIDE R22, R25, 0x4, R4 ;  /* 0x0000000419167825 */ /* 0x002fc800078e0204 */
[----:B------:R-:W-:Y:S01]  /*478e0*/  IMAD.WIDE R24, R33, 0x4, R30 ;  /* 0x0000000421187825 */ /* 0x000fe200078e021e */
[----:B------:R-:W-:-:S03]  /*478f0*/  ISETP.GE.AND P1, PT, R0, c[0x0][0x17c], PT ;  /* 0x00005f0000007a0c */ /* 0x000fc60003f26270 */
[C---:B--2---:R-:W-:Y:S01]  /*47900*/  IMAD.WIDE R2, R33.reuse, 0x4, R28 ;  /* 0x0000000421027825 */ /* 0x044fe200078e021c */
[----:B------:R1:W-:Y:S03]  /*47910*/  @P3 STG.E [R22.64], R9 ;  /* 0x0000000916003986 */ /* 0x0003e6000c101908 */
[----:B------:R-:W-:Y:S01]  /*47920*/  IMAD.WIDE R26, R33, 0x4, R6 ;  /* 0x00000004211a7825 */ /* 0x000fe200078e0206 */
[----:B------:R-:W-:Y:S01]  /*47930*/  @P6 STG.E [R24.64], R196 ;  /* 0x000000c418006986 */ /* 0x000fe2000c101908 */
[----:B------:R-:W-:Y:S02]  /*47940*/  ISETP.LT.AND P2, PT, R246, c[0x0][0x178], !P2 ;  /* 0x00005e00f6007a0c */ /* 0x000fe40005741270 */
[----:B------:R-:W-:Y:S01]  /*47950*/  ISETP.LT.AND P6, PT, R211, c[0x0][0x178], !P1 ;  /* 0x00005e00d3007a0c */ /* 0x000fe20004fc1270 */
[----:B------:R2:W-:Y:S01]  /*47960*/  @P5 STG.E [R2.64], R212 ;  /* 0x000000d402005986 */ /* 0x0005e2000c101908 */
[----:B------:R-:W-:-:S03]  /*47970*/  ISETP.LT.AND P5, PT, R247, c[0x0][0x178], !P1 ;  /* 0x00005e00f7007a0c */ /* 0x000fc60004fa1270 */
[----:B------:R4:W-:Y:S01]  /*47980*/  @P4 STG.E [R26.64], R224 ;  /* 0x000000e01a004986 */ /* 0x0009e2000c101908 */
[----:B------:R-:W-:Y:S02]  /*47990*/  ISETP.LT.AND P4, PT, R191, c[0x0][0x178], !P1 ;  /* 0x00005e00bf007a0c */ /* 0x000fe40004f81270 */
[C---:B------:R-:W-:Y:S02]  /*479a0*/  IADD3 R35, R33.reuse, c[0x0][0x198], RZ ;  /* 0x0000660021237a10 */ /* 0x040fe40007ffe0ff */
[----:B------:R-:W-:Y:S01]  /*479b0*/  ISETP.LT.AND P1, PT, R246, c[0x0][0x178], !P1 ;  /* 0x00005e00f6007a0c */ /* 0x000fe20004f21270 */
[----:B-1----:R-:W-:Y:S01]  /*479c0*/  IMAD.WIDE R8, R33, 0x4, R4 ;  /* 0x0000000421087825 */ /* 0x002fe200078e0204 */
[----:B------:R-:W-:-:S03]  /*479d0*/  IADD3 R0, R195, 0x74, RZ ;  /* 0x00000074c3007810 */ /* 0x000fc60007ffe0ff */
[----:B------:R-:W-:Y:S01]  /*479e0*/  IMAD.WIDE R20, R35, 0x4, R30 ;  /* 0x0000000423147825 */ /* 0x000fe200078e021e */
[----:B------:R-:W-:-:S03]  /*479f0*/  ISETP.GE.AND P0, PT, R0, c[0x0][0x17c], PT ;  /* 0x00005f0000007a0c */ /* 0x000fc60003f06270 */
[----:B--2---:R-:W-:Y:S01]  /*47a00*/  IMAD.WIDE R2, R35, 0x4, R28 ;  /* 0x0000000423027825 */ /* 0x004fe200078e021c */
[----:B------:R-:W-:Y:S01]  /*47a10*/  IADD3 R0, R195, 0x75, RZ ;  /* 0x00000075c3007810 */ /* 0x000fe20007ffe0ff */
[----:B------:R1:W-:Y:S02]  /*47a20*/  @P2 STG.E [R8.64], R12 ;  /* 0x0000000c08002986 */ /* 0x0003e4000c101908 */
[C---:B------:R-:W-:Y:S02]  /*47a30*/  IMAD.WIDE R22, R35.reuse, 0x4, R6 ;  /* 0x0000000423167825 */ /* 0x040fe400078e0206 */
[----:B------:R-:W-:Y:S02]  /*47a40*/  @P6 STG.E [R20.64], R197 ;  /* 0x000000c514006986 */ /* 0x000fe4000c101908 */
[----:B------:R-:W-:Y:S01]  /*47a50*/  IMAD.WIDE R24, R35, 0x4, R4 ;  /* 0x0000000423187825 */ /* 0x000fe200078e0204 */
[----:B------:R-:W-:Y:S01]  /*47a60*/  ISETP.LT.AND P2, PT, R211, c[0x0][0x178], !P0 ;  /* 0x00005e00d3007a0c */ /* 0x000fe20004741270 */
[----:B------:R2:W-:Y:S01]  /*47a70*/  @P4 STG.E [R2.64], R213 ;  /* 0x000000d502004986 */ /* 0x0005e2000c101908 */
[----:B------:R-:W-:-:S02]  /*47a80*/  ISETP.GE.AND P3, PT, R0, c[0x0][0x17c], PT ;  /* 0x00005f0000007a0c */ /* 0x000fc40003f66270 */
[----:B------:R-:W-:Y:S01]  /*47a90*/  ISETP.LT.AND P4, PT, R191, c[0x0][0x178], !P0 ;  /* 0x00005e00bf007a0c */ /* 0x000fe20004781270 */
[----:B------:R-:W-:Y:S01]  /*47aa0*/  @P5 STG.E [R22.64], R225 ;  /* 0x000000e116005986 */ /* 0x000fe2000c101908 */
[----:B------:R-:W-:-:S03]  /*47ab0*/  IADD3 R33, R35, c[0x0][0x198], RZ ;  /* 0x0000660023217a10 */ /* 0x000fc60007ffe0ff */
[----:B------:R2:W-:Y:S01]  /*47ac0*/  @P1 STG.E [R24.64], R13 ;  /* 0x0000000d18001986 */ /* 0x0005e2000c101908 */
[----:B------:R-:W-:Y:S02]  /*47ad0*/  ISETP.LT.AND P1, PT, R247, c[0x0][0x178], !P0 ;  /* 0x00005e00f7007a0c */ /* 0x000fe40004721270 */
[----:B------:R-:W-:Y:S01]  /*47ae0*/  ISETP.LT.AND P0, PT, R246, c[0x0][0x178], !P0 ;  /* 0x00005e00f6007a0c */ /* 0x000fe20004701270 */
[----:B------:R-:W3:Y:S01]  /*47af0*/  LDS.128 R20, [R252] ;  /* 0x00000000fc147984 */ /* 0x000ee20000000c00 */
[----:B------:R-:W-:Y:S01]  /*47b00*/  ISETP.LT.AND P5, PT, R211, c[0x0][0x178], !P3 ;  /* 0x00005e00d3007a0c */ /* 0x000fe20005fa1270 */
[C---:B----4-:R-:W-:Y:S01]  /*47b10*/  IMAD.WIDE R26, R33.reuse, 0x4, R30 ;  /* 0x00000004211a7825 */ /* 0x050fe200078e021e */
[----:B------:R-:W-:-:S03]  /*47b20*/  IADD3 R35, R33, c[0x0][0x198], RZ ;  /* 0x0000660021237a10 */ /* 0x000fc60007ffe0ff */
[----:B-1----:R-:W-:Y:S01]  /*47b30*/  IMAD.WIDE R8, R33, 0x4, R28 ;  /* 0x0000000421087825 */ /* 0x002fe200078e021c */
[----:B------:R-:W-:-:S03]  /*47b40*/  IADD3 R0, R195, 0x76, RZ ;  /* 0x00000076c3007810 */ /* 0x000fc60007ffe0ff */
[C---:B--2---:R-:W-:Y:S01]  /*47b50*/  IMAD.WIDE R2, R33.reuse, 0x4, R6 ;  /* 0x0000000421027825 */ /* 0x044fe200078e0206 */
[----:B------:R1:W-:Y:S03]  /*47b60*/  @P2 STG.E [R26.64], R192 ;  /* 0x000000c01a002986 */ /* 0x0003e6000c101908 */
[----:B------:R-:W-:Y:S01]  /*47b70*/  IMAD.WIDE R12, R33, 0x4, R4 ;  /* 0x00000004210c7825 */ /* 0x000fe200078e0204 */
[----:B------:R-:W-:Y:S01]  /*47b80*/  @P4 STG.E [R8.64], R204 ;  /* 0x000000cc08004986 */ /* 0x000fe2000c101908 */
[----:B------:R-:W-:Y:S02]  /*47b90*/  ISETP.GE.AND P6, PT, R0, c[0x0][0x17c], PT ;  /* 0x00005f0000007a0c */ /* 0x000fe40003fc6270 */
[----:B------:R-:W-:Y:S01]  /*47ba0*/  IMAD.WIDE R24, R35, 0x4, R30 ;  /* 0x0000000423187825 */ /* 0x000fe200078e021e */
[----:B------:R2:W-:Y:S01]  /*47bb0*/  @P1 STG.E [R2.64], R228 ;  /* 0x000000e402001986 */ /* 0x0005e2000c101908 */
[----:B------:R-:W-:-:S03]  /*47bc0*/  ISETP.LT.AND P2, PT, R191, c[0x0][0x178], !P3 ;  /* 0x00005e00bf007a0c */ /* 0x000fc60005f41270 */
[----:B---3--:R3:W-:Y:S01]  /*47bd0*/  @P0 STG.E [R12.64], R16 ;  /* 0x000000100c000986 */ /* 0x0087e2000c101908 */
[----:B------:R-:W-:Y:S02]  /*47be0*/  ISETP.LT.AND P0, PT, R247, c[0x0][0x178], !P3 ;  /* 0x00005e00f7007a0c */ /* 0x000fe40005f01270 */
[----:B------:R-:W-:Y:S01]  /*47bf0*/  ISETP.LT.AND P3, PT, R246, c[0x0][0x178], !P3 ;  /* 0x00005e00f6007a0c */ /* 0x000fe20005f61270 */
        /* <DEDUP_REMOVED lines=8> */
[----:B------:R-:W-:Y:S01]  /*47c80*/  IMAD.WIDE R8, R35, 0x4, R4 ;  /* 0x0000000423087825 */ /* 0x000fe200078e0204 */
[----:B------:R1:W-:Y:S03]  /*47c90*/  @P2 STG.E [R26.64], R205 ;  /* 0x000000cd1a002986 */ /* 0x0003e6000c101908 */
[----:B---3--:R-:W-:Y:S01]  /*47ca0*/  IMAD.WIDE R12, R33, 0x4, R30 ;  /* 0x00000004210c7825 */ /* 0x008fe200078e021e */
[----:B------:R2:W-:Y:S01]  /*47cb0*/  @P0 STG.E [R2.64], R229 ;  /* 0x000000e502000986 */ /* 0x0005e2000c101908 */
[----:B------:R-:W-:Y:S02]  /*47cc0*/  ISETP.LT.AND P2, PT, R247, c[0x0][0x178], !P6 ;  /* 0x00005e00f7007a0c */ /* 0x000fe40007741270 */
[----:B----4-:R-:W-:Y:S01]  /*47cd0*/  IMAD.WIDE R24, R33, 0x4, R28 ;  /* 0x0000000421187825 */ /* 0x010fe200078e021c */
[----:B------:R3:W-:Y:S01]  /*47ce0*/  @P3 STG.E [R8.64], R17 ;  /* 0x0000001108003986 */ /* 0x0007e2000c101908 */
[----:B------:R-:W-:-:S03]  /*47cf0*/  ISETP.LT.AND P6, PT, R246, c[0x0][0x178], !P6 ;  /* 0x00005e00f6007a0c */ /* 0x000fc600077c1270 */
[----:B------:R4:W-:Y:S01]  /*47d00*/  @P5 STG.E [R12.64], R188 ;  /* 0x000000bc0c005986 */ /* 0x0009e2000c101908 */
[----:B------:R-:W-:Y:S02]  /*47d10*/  ISETP.LT.AND P5, PT, R211, c[0x0][0x178], !P4 ;  /* 0x00005e00d3007a0c */ /* 0x000fe400067a1270 */
[----:B------:R-:W-:Y:S01]  /*47d20*/  ISETP.LT.AND P3, PT, R191, c[0x0][0x178], !P4 ;  /* 0x00005e00bf007a0c */ /* 0x000fe20006761270 */
[----:B------:R3:W-:Y:S01]  /*47d30*/  @P1 STG.E [R24.64], R208 ;  /* 0x000000d018001986 */ /* 0x0007e2000c101908 */
[----:B------:R-:W-:Y:S02]  /*47d40*/  ISETP.LT.AND P1, PT, R247, c[0x0][0x178], !P4 ;  /* 0x00005e00f7007a0c */ /* 0x000fe40006721270 */
[C---:B------:R-:W-:Y:S01]  /*47d50*/  IADD3 R35, R33.reuse, c[0x0][0x198], RZ ;  /* 0x0000660021237a10 */ /* 0x040fe20007ffe0ff */
[----:B-1----:R-:W-:Y:S01]  /*47d60*/  IMAD.WIDE R26, R33, 0x4, R6 ;  /* 0x00000004211a7825 */ /* 0x002fe200078e0206 */
[----:B------:R-:W-:-:S03]  /*47d70*/  IADD3 R0, R195, 0x78, RZ ;  /* 0x00000078c3007810 */ /* 0x000fc60007ffe0ff */
[----:B--2---:R-:W-:Y:S01]  /*47d80*/  IMAD.WIDE R2, R33, 0x4, R4 ;  /* 0x0000000421027825 */ /* 0x004fe200078e0204 */
[----:B------:R-:W-:-:S03]  /*47d90*/  ISETP.GE.AND P0, PT, R0, c[0x0][0x17c], PT ;  /* 0x00005f0000007a0c */ /* 0x000fc60003f06270 */
[C---:B---3--:R-:W-:Y:S01]  /*47da0*/  IMAD.WIDE R8, R35.reuse, 0x4, R30 ;  /* 0x0000000423087825 */ /* 0x048fe200078e021e */
[----:B------:R-:W-:Y:S03]  /*47db0*/  @P2 STG.E [R26.64], R232 ;  /* 0x000000e81a002986 */ /* 0x000fe6000c101908 */
[C---:B----4-:R-:W-:Y:S01]  /*47dc0*/  IMAD.WIDE R12, R35.reuse, 0x4, R28 ;  /* 0x00000004230c7825 */ /* 0x050fe200078e021c */
[----:B------:R1:W-:Y:S03]  /*47dd0*/  @P6 STG.E [R2.64], R20 ;  /* 0x0000001402006986 */ /* 0x0003e6000c101908 */
[----:B------:R-:W-:Y:S01]  /*47de0*/  IMAD.WIDE R16, R35, 0x4, R6 ;  /* 0x0000000423107825 */ /* 0x000fe200078e0206 */
[----:B------:R2:W-:Y:S01]  /*47df0*/  @P5 STG.E [R8.64], R189 ;  /* 0x000000bd08005986 */ /* 0x0005e2000c101908 */
[----:B------:R-:W-:-:S03]  /*47e00*/  ISETP.LT.AND P4, PT, R246, c[0x0][0x178], !P4 ;  /* 0x00005e00f6007a0c */ /* 0x000fc60006781270 */
[----:B------:R3:W-:Y:S01]  /*47e10*/  @P3 STG.E [R12.64], R209 ;  /* 0x000000d10c003986 */ /* 0x0007e2000c101908 */
[----:B------:R-:W-:Y:S01]  /*47e20*/  ISETP.LT.AND P3, PT, R211, c[0x0][0x178], !P0 ;  /* 0x00005e00d3007a0c */ /* 0x000fe20004761270 */
[----:B------:R-:W-:Y:S02]  /*47e30*/  IMAD.WIDE R24, R35, 0x4, R4 ;  /* 0x0000000423187825 */ /* 0x000fe400078e0204 */
[----:B------:R4:W-:Y:S01]  /*47e40*/  @P1 STG.E [R16.64], R233 ;  /* 0x000000e910001986 */ /* 0x0009e2000c101908 */
[----:B------:R-:W-:Y:S02]  /*47e50*/  ISETP.LT.AND P1, PT, R191, c[0x0][0x178], !P0 ;  /* 0x00005e00bf007a0c */ /* 0x000fe40004721270 */
[----:B------:R-:W-:Y:S02]  /*47e60*/  ISETP.LT.AND P6, PT, R247, c[0x0][0x178], !P0 ;  /* 0x00005e00f7007a0c */ /* 0x000fe400047c1270 */
[----:B------:R-:W-:Y:S02]  /*47e70*/  IADD3 R35, R35, c[0x0][0x198], RZ ;  /* 0x0000660023237a10 */ /* 0x000fe40007ffe0ff */
[----:B------:R-:W-:-:S02]  /*47e80*/  ISETP.LT.AND P0, PT, R246, c[0x0][0x178], !P0 ;  /* 0x00005e00f6007a0c */ /* 0x000fc40004701270 */
[----:B------:R-:W-:Y:S01]  /*47e90*/  IADD3 R0, R195, 0x79, RZ ;  /* 0x00000079c3007810 */ /* 0x000fe20007ffe0ff */
[C---:B-1----:R-:W-:Y:S01]  /*47ea0*/  IMAD.WIDE R2, R35.reuse, 0x4, R30 ;  /* 0x0000000423027825 */ /* 0x042fe200078e021e */
[----:B------:R1:W-:Y:S03]  /*47eb0*/  @P4 STG.E [R24.64], R21 ;  /* 0x0000001518004986 */ /* 0x0003e6000c101908 */
[----:B--2---:R-:W-:Y:S01]  /*47ec0*/  IMAD.WIDE R8, R35, 0x4, R28 ;  /* 0x0000000423087825 */ /* 0x004fe200078e021c */
[----:B------:R-:W-:-:S03]  /*47ed0*/  ISETP.GE.AND P2, PT, R0, c[0x0][0x17c], PT ;  /* 0x00005f0000007a0c */ /* 0x000fc60003f46270 */
[C---:B---3--:R-:W-:Y:S01]  /*47ee0*/  IMAD.WIDE R12, R35.reuse, 0x4, R6 ;  /* 0x00000004230c7825 */ /* 0x048fe200078e0206 */
[----:B------:R2:W-:Y:S03]  /*47ef0*/  @P3 STG.E [R2.64], R202 ;  /* 0x000000ca02003986 */ /* 0x0005e6000c101908 */
[----:B----4-:R-:W-:Y:S01]  /*47f00*/  IMAD.WIDE R16, R35, 0x4, R4 ;  /* 0x0000000423107825 */ /* 0x010fe200078e0204 */
[----:B------:R-:W-:Y:S01]  /*47f10*/  IADD3 R0, R195, 0x7a, RZ ;  /* 0x0000007ac3007810 */ /* 0x000fe20007ffe0ff */
[----:B------:R3:W-:Y:S01]  /*47f20*/  @P1 STG.E [R8.64], R218 ;  /* 0x000000da08001986 */ /* 0x0007e2000c101908 */
[----:B------:R-:W-:-:S03]  /*47f30*/  ISETP.LT.AND P4, PT, R211, c[0x0][0x178], !P2 ;  /* 0x00005e00d3007a0c */ /* 0x000fc60005781270 */
[----:B------:R4:W-:Y:S01]  /*47f40*/  @P6 STG.E [R12.64], R222 ;  /* 0x000000de0c006986 */ /* 0x0009e2000c101908 */
[----:B------:R-:W-:-:S03]  /*47f50*/  ISETP.GE.AND P5, PT, R0, c[0x0][0x17c], PT ;  /* 0x00005f0000007a0c */ /* 0x000fc60003fa6270 */
[----:B------:R2:W-:Y:S01]  /*47f60*/  @P0 STG.E [R16.64], R10 ;  /* 0x0000000a10000986 */ /* 0x0005e2000c101908 */
[----:B------:R-:W-:Y:S02]  /*47f70*/  ISETP.LT.AND P0, PT, R191, c[0x0][0x178], !P2 ;  /* 0x00005e00bf007a0c */ /* 0x000fe40005701270 */
[----:B------:R-:W-:Y:S02]  /*47f80*/  ISETP.LT.AND P1, PT, R247, c[0x0][0x178], !P2 ;  /* 0x00005e00f7007a0c */ /* 0x000fe40005721270 */
[----:B------:R-:W-:Y:S02]  /*47f90*/  IADD3 R33, R35, c[0x0][0x198], RZ ;  /* 0x0000660023217a10 */ /* 0x000fe40007ffe0ff */
[----:B------:R-:W-:Y:S02]  /*47fa0*/  ISETP.LT.AND P2, PT, R246, c[0x0][0x178], !P2 ;  /* 0x00005e00f6007a0c */ /* 0x000fe40005741270 */
[----:B------:R-:W-:Y:S01]  /*47fb0*/  ISETP.LT.AND P6, PT, R211, c[0x0][0x178], !P5 ;  /* 0x00005e00d3007a0c */ /* 0x000fe20006fc1270 */
[C---:B------:R-:W-:Y:S01]  /*47fc0*/  IMAD.WIDE R26, R33.reuse, 0x4, R30 ;  /* 0x00000004211a7825 */ /* 0x040fe200078e021e */
[----:B-1----:R-:W-:-:S03]  /*47fd0*/  IADD3 R25, R33, c[0x0][0x198], RZ ;  /* 0x0000660021197a10 */ /* 0x002fc60007ffe0ff */
[----:B--2---:R-:W-:Y:S01]  /*47fe0*/  IMAD.WIDE R2, R33, 0x4, R28 ;  /* 0x0000000421027825 */ /* 0x004fe200078e021c */
[----:B------:R-:W-:-:S03]  /*47ff0*/  IADD3 R0, R195, 0x7b, RZ ;  /* 0x0000007bc3007810 */ /* 0x000fc60007ffe0ff */
[----:B---3--:R-:W-:Y:S01]  /*48000*/  IMAD.WIDE R8, R33, 0x4, R6 ;  /* 0x0000000421087825 */ /* 0x008fe200078e0206 */
[----:B------:R1:W-:Y:S01]  /*48010*/  @P4 STG.E [R26.64], R203 ;  /* 0x000000cb1a004986 */ /* 0x0003e2000c101908 */
[----:B------:R-:W-:Y:S02]  /*48020*/  ISETP.LT.AND P4, PT, R191, c[0x0][0x178], !P5 ;  /* 0x00005e00bf007a0c */ /* 0x000fe40006f81270 */
[----:B----4-:R-:W-:Y:S01]  /*48030*/  IMAD.WIDE R12, R33, 0x4, R4 ;  /* 0x00000004210c7825 */ /* 0x010fe200078e0204 */
[----:B------:R2:W-:Y:S01]  /*48040*/  @P0 STG.E [R2.64], R219 ;  /* 0x000000db02000986 */ /* 0x0005e2000c101908 */
[----:B------:R-:W-:Y:S02]  /*48050*/  ISETP.GE.AND P3, PT, R0, c[0x0][0x17c], PT ;  /* 0x00005f0000007a0c */ /* 0x000fe40003f66270 */
[----:B------:R-:W-:Y:S01]  /*48060*/  IMAD.WIDE R16, R25, 0x4, R30 ;  /* 0x0000000419107825 */ /* 0x000fe200078e021e */
[----:B------:R3:W-:Y:S01]  /*48070*/  @P1 STG.E [R8.64], R223 ;  /* 0x000000df08001986 */ /* 0x0007e2000c101908 */
[----:B------:R-:W-:-:S02]  /*48080*/  ISETP.LT.AND P1, PT, R247, c[0x0][0x178], !P5 ;  /* 0x00005e00f7007a0c */ /* 0x000fc40006f21270 */
[----:B------:R-:W-:Y:S01]  /*48090*/  ISETP.LT.AND P5, PT, R246, c[0x0][0x178], !P5 ;  /* 0x00005e00f6007a0c */ /* 0x000fe20006fa1270 */
[----:B------:R4:W-:Y:S01]  /*480a0*/  @P2 STG.E [R12.64], R11 ;  /* 0x0000000b0c002986 */ /* 0x0009e2000c101908 */
[----:B------:R-:W-:-:S03]  /*480b0*/  ISETP.LT.AND P0, PT, R191, c[0x0][0x178], !P3 ;  /* 0x00005e00bf007a0c */ /* 0x000fc60005f01270 */
[----:B------:R4:W-:Y:S01]  /*480c0*/  @P6 STG.E [R16.64], R198 ;  /* 0x000000c610006986 */ /* 0x0009e2000c101908 */
[----:B------:R-:W-:Y:S01]  /*480d0*/  ISETP.LT.AND P6, PT, R211, c[0x0][0x178], !P3 ;  /* 0x00005e00d3007a0c */ /* 0x000fe20005fc1270 */
[C---:B------:R-:W-:Y:S01]  /*480e0*/  IMAD.WIDE R20, R25.reuse, 0x4, R28 ;  /* 0x0000000419147825 */ /* 0x040fe200078e021c */
[----:B-1----:R-:W-:-:S03]  /*480f0*/  IADD3 R27, R25, c[0x0][0x198], RZ ;  /* 0x00006600191b7a10 */ /* 0x002fc60007ffe0ff */
[----:B--2---:R-:W-:Y:S01]  /*48100*/  IMAD.WIDE R2, R25, 0x4, R6 ;  /* 0x0000000419027825 */ /* 0x004fe200078e0206 */
[----:B------:R-:W-:Y:S01]  /*48110*/  IADD3 R0, R195, 0x7d, RZ ;  /* 0x0000007dc3007810 */ /* 0x000fe20007ffe0ff */
[----:B------:R1:W-:Y:S02]  /*48120*/  @P4 STG.E [R20.64], R214 ;  /* 0x000000d614004986 */ /* 0x0003e4000c101908 */
[----:B---3--:R-:W-:Y:S02]  /*48130*/  IMAD.WIDE R8, R25, 0x4, R4 ;  /* 0x0000000419087825 */ /* 0x008fe400078e0204 */
[----:B------:R2:W-:Y:S02]  /*48140*/  @P1 STG.E [R2.64], R226 ;  /* 0x000000e202001986 */ /* 0x0005e4000c101908 */
[----:B----4-:R-:W-:Y:S01]  /*48150*/  IMAD.WIDE R10, R27, 0x4, R30 ;  /* 0x000000041b0a7825 */ /* 0x010fe200078e021e */
[----:B------:R-:W-:-:S03]  /*48160*/  ISETP.GE.AND P1, PT, R0, c[0x0][0x17c], PT ;  /* 0x00005f0000007a0c */ /* 0x000fc60003f26270 */
[----:B------:R-:W-:Y:S01]  /*48170*/  IMAD.WIDE R12, R27, 0x4, R28 ;  /* 0x000000041b0c7825 */ /* 0x000fe200078e021c */
[C---:B------:R-:W-:Y:S01]  /*48180*/  IADD3 R0, R195.reuse, 0x7e, RZ ;  /* 0x0000007ec3007810 */ /* 0x040fe20007ffe0ff */
[----:B------:R3:W-:Y:S01]  /*48190*/  @P5 STG.E [R8.64], R14 ;  /* 0x0000000e08005986 */ /* 0x0007e2000c101908 */
[----:B------:R-:W-:-:S03]  /*481a0*/  IADD3 R24, R195, 0x7c, RZ ;  /* 0x0000007cc3187810 */ /* 0x000fc60007ffe0ff */
[----:B------:R2:W-:Y:S04]  /*481b0*/  @P6 STG.E [R10.64], R199 ;  /* 0x000000c70a006986 */ /* 0x0005e8000c101908 */
[----:B------:R1:W-:Y:S01]  /*481c0*/  @P0 STG.E [R12.64], R215 ;  /* 0x000000d70c000986 */ /* 0x0003e2000c101908 */
[----:B------:R-:W-:Y:S02]  /*481d0*/  ISETP.GE.AND P0, PT, R0, c[0x0][0x17c], PT ;  /* 0x00005f0000007a0c */ /* 0x000fe40003f06270 */
[----:B------:R-:W-:Y:S02]  /*481e0*/  IADD3 R0, R195, 0x7f, RZ ;  /* 0x0000007fc3007810 */ /* 0x000fe40007ffe0ff */
[----:B------:R-:W4:Y:S01]  /*481f0*/  LDL.LU R195, [R1+0x1380] ;  /* 0x0013800001c37983 */ /* 0x000f220000300800 */
[----:B------:R-:W-:Y:S01]  /*48200*/  ISETP.LT.AND P4, PT, R247, c[0x0][0x178], !P3 ;  /* 0x00005e00f7007a0c */ /* 0x000fe20005f81270 */
[----:B------:R-:W-:Y:S01]  /*48210*/  IMAD.WIDE R16, R27, 0x4, R6 ;  /* 0x000000041b107825 */ /* 0x000fe200078e0206 */
[----:B------:R-:W-:-:S02]  /*48220*/  ISETP.GE.AND P2, PT, R24, c[0x0][0x17c], PT ;  /* 0x00005f0018007a0c */ /* 0x000fc40003f46270 */
[----:B------:R-:W-:Y:S02]  /*48230*/  ISETP.LT.AND P3, PT, R246, c[0x0][0x178], !P3 ;  /* 0x00005e00f6007a0c */ /* 0x000fe40005f61270 */
[----:B------:R-:W-:Y:S02]  /*48240*/  ISETP.LT.AND P6, PT, R211, c[0x0][0x178], !P2 ;  /* 0x00005e00d3007a0c */ /* 0x000fe400057c1270 */
[----:B------:R-:W-:Y:S02]  /*48250*/  ISETP.LT.AND P5, PT, R191, c[0x0][0x178], !P2 ;  /* 0x00005e00bf007a0c */ /* 0x000fe400057a1270 */
[----:B-1----:R-:W-:-:S03]  /*48260*/  IADD3 R21, R27, c[0x0][0x198], RZ ;  /* 0x000066001b157a10 */ /* 0x002fc60007ffe0ff */
[----:B------:R1:W-:Y:S01]  /*48270*/  @P4 STG.E [R16.64], R227 ;  /* 0x000000e310004986 */ /* 0x0003e2000c101908 */
[----:B------:R-:W-:Y:S01]  /*48280*/  ISETP.LT.AND P4, PT, R247, c[0x0][0x178], !P2 ;  /* 0x00005e00f7007a0c */ /* 0x000fe20005781270 */
[----:B--2---:R-:W-:-:S04]  /*48290*/  IMAD.WIDE R2, R27, 0x4, R4 ;  /* 0x000000041b027825 */ /* 0x004fc800078e0204 */
[C---:B---3--:R-:W-:Y:S01]  /*482a0*/  IMAD.WIDE R8, R21.reuse, 0x4, R30 ;  /* 0x0000000415087825 */ /* 0x048fe200078e021e */
[----:B------:R2:W-:Y:S03]  /*482b0*/  @P3 STG.E [R2.64], R15 ;  /* 0x0000000f02003986 */ /* 0x0005e6000c101908 */
[C---:B------:R-:W-:Y:S01]  /*482c0*/  IMAD.WIDE R10, R21.reuse, 0x4, R28 ;  /* 0x00000004150a7825 */ /* 0x040fe200078e021c */
[----:B------:R3:W-:Y:S03]  /*482d0*/  @P6 STG.E [R8.64], R194 ;  /* 0x000000c208006986 */ /* 0x0007e6000c101908 */
[----:B------:R-:W-:Y:S01]  /*482e0*/  IMAD.WIDE R12, R21, 0x4, R6 ;  /* 0x00000004150c7825 */ /* 0x000fe200078e0206 */
[----:B------:R-:W-:Y:S01]  /*482f0*/  ISETP.LT.AND P2, PT, R246, c[0x0][0x178], !P2 ;  /* 0x00005e00f6007a0c */ /* 0x000fe20005741270 */
[----:B------:R2:W-:Y:S01]  /*48300*/  @P5 STG.E [R10.64], R206 ;  /* 0x000000ce0a005986 */ /* 0x0005e2000c101908 */
[----:B------:R-:W-:-:S02]  /*48310*/  ISETP.LT.AND P5, PT, R211, c[0x0][0x178], !P1 ;  /* 0x00005e00d3007a0c */ /* 0x000fc40004fa1270 */
[----:B------:R-:W-:Y:S01]  /*48320*/  ISETP.LT.AND P6, PT, R191, c[0x0][0x178], !P1 ;  /* 0x00005e00bf007a0c */ /* 0x000fe20004fc1270 */
[----:B------:R3:W-:Y:S01]  /*48330*/  @P4 STG.E [R12.64], R230 ;  /* 0x000000e60c004986 */ /* 0x0007e2000c101908 */
[----:B------:R-:W-:Y:S02]  /*48340*/  ISETP.LT.AND P4, PT, R247, c[0x0][0x178], !P1 ;  /* 0x00005e00f7007a0c */ /* 0x000fe40004f81270 */
[C---:B------:R-:W-:Y:S01]  /*48350*/  IADD3 R25, R21.reuse, c[0x0][0x198], RZ ;  /* 0x0000660015197a10 */ /* 0x040fe20007ffe0ff */
[----:B-1----:R-:W-:Y:S01]  /*48360*/  IMAD.WIDE R16, R21, 0x4, R4 ;  /* 0x0000000415107825 */ /* 0x002fe200078e0204 */
[----:B------:R-:W-:-:S03]  /*48370*/  ISETP.GE.AND P3, PT, R0, c[0x0][0x17c], PT ;  /* 0x00005f0000007a0c */ /* 0x000fc60003f66270 */
[C---:B--2---:R-:W-:Y:S01]  /*48380*/  IMAD.WIDE R2, R25.reuse, 0x4, R30 ;  /* 0x0000000419027825 */ /* 0x044fe200078e021e */
[----:B------:R1:W-:Y:S03]  /*48390*/  @P2 STG.E [R16.64], R18 ;  /* 0x0000001210002986 */ /* 0x0003e6000c101908 */
[----:B---3--:R-:W-:-:S04]  /*483a0*/  IMAD.WIDE R8, R25, 0x4, R28 ;  /* 0x0000000419087825 */ /* 0x008fc800078e021c */
[----:B------:R-:W-:Y:S01]  /*483b0*/  IMAD.WIDE R10, R25, 0x4, R6 ;  /* 0x00000004190a7825 */ /* 0x000fe200078e0206 */
[C---:B------:R-:W-:Y:S01]  /*483c0*/  ISETP.LT.AND P2, PT, R211.reuse, c[0x0][0x178], !P0 ;  /* 0x00005e00d3007a0c */ /* 0x040fe20004741270 */
[----:B----4-:R2:W-:Y:S01]  /*483d0*/  @P5 STG.E [R2.64], R195 ;  /* 0x000000c302005986 */ /* 0x0105e2000c101908 */
[----:B------:R-:W-:-:S03]  /*483e0*/  ISETP.LT.AND P5, PT, R211, c[0x0][0x178], !P3 ;  /* 0x00005e00d3007a0c */ /* 0x000fc60005fa1270 */
[----:B------:R3:W-:Y:S01]  /*483f0*/  @P6 STG.E [R8.64], R207 ;  /* 0x000000cf08006986 */ /* 0x0007e2000c101908 */
[----:B------:R-:W-:-:S03]  /*48400*/  ISETP.LT.AND P6, PT, R191, c[0x0][0x178], !P3 ;  /* 0x00005e00bf007a0c */ /* 0x000fc60005fc1270 */
[----:B------:R2:W-:Y:S01]  /*48410*/  @P4 STG.E [R10.64], R231 ;  /* 0x000000e70a004986 */ /* 0x0005e2000c101908 */
[----:B------:R-:W-:-:S03]  /*48420*/  ISETP.LT.AND P4, PT, R191, c[0x0][0x178], !P0 ;  /* 0x00005e00bf007a0c */ /* 0x000fc60004781270 */
[----:B------:R-:W4:Y:S04]  /*48430*/  LDL.LU R211, [R1+0x137c] ;  /* 0x00137c0001d37983 */ /* 0x000f280000300800 */
[----:B------:R-:W4:Y:S01]  /*48440*/  LDL.LU R191, [R1+0x1378] ;  /* 0x0013780001bf7983 */ /* 0x000f220000300800 */
[----:B------:R-:W-:Y:S01]  /*48450*/  ISETP.LT.AND P1, PT, R246, c[0x0][0x178], !P1 ;  /* 0x00005e00f6007a0c */ /* 0x000fe20004f21270 */
[C---:B------:R-:W-:Y:S01]  /*48460*/  IMAD.WIDE R12, R25.reuse, 0x4, R4 ;  /* 0x00000004190c7825 */ /* 0x040fe200078e0204 */
[----:B------:R-:W-:-:S05]  /*48470*/  IADD3 R21, R25, c[0x0][0x198], RZ ;  /* 0x0000660019157a10 */ /* 0x000fca0007ffe0ff */
[----:B------:R-:W-:-:S06]  /*48480*/  IMAD.WIDE R14, R21, 0x4, R30 ;  /* 0x00000004150e7825 */ /* 0x000fcc00078e021e */
[----:B------:R3:W-:Y:S01]  /*48490*/  @P1 STG.E [R12.64], R19 ;  /* 0x000000130c001986 */ /* 0x0007e2000c101908 */
[C---:B------:R-:W-:Y:S02]  /*484a0*/  ISETP.LT.AND P1, PT, R247.reuse, c[0x0][0x178], !P0 ;  /* 0x00005e00f7007a0c */ /* 0x040fe40004721270 */
[C---:B------:R-:W-:Y:S01]  /*484b0*/  ISETP.LT.AND P0, PT, R246.reuse, c[0x0][0x178], !P0 ;  /* 0x00005e00f6007a0c */ /* 0x040fe20004701270 */
[----:B------:R4:W-:Y:S01]  /*484c0*/  @P2 STG.E [R14.64], R190 ;  /* 0x000000be0e002986 */ /* 0x0009e2000c101908 */
[----:B------:R-:W-:Y:S02]  /*484d0*/  ISETP.LT.AND P2, PT, R247, c[0x0][0x178], !P3 ;  /* 0x00005e00f7007a0c */ /* 0x000fe40005f41270 */
[C---:B-1----:R-:W-:Y:S02]  /*484e0*/  IADD3 R17, R21.reuse, c[0x0][0x198], RZ ;  /* 0x0000660015117a10 */ /* 0x042fe40007ffe0ff */
[----:B------:R-:W-:Y:S01]  /*484f0*/  ISETP.LT.AND P3, PT, R246, c[0x0][0x178], !P3 ;  /* 0x00005e00f6007a0c */ /* 0x000fe20005f61270 */
[----:B--2---:R-:W-:-:S04]  /*48500*/  IMAD.WIDE R2, R21, 0x4, R28 ;  /* 0x0000000415027825 */ /* 0x004fc800078e021c */
[C---:B---3--:R-:W-:Y:S01]  /*48510*/  IMAD.WIDE R8, R21.reuse, 0x4, R6 ;  /* 0x0000000415087825 */ /* 0x048fe200078e0206 */
[----:B------:R1:W-:Y:S03]  /*48520*/  @P4 STG.E [R2.64], R210 ;  /* 0x000000d202004986 */ /* 0x0003e6000c101908 */
[----:B------:R-:W-:Y:S01]  /*48530*/  IMAD.WIDE R10, R21, 0x4, R4 ;  /* 0x00000004150a7825 */ /* 0x000fe200078e0204 */
[----:B------:R1:W-:Y:S03]  /*48540*/  @P1 STG.E [R8.64], R234 ;  /* 0x000000ea08001986 */ /* 0x0003e6000c101908 */
[C---:B------:R-:W-:Y:S01]  /*48550*/  IMAD.WIDE R30, R17.reuse, 0x4, R30 ;  /* 0x00000004111e7825 */ /* 0x040fe200078e021e */
[----:B------:R1:W-:Y:S03]  /*48560*/  @P0 STG.E [R10.64], R22 ;  /* 0x000000160a000986 */ /* 0x0003e6000c101908 */
[----:B------:R-:W-:-:S04]  /*48570*/  IMAD.WIDE R28, R17, 0x4, R28 ;  /* 0x00000004111c7825 */ /* 0x000fc800078e021c */
[----:B------:R-:W-:-:S04]  /*48580*/  IMAD.WIDE R6, R17, 0x4, R6 ;  /* 0x0000000411067825 */ /* 0x000fc800078e0206 */
[----:B------:R-:W-:Y:S01]  /*48590*/  IMAD.WIDE R4, R17, 0x4, R4 ;  /* 0x0000000411047825 */ /* 0x000fe200078e0204 */
[----:B----4-:R1:W-:Y:S04]  /*485a0*/  @P5 STG.E [R30.64], R191 ;  /* 0x000000bf1e005986 */ /* 0x0103e8000c101908 */
[----:B------:R1:W-:Y:S04]  /*485b0*/  @P6 STG.E [R28.64], R211 ;  /* 0x000000d31c006986 */ /* 0x0003e8000c101908 */
[----:B------:R1:W-:Y:S01]  /*485c0*/  @P2 STG.E [R6.64], R235 ;  /* 0x000000eb06002986 */ /* 0x0003e2000c101908 */
[----:B------:R-:W-:Y:S05]  /*485d0*/  @!P3 EXIT ;  /* 0x000000000000b94d */ /* 0x000fea0003800000 */
[----:B------:R-:W-:Y:S01]  /*485e0*/  STG.E [R4.64], R23 ;  /* 0x0000001704007986 */ /* 0x000fe2000c101908 */
[----:B------:R-:W-:Y:S05]  /*485f0*/  EXIT ;  /* 0x000000000000794d */ /* 0x000fea0003800000 */
.L_x_2:
[----:B------:R-:W-:-:S00]  /*48600*/  BRA `(.L_x_2) ;  /* 0xfffffff000007947 */ /* 0x000fc0000383ffff */
[----:B------:R-:W-:-:S00]  /*48610*/  NOP ;  /* 0x0000000000007918 */ /* 0x000fc00000000000 */
        /* <DEDUP_REMOVED lines=14> */
.L_x_3:


//--------------------- .nv.shared.matmul_kernel  --------------------------
	.section	.nv.shared.matmul_kernel,"aw",@nobits
	.sectionflags	@""
	.align	16
